# CuTe-DSL kernel — source=cudnn_frontend_dsl family=sdpa_bwd
# config = {"dtype": "BFloat16", "causal": false, "split_head": false}


// ===== COMPILED SASS (sm_100a) =====

	.target	sm_100a

	.elftype	@"ET_EXEC"


//--------------------- .note.nv.tkinfo           --------------------------
	.section	.note.nv.tkinfo,"",@"SHT_NOTE"
	.sectionflags	@"SHF_NOTE_NV_TKINFO"
	.tkinfo
        /*0018*/ 	.word	0x00000081
        /*0030*/ 	.string	""
        /*0030*/ 	.string	"ptxas"
        /*0030*/ 	.string	"Cuda compilation tools, release 12.9, V12.9.83"
        /*0030*/ 	.string	"Build system must define TOOLS_VERSION_EXTENDED"
        /*0030*/ 	.string	"-O 3 -arch sm_100a "



//--------------------- .note.nv.cuver            --------------------------
	.section	.note.nv.cuver,"",@"SHT_NOTE"
	.sectionflags	@"SHF_NOTE_NV_CUVER"
        /*0018*/ 	.short	0x0001
        /*001a*/ 	.short	0x0064
        /*001c*/ 	.short	0x0001
        /*001e*/ 	.short	0x0000
        /*0020*/ 	.short	0x0001
        /*0022*/ 	.short	0x0000


//--------------------- .nv.info                  --------------------------
	.section	.nv.info,"",@"SHT_CUDA_INFO"
	.align	4


	//----- nvinfo : EIATTR_REGCOUNT
	.align		4
        /*0000*/ 	.byte	0x04, 0x2f
        /*0002*/ 	.short	(.L_6 - .L_5)
	.align		4
.L_5:
        /*0004*/ 	.word	index@(kernel_cutlass_sum_OdO_cudnnsdpabwdfmha_backward_sm100_2kernelBlackwellFusedMultiHeadAttentionBackward_object_at__tensorptrbf16gmemalign64o409625620481256div64_tensorptrbf16gmemalign64o40_0)
        /*0008*/ 	.word	0x00000016


	//----- nvinfo : EIATTR_FRAME_SIZE
	.align		4
.L_6:
        /*000c*/ 	.byte	0x04, 0x11
        /*000e*/ 	.short	(.L_8 - .L_7)
	.align		4
.L_7:
        /*0010*/ 	.word	index@(kernel_cutlass_sum_OdO_cudnnsdpabwdfmha_backward_sm100_2kernelBlackwellFusedMultiHeadAttentionBackward_object_at__tensorptrbf16gmemalign64o409625620481256div64_tensorptrbf16gmemalign64o40_0)
        /*0014*/ 	.word	0x00000000


	//----- nvinfo : EIATTR_REGCOUNT
	.align		4
.L_8:
        /*0018*/ 	.byte	0x04, 0x2f
        /*001a*/ 	.short	(.L_10 - .L_9)
	.align		4
.L_9:
        /*001c*/ 	.word	index@(kernel_cutlass_kernel_cudnnsdpabwdfmha_dq_d256_sm100BlackwellFusedAttentionDQKernel_object_at_____Int32_Int32_Int32_TiledMMA_ThrLayoutVMNK21111000_PermutationMNK____MMAAtom_ThrID21_ShapeM_1)
        /*0020*/ 	.word	0x000000a8


	//----- nvinfo : EIATTR_FRAME_SIZE
	.align		4
.L_10:
        /*0024*/ 	.byte	0x04, 0x11
        /*0026*/ 	.short	(.L_12 - .L_11)
	.align		4
.L_11:
        /*0028*/ 	.word	index@($__internal_6_$__cuda_sm10x_tcgen05_guardrail_trap_unallocated_columns_being_dealloced)
        /*002c*/ 	.word	0x00000000


	//----- nvinfo : EIATTR_FRAME_SIZE
	.align		4
.L_12:
        /*0030*/ 	.byte	0x04, 0x11
        /*0032*/ 	.short	(.L_14 - .L_13)
	.align		4
.L_13:
        /*0034*/ 	.word	index@($__internal_5_$__cuda_sm10x_tcgen05_guardrail_trap_phase_invalid_during_alloc)
        /*0038*/ 	.word	0x00000000


	//----- nvinfo : EIATTR_FRAME_SIZE
	.align		4
.L_14:
        /*003c*/ 	.byte	0x04, 0x11
        /*003e*/ 	.short	(.L_16 - .L_15)
	.align		4
.L_15:
        /*0040*/ 	.word	index@($__internal_4_$__cuda_sm10x_tcgen05_guardrail_trap_col_being_dealloced_not_returned_by_alloc)
        /*0044*/ 	.word	0x00000000


	//----- nvinfo : EIATTR_FRAME_SIZE
	.align		4
.L_16:
        /*0048*/ 	.byte	0x04, 0x11
        /*004a*/ 	.short	(.L_18 - .L_17)
	.align		4
.L_17:
        /*004c*/ 	.word	index@(kernel_cutlass_kernel_cudnnsdpabwdfmha_dq_d256_sm100BlackwellFusedAttentionDQKernel_object_at_____Int32_Int32_Int32_TiledMMA_ThrLayoutVMNK21111000_PermutationMNK____MMAAtom_ThrID21_ShapeM_1)
        /*0050*/ 	.word	0x00000000


	//----- nvinfo : EIATTR_REGCOUNT
	.align		4
.L_18:
        /*0054*/ 	.byte	0x04, 0x2f
        /*0056*/ 	.short	(.L_20 - .L_19)
	.align		4
.L_19:
        /*0058*/ 	.word	index@(kernel_cutlass_dkdv_bwd_cudnnsdpabwdfmha_dkdv_d256_sm100BlackwellFusedAttentionDKDVKernel_object_at__TiledMMA_ThrLayoutVMNK21111000_PermutationMNK____MMAAtom_ThrID21_ShapeMNK2566416_TVLay_2)
        /*005c*/ 	.word	0x00000080


	//----- nvinfo : EIATTR_FRAME_SIZE
	.align		4
.L_20:
        /*0060*/ 	.byte	0x04, 0x11
        /*0062*/ 	.short	(.L_22 - .L_21)
	.align		4
.L_21:
        /*0064*/ 	.word	index@($__internal_3_$__cuda_sm20_div_u16)
        /*0068*/ 	.word	0x00000170


	//----- nvinfo : EIATTR_FRAME_SIZE
	.align		4
.L_22:
        /*006c*/ 	.byte	0x04, 0x11
        /*006e*/ 	.short	(.L_24 - .L_23)
	.align		4
.L_23:
        /*0070*/ 	.word	index@($__internal_2_$__cuda_sm10x_tcgen05_guardrail_trap_unallocated_columns_being_dealloced)
        /*0074*/ 	.word	0x00000170


	//----- nvinfo : EIATTR_FRAME_SIZE
	.align		4
.L_24:
        /*0078*/ 	.byte	0x04, 0x11
        /*007a*/ 	.short	(.L_26 - .L_25)
	.align		4
.L_25:
        /*007c*/ 	.word	index@($__internal_1_$__cuda_sm10x_tcgen05_guardrail_trap_phase_invalid_during_alloc)
        /*0080*/ 	.word	0x00000170


	//----- nvinfo : EIATTR_FRAME_SIZE
	.align		4
.L_26:
        /*0084*/ 	.byte	0x04, 0x11
        /*0086*/ 	.short	(.L_28 - .L_27)
	.align		4
.L_27:
        /*0088*/ 	.word	index@($__internal_0_$__cuda_sm10x_tcgen05_guardrail_trap_col_being_dealloced_not_returned_by_alloc)
        /*008c*/ 	.word	0x00000170


	//----- nvinfo : EIATTR_FRAME_SIZE
	.align		4
.L_28:
        /*0090*/ 	.byte	0x04, 0x11
        /*0092*/ 	.short	(.L_30 - .L_29)
	.align		4
.L_29:
        /*0094*/ 	.word	index@(kernel_cutlass_dkdv_bwd_cudnnsdpabwdfmha_dkdv_d256_sm100BlackwellFusedAttentionDKDVKernel_object_at__TiledMMA_ThrLayoutVMNK21111000_PermutationMNK____MMAAtom_ThrID21_ShapeMNK2566416_TVLay_2)
        /*0098*/ 	.word	0x00000170


	//----- nvinfo : EIATTR_MIN_STACK_SIZE
	.align		4
.L_30:
        /*009c*/ 	.byte	0x04, 0x12
        /*009e*/ 	.short	(.L_32 - .L_31)
	.align		4
.L_31:
        /*00a0*/ 	.word	index@(kernel_cutlass_dkdv_bwd_cudnnsdpabwdfmha_dkdv_d256_sm100BlackwellFusedAttentionDKDVKernel_object_at__TiledMMA_ThrLayoutVMNK21111000_PermutationMNK____MMAAtom_ThrID21_ShapeMNK2566416_TVLay_2)
        /*00a4*/ 	.word	0x00000170


	//----- nvinfo : EIATTR_MIN_STACK_SIZE
	.align		4
.L_32:
        /*00a8*/ 	.byte	0x04, 0x12
        /*00aa*/ 	.short	(.L_34 - .L_33)
	.align		4
.L_33:
        /*00ac*/ 	.word	index@(kernel_cutlass_kernel_cudnnsdpabwdfmha_dq_d256_sm100BlackwellFusedAttentionDQKernel_object_at_____Int32_Int32_Int32_TiledMMA_ThrLayoutVMNK21111000_PermutationMNK____MMAAtom_ThrID21_ShapeM_1)
        /*00b0*/ 	.word	0x00000000


	//----- nvinfo : EIATTR_MIN_STACK_SIZE
	.align		4
.L_34:
        /*00b4*/ 	.byte	0x04, 0x12
        /*00b6*/ 	.short	(.L_36 - .L_35)
	.align		4
.L_35:
        /*00b8*/ 	.word	index@(kernel_cutlass_sum_OdO_cudnnsdpabwdfmha_backward_sm100_2kernelBlackwellFusedMultiHeadAttentionBackward_object_at__tensorptrbf16gmemalign64o409625620481256div64_tensorptrbf16gmemalign64o40_0)
        /*00bc*/ 	.word	0x00000000
.L_36:


//--------------------- .nv.info.kernel_cutlass_dkdv_bwd_cudnnsdpabwdfmha_dkdv_d256_sm100BlackwellFusedAttentionDKDVKernel_object_at__TiledMMA_ThrLayoutVMNK21111000_PermutationMNK____MMAAtom_ThrID21_ShapeMNK2566416_TVLay_2 --------------------------
	.section	.nv.info.kernel_cutlass_dkdv_bwd_cudnnsdpabwdfmha_dkdv_d256_sm100BlackwellFusedAttentionDKDVKernel_object_at__TiledMMA_ThrLayoutVMNK21111000_PermutationMNK____MMAAtom_ThrID21_ShapeMNK2566416_TVLay_2,"",@"SHT_CUDA_INFO"
	.sectionflags	@""
	.align	4


	//----- nvinfo : EIATTR_CUDA_API_VERSION
	.align		4
        /*0000*/ 	.byte	0x04, 0x37
        /*0002*/ 	.short	(.L_38 - .L_37)
.L_37:
        /*0004*/ 	.word	0x00000081


	//----- nvinfo : EIATTR_KPARAM_INFO
	.align		4
.L_38:
        /*0008*/ 	.byte	0x04, 0x17
        /*000a*/ 	.short	(.L_40 - .L_39)
.L_39:
        /*000c*/ 	.word	0x00000000
        /*0010*/ 	.short	0x001f
        /*0012*/ 	.short	0x0528
        /*0014*/ 	.byte	0x00, 0xf0, 0x11, 0x00


	//----- nvinfo : EIATTR_KPARAM_INFO
	.align		4
.L_40:
        /*0018*/ 	.byte	0x04, 0x17
        /*001a*/ 	.short	(.L_42 - .L_41)
.L_41:
        /*001c*/ 	.word	0x00000000
        /*0020*/ 	.short	0x001e
        /*0022*/ 	.short	0x0524
        /*0024*/ 	.byte	0x00, 0xf0, 0x11, 0x00


	//----- nvinfo : EIATTR_KPARAM_INFO
	.align		4
.L_42:
        /*0028*/ 	.byte	0x04, 0x17
        /*002a*/ 	.short	(.L_44 - .L_43)
.L_43:
        /*002c*/ 	.word	0x00000000
        /*0030*/ 	.short	0x001d
        /*0032*/ 	.short	0x0520
        /*0034*/ 	.byte	0x00, 0xf0, 0x11, 0x00


	//----- nvinfo : EIATTR_KPARAM_INFO
	.align		4
.L_44:
        /*0038*/ 	.byte	0x04, 0x17
        /*003a*/ 	.short	(.L_46 - .L_45)
.L_45:
        /*003c*/ 	.word	0x00000000
        /*0040*/ 	.short	0x001c
        /*0042*/ 	.short	0x051c
        /*0044*/ 	.byte	0x00, 0xf0, 0x11, 0x00


	//----- nvinfo : EIATTR_KPARAM_INFO
	.align		4
.L_46:
        /*0048*/ 	.byte	0x04, 0x17
        /*004a*/ 	.short	(.L_48 - .L_47)
.L_47:
        /*004c*/ 	.word	0x00000000
        /*0050*/ 	.short	0x001b
        /*0052*/ 	.short	0x0518
        /*0054*/ 	.byte	0x00, 0xf0, 0x11, 0x00


	//----- nvinfo : EIATTR_KPARAM_INFO
	.align		4
.L_48:
        /*0058*/ 	.byte	0x04, 0x17
        /*005a*/ 	.short	(.L_50 - .L_49)
.L_49:
        /*005c*/ 	.word	0x00000000
        /*0060*/ 	.short	0x001a
        /*0062*/ 	.short	0x0514
        /*0064*/ 	.byte	0x00, 0xf0, 0x11, 0x00


	//----- nvinfo : EIATTR_KPARAM_INFO
	.align		4
.L_50:
        /*0068*/ 	.byte	0x04, 0x17
        /*006a*/ 	.short	(.L_52 - .L_51)
.L_51:
        /*006c*/ 	.word	0x00000000
        /*0070*/ 	.short	0x0019
        /*0072*/ 	.short	0x0510
        /*0074*/ 	.byte	0x00, 0xf0, 0x11, 0x00


	//----- nvinfo : EIATTR_KPARAM_INFO
	.align		4
.L_52:
        /*0078*/ 	.byte	0x04, 0x17
        /*007a*/ 	.short	(.L_54 - .L_53)
.L_53:
        /*007c*/ 	.word	0x00000000
        /*0080*/ 	.short	0x0018
        /*0082*/ 	.short	0x050c
        /*0084*/ 	.byte	0x00, 0xf0, 0x11, 0x00


	//----- nvinfo : EIATTR_KPARAM_INFO
	.align		4
.L_54:
        /*0088*/ 	.byte	0x04, 0x17
        /*008a*/ 	.short	(.L_56 - .L_55)
.L_55:
        /*008c*/ 	.word	0x00000000
        /*0090*/ 	.short	0x0017
        /*0092*/ 	.short	0x0508
        /*0094*/ 	.byte	0x00, 0xf0, 0x11, 0x00


	//----- nvinfo : EIATTR_KPARAM_INFO
	.align		4
.L_56:
        /*0098*/ 	.byte	0x04, 0x17
        /*009a*/ 	.short	(.L_58 - .L_57)
.L_57:
        /*009c*/ 	.word	0x00000000
        /*00a0*/ 	.short	0x0016
        /*00a2*/ 	.short	0x04e8
        /*00a4*/ 	.byte	0x00, 0xf0, 0x81, 0x00


	//----- nvinfo : EIATTR_KPARAM_INFO
	.align		4
.L_58:
        /*00a8*/ 	.byte	0x04, 0x17
        /*00aa*/ 	.short	(.L_60 - .L_59)
.L_59:
        /*00ac*/ 	.word	0x00000000
        /*00b0*/ 	.short	0x0015
        /*00b2*/ 	.short	0x04e0
        /*00b4*/ 	.byte	0x00, 0xf0, 0x11, 0x00


	//----- nvinfo : EIATTR_KPARAM_INFO
	.align		4
.L_60:
        /*00b8*/ 	.byte	0x04, 0x17
        /*00ba*/ 	.short	(.L_62 - .L_61)
.L_61:
        /*00bc*/ 	.word	0x00000000
        /*00c0*/ 	.short	0x0014
        /*00c2*/ 	.short	0x04c0
        /*00c4*/ 	.byte	0x00, 0xf0, 0x81, 0x00


	//----- nvinfo : EIATTR_KPARAM_INFO
	.align		4
.L_62:
        /*00c8*/ 	.byte	0x04, 0x17
        /*00ca*/ 	.short	(.L_64 - .L_63)
.L_63:
        /*00cc*/ 	.word	0x00000000
        /*00d0*/ 	.short	0x0013
        /*00d2*/ 	.short	0x04a8
        /*00d4*/ 	.byte	0x00, 0xf0, 0x61, 0x00


	//----- nvinfo : EIATTR_KPARAM_INFO
	.align		4
.L_64:
        /*00d8*/ 	.byte	0x04, 0x17
        /*00da*/ 	.short	(.L_66 - .L_65)
.L_65:
        /*00dc*/ 	.word	0x00000000
        /*00e0*/ 	.short	0x0012
        /*00e2*/ 	.short	0x0490
        /*00e4*/ 	.byte	0x00, 0xf0, 0x61, 0x00


	//----- nvinfo : EIATTR_KPARAM_INFO
	.align		4
.L_66:
        /*00e8*/ 	.byte	0x04, 0x17
        /*00ea*/ 	.short	(.L_68 - .L_67)
.L_67:
        /*00ec*/ 	.word	0x00000000
        /*00f0*/ 	.short	0x0011
        /*00f2*/ 	.short	0x0480
        /*00f4*/ 	.byte	0x00, 0xf0, 0x31, 0x00


	//----- nvinfo : EIATTR_KPARAM_INFO
	.align		4
.L_68:
        /*00f8*/ 	.byte	0x04, 0x17
        /*00fa*/ 	.short	(.L_70 - .L_69)
.L_69:
        /*00fc*/ 	.word	0x00000000
        /*0100*/ 	.short	0x0010
        /*0102*/ 	.short	0x0400
        /*0104*/ 	.byte	0x00, 0xf0, 0x01, 0x02


	//----- nvinfo : EIATTR_KPARAM_INFO
	.align		4
.L_70:
        /*0108*/ 	.byte	0x04, 0x17
        /*010a*/ 	.short	(.L_72 - .L_71)
.L_71:
        /*010c*/ 	.word	0x00000000
        /*0110*/ 	.short	0x000f
        /*0112*/ 	.short	0x03c0
        /*0114*/ 	.byte	0x00, 0xf0, 0x31, 0x00


	//----- nvinfo : EIATTR_KPARAM_INFO
	.align		4
.L_72:
        /*0118*/ 	.byte	0x04, 0x17
        /*011a*/ 	.short	(.L_74 - .L_73)
.L_73:
        /*011c*/ 	.word	0x00000000
        /*0120*/ 	.short	0x000e
        /*0122*/ 	.short	0x0340
        /*0124*/ 	.byte	0x00, 0xf0, 0x01, 0x02


	//----- nvinfo : EIATTR_KPARAM_INFO
	.align		4
.L_74:
        /*0128*/ 	.byte	0x04, 0x17
        /*012a*/ 	.short	(.L_76 - .L_75)
.L_75:
        /*012c*/ 	.word	0x00000000
        /*0130*/ 	.short	0x000d
        /*0132*/ 	.short	0x0300
        /*0134*/ 	.byte	0x00, 0xf0, 0x31, 0x00


	//----- nvinfo : EIATTR_KPARAM_INFO
	.align		4
.L_76:
        /*0138*/ 	.byte	0x04, 0x17
        /*013a*/ 	.short	(.L_78 - .L_77)
.L_77:
        /*013c*/ 	.word	0x00000000
        /*0140*/ 	.short	0x000c
        /*0142*/ 	.short	0x0280
        /*0144*/ 	.byte	0x00, 0xf0, 0x01, 0x02


	//----- nvinfo : EIATTR_KPARAM_INFO
	.align		4
.L_78:
        /*0148*/ 	.byte	0x04, 0x17
        /*014a*/ 	.short	(.L_80 - .L_79)
.L_79:
        /*014c*/ 	.word	0x00000000
        /*0150*/ 	.short	0x000b
        /*0152*/ 	.short	0x0250
        /*0154*/ 	.byte	0x00, 0xf0, 0x81, 0x00


	//----- nvinfo : EIATTR_KPARAM_INFO
	.align		4
.L_80:
        /*0158*/ 	.byte	0x04, 0x17
        /*015a*/ 	.short	(.L_82 - .L_81)
.L_81:
        /*015c*/ 	.word	0x00000000
        /*0160*/ 	.short	0x000a
        /*0162*/ 	.short	0x0240
        /*0164*/ 	.byte	0x00, 0xf0, 0x31, 0x00


	//----- nvinfo : EIATTR_KPARAM_INFO
	.align		4
.L_82:
        /*0168*/ 	.byte	0x04, 0x17
        /*016a*/ 	.short	(.L_84 - .L_83)
.L_83:
        /*016c*/ 	.word	0x00000000
        /*0170*/ 	.short	0x0009
        /*0172*/ 	.short	0x01c0
        /*0174*/ 	.byte	0x00, 0xf0, 0x01, 0x02


	//----- nvinfo : EIATTR_KPARAM_INFO
	.align		4
.L_84:
        /*0178*/ 	.byte	0x04, 0x17
        /*017a*/ 	.short	(.L_86 - .L_85)
.L_85:
        /*017c*/ 	.word	0x00000000
        /*0180*/ 	.short	0x0008
        /*0182*/ 	.short	0x0180
        /*0184*/ 	.byte	0x00, 0xf0, 0x31, 0x00


	//----- nvinfo : EIATTR_KPARAM_INFO
	.align		4
.L_86:
        /*0188*/ 	.byte	0x04, 0x17
        /*018a*/ 	.short	(.L_88 - .L_87)
.L_87:
        /*018c*/ 	.word	0x00000000
        /*0190*/ 	.short	0x0007
        /*0192*/ 	.short	0x0100
        /*0194*/ 	.byte	0x00, 0xf0, 0x01, 0x02


	//----- nvinfo : EIATTR_KPARAM_INFO
	.align		4
.L_88:
        /*0198*/ 	.byte	0x04, 0x17
        /*019a*/ 	.short	(.L_90 - .L_89)
.L_89:
        /*019c*/ 	.word	0x00000000
        /*01a0*/ 	.short	0x0006
        /*01a2*/ 	.short	0x00d0
        /*01a4*/ 	.byte	0x00, 0xf0, 0x61, 0x00


	//----- nvinfo : EIATTR_KPARAM_INFO
	.align		4
.L_90:
        /*01a8*/ 	.byte	0x04, 0x17
        /*01aa*/ 	.short	(.L_92 - .L_91)
.L_91:
        /*01ac*/ 	.word	0x00000000
        /*01b0*/ 	.short	0x0005
        /*01b2*/ 	.short	0x00c0
        /*01b4*/ 	.byte	0x00, 0xf0, 0x31, 0x00


	//----- nvinfo : EIATTR_KPARAM_INFO
	.align		4
.L_92:
        /*01b8*/ 	.byte	0x04, 0x17
        /*01ba*/ 	.short	(.L_94 - .L_93)
.L_93:
        /*01bc*/ 	.word	0x00000000
        /*01c0*/ 	.short	0x0004
        /*01c2*/ 	.short	0x0040
        /*01c4*/ 	.byte	0x00, 0xf0, 0x01, 0x02


	//----- nvinfo : EIATTR_KPARAM_INFO
	.align		4
.L_94:
        /*01c8*/ 	.byte	0x04, 0x17
        /*01ca*/ 	.short	(.L_96 - .L_95)
.L_95:
        /*01cc*/ 	.word	0x00000000
        /*01d0*/ 	.short	0x0003
        /*01d2*/ 	.short	0x0009
        /*01d4*/ 	.byte	0x00, 0xf0, 0x0d, 0x00


	//----- nvinfo : EIATTR_KPARAM_INFO
	.align		4
.L_96:
        /*01d8*/ 	.byte	0x04, 0x17
        /*01da*/ 	.short	(.L_98 - .L_97)
.L_97:
        /*01dc*/ 	.word	0x00000000
        /*01e0*/ 	.short	0x0002
        /*01e2*/ 	.short	0x0006
        /*01e4*/ 	.byte	0x00, 0xf0, 0x0d, 0x00


	//----- nvinfo : EIATTR_KPARAM_INFO
	.align		4
.L_98:
        /*01e8*/ 	.byte	0x04, 0x17
        /*01ea*/ 	.short	(.L_100 - .L_99)
.L_99:
        /*01ec*/ 	.word	0x00000000
        /*01f0*/ 	.short	0x0001
        /*01f2*/ 	.short	0x0003
        /*01f4*/ 	.byte	0x00, 0xf0, 0x0d, 0x00


	//----- nvinfo : EIATTR_KPARAM_INFO
	.align		4
.L_100:
        /*01f8*/ 	.byte	0x04, 0x17
        /*01fa*/ 	.short	(.L_102 - .L_101)
.L_101:
        /*01fc*/ 	.word	0x00000000
        /*0200*/ 	.short	0x0000
        /*0202*/ 	.short	0x0000
        /*0204*/ 	.byte	0x00, 0xf0, 0x0d, 0x00


	//----- nvinfo : EIATTR_AT_ENTRY_FRAGMENTS
	.align		4
.L_102:
        /*0208*/ 	.byte	0x04, 0x4f
        /*020a*/ 	.short	(.L_104 - .L_103)


	//   ....[0]....
.L_103:
        /*020c*/ 	.word	0x00000004


	//   ....[1]....
        /*0210*/ 	.word	0x00000005


	//----- nvinfo : EIATTR_RESERVED_SMEM_USED
	.align		4
.L_104:
        /*0214*/ 	.byte	0x01, 0x41
	.zero		2


	//----- nvinfo : EIATTR_SPARSE_MMA_MASK
	.align		4
        /*0218*/ 	.byte	0x03, 0x50
        /*021a*/ 	.short	0x0000


	//----- nvinfo : EIATTR_TCGEN05_2CTA_USED
	.align		4
        /*021c*/ 	.byte	0x01, 0x52
	.zero		2


	//----- nvinfo : EIATTR_MAXREG_COUNT
	.align		4
        /*0220*/ 	.byte	0x03, 0x1b
        /*0222*/ 	.short	0x00a8


	//----- nvinfo : EIATTR_NUM_BARRIERS
	.align		4
        /*0224*/ 	.byte	0x02, 0x4c
        /*0226*/ 	.byte	0x04
	.zero		1


	//----- nvinfo : EIATTR_ANNOTATIONS
	.align		4
        /*0228*/ 	.byte	0x04, 0x55
        /*022a*/ 	.short	(.L_106 - .L_105)


	//   ....[0]....
.L_105:
        /*022c*/ 	.word	0x00000001
        /*0230*/ 	.byte	0xd0, 0x00, 0x00, 0x00, 0x01, 0x00, 0x00, 0x00, 0x00, 0x09, 0x00, 0x00, 0x01, 0x00, 0x00, 0x00
        /* <DEDUP_REMOVED lines=129> */
        /*0a50*/ 	.byte	0xb0, 0x6a, 0x01, 0x00


	//----- nvinfo : EIATTR_INT_WARP_WIDE_INSTR_OFFSETS
	.align		4
.L_106:
        /*0a54*/ 	.byte	0x04, 0x31
        /*0a56*/ 	.short	(.L_108 - .L_107)


	//   ....[0]....
.L_107:
        /*0a58*/ 	.word	0x00016ca0


	//   ....[1]....
        /*0a5c*/ 	.word	0x00016cd0


	//----- nvinfo : EIATTR_COOP_GROUP_MASK_REGIDS
	.align		4
.L_108:
        /*0a60*/ 	.byte	0x04, 0x29
        /*0a62*/ 	.short	(.L_110 - .L_109)


	//   ....[0]....
.L_109:
        /*0a64*/ 	.word	0xffffffff


	//   ....[1]....
        /*0a68*/ 	.word	0xffffffff


	//   ....[2]....
        /*0a6c*/ 	.word	0xffffffff


	//   ....[3]....
        /*0a70*/ 	.word	0xffffffff


	//   ....[4]....
        /*0a74*/ 	.word	0xffffffff


	//   ....[5]....
        /*0a78*/ 	.word	0xffffffff


	//----- nvinfo : EIATTR_COOP_GROUP_INSTR_OFFSETS
	.align		4
.L_110:
        /*0a7c*/ 	.byte	0x04, 0x28
        /*0a7e*/ 	.short	(.L_112 - .L_111)


	//   ....[0]....
.L_111:
        /*0a80*/ 	.word	0x00000f20


	//   ....[1]....
        /*0a84*/ 	.word	0x00001510


	//   ....[2]....
        /*0a88*/ 	.word	0x00001690


	//   ....[3]....
        /*0a8c*/ 	.word	0x00016990


	//   ....[4]....
        /*0a90*/ 	.word	0x00016b30


	//   ....[5]....
        /*0a94*/ 	.word	0x00016d90


	//----- nvinfo : EIATTR_REG_RECONFIG
	.align		4
.L_112:
        /*0a98*/ 	.byte	0x01, 0x54
	.zero		2


	//----- nvinfo : EIATTR_VRC_CTA_INIT_COUNT
	.align		4
        /*0a9c*/ 	.byte	0x02, 0x4a
        /*0a9e*/ 	.byte	0x80
	.zero		1


	//----- nvinfo : EIATTR_MBARRIER_INSTR_OFFSETS
	.align		4
        /*0aa0*/ 	.byte	0x04, 0x39
        /*0aa2*/ 	.short	(.L_114 - .L_113)


	//   ....[0]....
.L_113:
        /*0aa4*/ 	.word	0x00000540
        /*0aa8*/ 	.word	0x000000ff
        /*0aac*/ 	.word	0x00000000
        /*0ab0*/ 	.short	0x0100
        /*0ab2*/ 	.byte	0x05
	.zero		1


	//   ....[1]....
        /*0ab4*/ 	.word	0x00000550
        /*0ab8*/ 	.word	0x000000ff
        /*0abc*/ 	.word	0x00000008
        /*0ac0*/ 	.short	0x0100
        /*0ac2*/ 	.byte	0x05
	.zero		1


	//   ....[2]....
        /*0ac4*/ 	.word	0x00000af0
        /*0ac8*/ 	.word	0x000000ff
        /*0acc*/ 	.word	0x00000010
        /*0ad0*/ 	.short	0x0100
        /*0ad2*/ 	.byte	0x08
	.zero		1


	//   ....[3]....
        /*0ad4*/ 	.word	0x00000b00
        /*0ad8*/ 	.word	0x000000ff
        /*0adc*/ 	.word	0x00000018
        /*0ae0*/ 	.short	0x0100
        /*0ae2*/ 	.byte	0x08
	.zero		1


	//   ....[4]....
        /*0ae4*/ 	.word	0x00000b10
        /*0ae8*/ 	.word	0x000000ff
        /*0aec*/ 	.word	0x00000020
        /*0af0*/ 	.short	0x0100
        /*0af2*/ 	.byte	0x08
	.zero		1


	//   ....[5]....
        /*0af4*/ 	.word	0x00000b20
        /*0af8*/ 	.word	0x000000ff
        /*0afc*/ 	.word	0x00000028
        /*0b00*/ 	.short	0x0100
        /*0b02*/ 	.byte	0x08
	.zero		1


	//   ....[6]....
        /*0b04*/ 	.word	0x00000b30
        /*0b08*/ 	.word	0x000000ff
        /*0b0c*/ 	.word	0x00000030
        /*0b10*/ 	.short	0x0100
        /*0b12*/ 	.byte	0x08
	.zero		1


	//   ....[7]....
        /*0b14*/ 	.word	0x00000b40
        /*0b18*/ 	.word	0x000000ff
        /*0b1c*/ 	.word	0x00000038
        /*0b20*/ 	.short	0x0100
        /*0b22*/ 	.byte	0x08
	.zero		1


	//   ....[8]....
        /*0b24*/ 	.word	0x00000b50
        /*0b28*/ 	.word	0x000000ff
        /*0b2c*/ 	.word	0x00000040
        /*0b30*/ 	.short	0x0100
        /*0b32*/ 	.byte	0x08
	.zero		1


	//   ....[9]....
        /*0b34*/ 	.word	0x00000b60
        /*0b38*/ 	.word	0x000000ff
        /*0b3c*/ 	.word	0x00000048
        /*0b40*/ 	.short	0x0100
        /*0b42*/ 	.byte	0x08
	.zero		1


	//   ....[10]....
        /*0b44*/ 	.word	0x00000b70
        /*0b48*/ 	.word	0x000000ff
        /*0b4c*/ 	.word	0x00000050
        /*0b50*/ 	.short	0x0100
        /*0b52*/ 	.byte	0x08
	.zero		1


	//   ....[11]....
        /*0b54*/ 	.word	0x00000b80
        /*0b58*/ 	.word	0x000000ff
        /*0b5c*/ 	.word	0x00000058
        /*0b60*/ 	.short	0x0100
        /*0b62*/ 	.byte	0x08
	.zero		1


	//   ....[12]....
        /*0b64*/ 	.word	0x00000b90
        /*0b68*/ 	.word	0x000000ff
        /*0b6c*/ 	.word	0x00000060
        /*0b70*/ 	.short	0x0100
        /*0b72*/ 	.byte	0x08
	.zero		1


	//   ....[13]....
        /*0b74*/ 	.word	0x00000ba0
        /*0b78*/ 	.word	0x000000ff
        /*0b7c*/ 	.word	0x00000068
        /*0b80*/ 	.short	0x0100
        /*0b82*/ 	.byte	0x08
	.zero		1


	//   ....[14]....
        /*0b84*/ 	.word	0x00000bf0
        /*0b88*/ 	.word	0x000000ff
        /*0b8c*/ 	.word	0x00000070
        /*0b90*/ 	.short	0x0100
        /*0b92*/ 	.byte	0x0a
	.zero		1


	//   ....[15]....
        /*0b94*/ 	.word	0x00000c00
        /*0b98*/ 	.word	0x000000ff
        /*0b9c*/ 	.word	0x00000078
        /*0ba0*/ 	.short	0x0100
        /*0ba2*/ 	.byte	0x0a
	.zero		1


	//   ....[16]....
        /*0ba4*/ 	.word	0x00000c30
        /*0ba8*/ 	.word	0x000000ff
        /*0bac*/ 	.word	0x00000080
        /*0bb0*/ 	.short	0x0100
        /*0bb2*/ 	.byte	0x09
	.zero		1


	//   ....[17]....
        /*0bb4*/ 	.word	0x00000c40
        /*0bb8*/ 	.word	0x000000ff
        /*0bbc*/ 	.word	0x00000088
        /*0bc0*/ 	.short	0x0100
        /*0bc2*/ 	.byte	0x09
	.zero		1


	//   ....[18]....
        /*0bc4*/ 	.word	0x00000d20
        /*0bc8*/ 	.word	0x000000ff
        /*0bcc*/ 	.word	0x00000090
        /*0bd0*/ 	.short	0x0100
        /*0bd2*/ 	.byte	0x08
	.zero		1


	//   ....[19]....
        /*0bd4*/ 	.word	0x00000d30
        /*0bd8*/ 	.word	0x000000ff
        /*0bdc*/ 	.word	0x00000098
        /*0be0*/ 	.short	0x0100
        /*0be2*/ 	.byte	0x08
	.zero		1


	//   ....[20]....
        /*0be4*/ 	.word	0x00000d40
        /*0be8*/ 	.word	0x000000ff
        /*0bec*/ 	.word	0x000000a0
        /*0bf0*/ 	.short	0x0100
        /*0bf2*/ 	.byte	0x08
	.zero		1


	//   ....[21]....
        /*0bf4*/ 	.word	0x00000d50
        /*0bf8*/ 	.word	0x000000ff
        /*0bfc*/ 	.word	0x000000a8
        /*0c00*/ 	.short	0x0100
        /*0c02*/ 	.byte	0x08
	.zero		1


	//   ....[22]....
        /*0c04*/ 	.word	0x00000d60
        /*0c08*/ 	.word	0x000000ff
        /*0c0c*/ 	.word	0x000000b0
        /*0c10*/ 	.short	0x0100
        /*0c12*/ 	.byte	0x08
	.zero		1


	//   ....[23]....
        /*0c14*/ 	.word	0x00000d70
        /*0c18*/ 	.word	0x000000ff
        /*0c1c*/ 	.word	0x000000b8
        /*0c20*/ 	.short	0x0100
        /*0c22*/ 	.byte	0x08
	.zero		1


	//   ....[24]....
        /*0c24*/ 	.word	0x00000d80
        /*0c28*/ 	.word	0x000000ff
        /*0c2c*/ 	.word	0x000000c0
        /*0c30*/ 	.short	0x0100
        /*0c32*/ 	.byte	0x08
	.zero		1


	//   ....[25]....
        /*0c34*/ 	.word	0x00000d90
        /*0c38*/ 	.word	0x000000ff
        /*0c3c*/ 	.word	0x000000c8
        /*0c40*/ 	.short	0x0100
        /*0c42*/ 	.byte	0x08
	.zero		1


	//   ....[26]....
        /*0c44*/ 	.word	0x00000da0
        /*0c48*/ 	.word	0x000000ff
        /*0c4c*/ 	.word	0x000000d0
        /*0c50*/ 	.short	0x0100
        /*0c52*/ 	.byte	0x08
	.zero		1


	//   ....[27]....
        /*0c54*/ 	.word	0x00000db0
        /*0c58*/ 	.word	0x000000ff
        /*0c5c*/ 	.word	0x000000d8
        /*0c60*/ 	.short	0x0100
        /*0c62*/ 	.byte	0x08
	.zero		1


	//   ....[28]....
        /*0c64*/ 	.word	0x00000eb0
        /*0c68*/ 	.word	0x000000ff
        /*0c6c*/ 	.word	0x000000e8
        /*0c70*/ 	.short	0x0100
        /*0c72*/ 	.byte	0x04
	.zero		1


	//   ....[29]....
        /*0c74*/ 	.word	0x00001180
        /*0c78*/ 	.word	0x00000000
        /*0c7c*/ 	.word	0x00000000
        /*0c80*/ 	.short	0x010a
        /*0c82*/ 	.byte	0xff
	.zero		1


	//   ....[30]....
        /*0c84*/ 	.word	0x000011a0
        /*0c88*/ 	.word	0x00000000
        /*0c8c*/ 	.word	0x00000000
        /*0c90*/ 	.short	0x010a
        /*0c92*/ 	.byte	0xff
	.zero		1


	//   ....[31]....
        /*0c94*/ 	.word	0x00001380
        /*0c98*/ 	.word	0x00000004
        /*0c9c*/ 	.word	0x00000000
        /*0ca0*/ 	.short	0x010a
        /*0ca2*/ 	.byte	0xff
	.zero		1


	//   ....[32]....
        /*0ca4*/ 	.word	0x000013a0
        /*0ca8*/ 	.word	0x00000004
        /*0cac*/ 	.word	0x00000000
        /*0cb0*/ 	.short	0x010a
        /*0cb2*/ 	.byte	0xff
	.zero		1


	//   ....[33]....
        /*0cb4*/ 	.word	0x00001490
        /*0cb8*/ 	.word	0x00000000
        /*0cbc*/ 	.word	0x00000000
        /*0cc0*/ 	.short	0x0101
        /*0cc2*/ 	.byte	0xff
	.zero		1


	//   ....[34]....
        /*0cc4*/ 	.word	0x00003560
        /*0cc8*/ 	.word	0x000000ff
        /*0ccc*/ 	.word	0x00000018
        /*0cd0*/ 	.short	0x010a
        /*0cd2*/ 	.byte	0x04
	.zero		1


	//   ....[35]....
        /*0cd4*/ 	.word	0x00003a80
        /*0cd8*/ 	.word	0x000000ff
        /*0cdc*/ 	.word	0x00000008
        /*0ce0*/ 	.short	0x010a
        /*0ce2*/ 	.byte	0x04
	.zero		1


	//   ....[36]....
        /*0ce4*/ 	.word	0x00003fa0
        /*0ce8*/ 	.word	0x000000ff
        /*0cec*/ 	.word	0x00000068
        /*0cf0*/ 	.short	0x010a
        /*0cf2*/ 	.byte	0x04
	.zero		1


	//   ....[37]....
        /*0cf4*/ 	.word	0x000041b0
        /*0cf8*/ 	.word	0x000000ff
        /*0cfc*/ 	.word	0x00000060
        /*0d00*/ 	.short	0x0107
        /*0d02*/ 	.byte	0x04
	.zero		1


	//   ....[38]....
        /*0d04*/ 	.word	0x000041e0
        /*0d08*/ 	.word	0x000000ff
        /*0d0c*/ 	.word	0x00000028
        /*0d10*/ 	.short	0x010a
        /*0d12*/ 	.byte	0x04
	.zero		1


	//   ....[39]....
        /*0d14*/ 	.word	0x000046a0
        /*0d18*/ 	.word	0x000000ff
        /*0d1c*/ 	.word	0x00000048
        /*0d20*/ 	.short	0x010a
        /*0d22*/ 	.byte	0x04
	.zero		1


	//   ....[40]....
        /*0d24*/ 	.word	0x00004bc0
        /*0d28*/ 	.word	0x000000ff
        /*0d2c*/ 	.word	0x00000078
        /*0d30*/ 	.short	0x010a
        /*0d32*/ 	.byte	0x04
	.zero		1


	//   ....[41]....
        /*0d34*/ 	.word	0x00004d50
        /*0d38*/ 	.word	0x000000ff
        /*0d3c*/ 	.word	0x00000070
        /*0d40*/ 	.short	0x0107
        /*0d42*/ 	.byte	0x04
	.zero		1


	//   ....[42]....
        /*0d44*/ 	.word	0x00004d80
        /*0d48*/ 	.word	0x000000ff
        /*0d4c*/ 	.word	0x00000058
        /*0d50*/ 	.short	0x010a
        /*0d52*/ 	.byte	0x04
	.zero		1


	//   ....[43]....
        /*0d54*/ 	.word	0x00005040
        /*0d58*/ 	.word	0x000000ff
        /*0d5c*/ 	.word	0x00000038
        /*0d60*/ 	.short	0x010a
        /*0d62*/ 	.byte	0x04
	.zero		1


	//   ....[44]....
        /*0d64*/ 	.word	0x000055a0
        /*0d68*/ 	.word	0x000000ff
        /*0d6c*/ 	.word	0x00000008
        /*0d70*/ 	.short	0x010a
        /*0d72*/ 	.byte	0x04
	.zero		1


	//   ....[45]....
        /*0d74*/ 	.word	0x00005be0
        /*0d78*/ 	.word	0x000000ff
        /*0d7c*/ 	.word	0x00000068
        /*0d80*/ 	.short	0x010a
        /*0d82*/ 	.byte	0x04
	.zero		1


	//   ....[46]....
        /*0d84*/ 	.word	0x00005e90
        /*0d88*/ 	.word	0x000000ff
        /*0d8c*/ 	.word	0x00000060
        /*0d90*/ 	.short	0x0107
        /*0d92*/ 	.byte	0x04
	.zero		1


	//   ....[47]....
        /*0d94*/ 	.word	0x00005ec0
        /*0d98*/ 	.word	0x000000ff
        /*0d9c*/ 	.word	0x00000048
        /*0da0*/ 	.short	0x010a
        /*0da2*/ 	.byte	0x04
	.zero		1


	//   ....[48]....
        /*0da4*/ 	.word	0x00006370
        /*0da8*/ 	.word	0x000000ff
        /*0dac*/ 	.word	0x00000078
        /*0db0*/ 	.short	0x010a
        /*0db2*/ 	.byte	0x04
	.zero		1


	//   ....[49]....
        /*0db4*/ 	.word	0x000064f0
        /*0db8*/ 	.word	0x000000ff
        /*0dbc*/ 	.word	0x00000070
        /*0dc0*/ 	.short	0x0107
        /*0dc2*/ 	.byte	0x04
	.zero		1


	//   ....[50]....
        /*0dc4*/ 	.word	0x00006520
        /*0dc8*/ 	.word	0x000000ff
        /*0dcc*/ 	.word	0x00000058
        /*0dd0*/ 	.short	0x010a
        /*0dd2*/ 	.byte	0x04
	.zero		1


	//   ....[51]....
        /*0dd4*/ 	.word	0x000067b0
        /*0dd8*/ 	.word	0x000000ff
        /*0ddc*/ 	.word	0x00000038
        /*0de0*/ 	.short	0x010a
        /*0de2*/ 	.byte	0x04
	.zero		1


	//   ....[52]....
        /*0de4*/ 	.word	0x00006a80
        /*0de8*/ 	.word	0x000000ff
        /*0dec*/ 	.word	0x00000018
        /*0df0*/ 	.short	0x010a
        /*0df2*/ 	.byte	0x04
	.zero		1


	//   ....[53]....
        /*0df4*/ 	.word	0x00006af0
        /*0df8*/ 	.word	0x000000ff
        /*0dfc*/ 	.word	0x00000028
        /*0e00*/ 	.short	0x010a
        /*0e02*/ 	.byte	0x04
	.zero		1


	//   ....[54]....
        /*0e04*/ 	.word	0x00006b50
        /*0e08*/ 	.word	0x000000ff
        /*0e0c*/ 	.word	0x00000008
        /*0e10*/ 	.short	0x010a
        /*0e12*/ 	.byte	0x04
	.zero		1


	//   ....[55]....
        /*0e14*/ 	.word	0x00006bc0
        /*0e18*/ 	.word	0x000000ff
        /*0e1c*/ 	.word	0x00000068
        /*0e20*/ 	.short	0x010a
        /*0e22*/ 	.byte	0x04
	.zero		1


	//   ....[56]....
        /*0e24*/ 	.word	0x00006be0
        /*0e28*/ 	.word	0x000000ff
        /*0e2c*/ 	.word	0x00000048
        /*0e30*/ 	.short	0x010a
        /*0e32*/ 	.byte	0x04
	.zero		1


	//   ....[57]....
        /*0e34*/ 	.word	0x00006c40
        /*0e38*/ 	.word	0x000000ff
        /*0e3c*/ 	.word	0x00000058
        /*0e40*/ 	.short	0x010a
        /*0e42*/ 	.byte	0x04
	.zero		1


	//   ....[58]....
        /*0e44*/ 	.word	0x00006cb0
        /*0e48*/ 	.word	0x000000ff
        /*0e4c*/ 	.word	0x00000078
        /*0e50*/ 	.short	0x010a
        /*0e52*/ 	.byte	0x04
	.zero		1


	//   ....[59]....
        /*0e54*/ 	.word	0x00006cd0
        /*0e58*/ 	.word	0x000000ff
        /*0e5c*/ 	.word	0x00000038
        /*0e60*/ 	.short	0x010a
        /*0e62*/ 	.byte	0x04
	.zero		1


	//   ....[60]....
        /*0e64*/ 	.word	0x00006d40
        /*0e68*/ 	.word	0x000000ff
        /*0e6c*/ 	.word	0x00000028
        /*0e70*/ 	.short	0x010a
        /*0e72*/ 	.byte	0x04
	.zero		1


	//   ....[61]....
        /*0e74*/ 	.word	0x00006d70
        /*0e78*/ 	.word	0x000000ff
        /*0e7c*/ 	.word	0x00000008
        /*0e80*/ 	.short	0x010a
        /*0e82*/ 	.byte	0x04
	.zero		1


	//   ....[62]....
        /*0e84*/ 	.word	0x00006da0
        /*0e88*/ 	.word	0x000000ff
        /*0e8c*/ 	.word	0x00000068
        /*0e90*/ 	.short	0x010a
        /*0e92*/ 	.byte	0x04
	.zero		1


	//   ....[63]....
        /*0e94*/ 	.word	0x00006dd0
        /*0e98*/ 	.word	0x000000ff
        /*0e9c*/ 	.word	0x00000048
        /*0ea0*/ 	.short	0x010a
        /*0ea2*/ 	.byte	0x04
	.zero		1


	//   ....[64]....
        /*0ea4*/ 	.word	0x00006e00
        /*0ea8*/ 	.word	0x000000ff
        /*0eac*/ 	.word	0x00000058
        /*0eb0*/ 	.short	0x010a
        /*0eb2*/ 	.byte	0x04
	.zero		1


	//   ....[65]....
        /*0eb4*/ 	.word	0x00006e30
        /*0eb8*/ 	.word	0x000000ff
        /*0ebc*/ 	.word	0x00000078
        /*0ec0*/ 	.short	0x010a
        /*0ec2*/ 	.byte	0x04
	.zero		1


	//   ....[66]....
        /*0ec4*/ 	.word	0x00006e70
        /*0ec8*/ 	.word	0x00000022
        /*0ecc*/ 	.word	0x00000038
        /*0ed0*/ 	.short	0x010a
        /*0ed2*/ 	.byte	0xff
	.zero		1


	//   ....[67]....
        /*0ed4*/ 	.word	0x00006eb0
        /*0ed8*/ 	.word	0x00000022
        /*0edc*/ 	.word	0x00000038
        /*0ee0*/ 	.short	0x010a
        /*0ee2*/ 	.byte	0xff
	.zero		1


	//   ....[68]....
        /*0ee4*/ 	.word	0x00007130
        /*0ee8*/ 	.word	0x0000000a
        /*0eec*/ 	.word	0x00000088
        /*0ef0*/ 	.short	0x010a
        /*0ef2*/ 	.byte	0xff
	.zero		1


	//   ....[69]....
        /*0ef4*/ 	.word	0x00007160
        /*0ef8*/ 	.word	0x0000000a
        /*0efc*/ 	.word	0x00000010
        /*0f00*/ 	.short	0x010a
        /*0f02*/ 	.byte	0xff
	.zero		1


	//   ....[70]....
        /*0f04*/ 	.word	0x00007180
        /*0f08*/ 	.word	0x0000000a
        /*0f0c*/ 	.word	0x00000000
        /*0f10*/ 	.short	0x010a
        /*0f12*/ 	.byte	0xff
	.zero		1


	//   ....[71]....
        /*0f14*/ 	.word	0x00008880
        /*0f18*/ 	.word	0x0000000a
        /*0f1c*/ 	.word	0x00000040
        /*0f20*/ 	.short	0x010a
        /*0f22*/ 	.byte	0xff
	.zero		1


	//   ....[72]....
        /*0f24*/ 	.word	0x00008930
        /*0f28*/ 	.word	0x0000000a
        /*0f2c*/ 	.word	0x00000020
        /*0f30*/ 	.short	0x010a
        /*0f32*/ 	.byte	0xff
	.zero		1


	//   ....[73]....
        /*0f34*/ 	.word	0x00008950
        /*0f38*/ 	.word	0x0000000a
        /*0f3c*/ 	.word	0x00000098
        /*0f40*/ 	.short	0x010a
        /*0f42*/ 	.byte	0xff
	.zero		1


	//   ....[74]....
        /*0f44*/ 	.word	0x0000a070
        /*0f48*/ 	.word	0x0000000a
        /*0f4c*/ 	.word	0x000000a0
        /*0f50*/ 	.short	0x010a
        /*0f52*/ 	.byte	0xff
	.zero		1


	//   ....[75]....
        /*0f54*/ 	.word	0x0000a110
        /*0f58*/ 	.word	0x0000000a
        /*0f5c*/ 	.word	0x00000050
        /*0f60*/ 	.short	0x010a
        /*0f62*/ 	.byte	0xff
	.zero		1


	//   ....[76]....
        /*0f64*/ 	.word	0x0000ddd0
        /*0f68*/ 	.word	0x00000009
        /*0f6c*/ 	.word	0x00000000
        /*0f70*/ 	.short	0x010a
        /*0f72*/ 	.byte	0xff
	.zero		1


	//   ....[77]....
        /*0f74*/ 	.word	0x0000de00
        /*0f78*/ 	.word	0x00000009
        /*0f7c*/ 	.word	0x00000088
        /*0f80*/ 	.short	0x010a
        /*0f82*/ 	.byte	0xff
	.zero		1


	//   ....[78]....
        /*0f84*/ 	.word	0x0000eb40
        /*0f88*/ 	.word	0x00000009
        /*0f8c*/ 	.word	0x00000030
        /*0f90*/ 	.short	0x010a
        /*0f92*/ 	.byte	0xff
	.zero		1


	//   ....[79]....
        /*0f94*/ 	.word	0x0000eb60
        /*0f98*/ 	.word	0x00000009
        /*0f9c*/ 	.word	0x000000b0
        /*0fa0*/ 	.short	0x010a
        /*0fa2*/ 	.byte	0xff
	.zero		1


	//   ....[80]....
        /*0fa4*/ 	.word	0x0000f030
        /*0fa8*/ 	.word	0x00000009
        /*0fac*/ 	.word	0x00000098
        /*0fb0*/ 	.short	0x010a
        /*0fb2*/ 	.byte	0xff
	.zero		1


	//   ....[81]....
        /*0fb4*/ 	.word	0x0000f050
        /*0fb8*/ 	.word	0x00000009
        /*0fbc*/ 	.word	0x00000040
        /*0fc0*/ 	.short	0x010a
        /*0fc2*/ 	.byte	0xff
	.zero		1


	//   ....[82]....
        /*0fc4*/ 	.word	0x0000fbc0
        /*0fc8*/ 	.word	0x00000009
        /*0fcc*/ 	.word	0x000000a0
        /*0fd0*/ 	.short	0x010a
        /*0fd2*/ 	.byte	0xff
	.zero		1


	//   ....[83]....
        /*0fd4*/ 	.word	0x0000fbe0
        /*0fd8*/ 	.word	0x00000009
        /*0fdc*/ 	.word	0x00000050
        /*0fe0*/ 	.short	0x010a
        /*0fe2*/ 	.byte	0xff
	.zero		1


	//   ....[84]....
        /*0fe4*/ 	.word	0x00010170
        /*0fe8*/ 	.word	0x00000008
        /*0fec*/ 	.word	0x000000d0
        /*0ff0*/ 	.short	0x010a
        /*0ff2*/ 	.byte	0xff
	.zero		1


	//   ....[85]....
        /*0ff4*/ 	.word	0x000102b0
        /*0ff8*/ 	.word	0x00000008
        /*0ffc*/ 	.word	0x000000d8
        /*1000*/ 	.short	0x010a
        /*1002*/ 	.byte	0xff
	.zero		1


	//   ....[86]....
        /*1004*/ 	.word	0x000102d0
        /*1008*/ 	.word	0x00000008
        /*100c*/ 	.word	0x000000b0
        /*1010*/ 	.short	0x010a
        /*1012*/ 	.byte	0xff
	.zero		1


	//   ....[87]....
        /*1014*/ 	.word	0x00010300
        /*1018*/ 	.word	0x00000008
        /*101c*/ 	.word	0x00000030
        /*1020*/ 	.short	0x010a
        /*1022*/ 	.byte	0xff
	.zero		1


	//   ....[88]....
        /*1024*/ 	.word	0x000108f0
        /*1028*/ 	.word	0x00000008
        /*102c*/ 	.word	0x00000088
        /*1030*/ 	.short	0x010a
        /*1032*/ 	.byte	0xff
	.zero		1


	//   ....[89]....
        /*1034*/ 	.word	0x00010920
        /*1038*/ 	.word	0x00000008
        /*103c*/ 	.word	0x00000098
        /*1040*/ 	.short	0x010a
        /*1042*/ 	.byte	0xff
	.zero		1


	//   ....[90]....
        /*1044*/ 	.word	0x00010960
        /*1048*/ 	.word	0x00000008
        /*104c*/ 	.word	0x000000d8
        /*1050*/ 	.short	0x010a
        /*1052*/ 	.byte	0xff
	.zero		1


	//   ....[91]....
        /*1054*/ 	.word	0x000109a0
        /*1058*/ 	.word	0x00000008
        /*105c*/ 	.word	0x000000d8
        /*1060*/ 	.short	0x010a
        /*1062*/ 	.byte	0xff
	.zero		1


	//   ....[92]....
        /*1064*/ 	.word	0x00010e40
        /*1068*/ 	.word	0x00000070
        /*106c*/ 	.word	0x00000080
        /*1070*/ 	.short	0x010a
        /*1072*/ 	.byte	0xff
	.zero		1


	//   ....[93]....
        /*1074*/ 	.word	0x00010e60
        /*1078*/ 	.word	0x00000070
        /*107c*/ 	.word	0x000000a8
        /*1080*/ 	.short	0x010a
        /*1082*/ 	.byte	0xff
	.zero		1


	//   ....[94]....
        /*1084*/ 	.word	0x00010e90
        /*1088*/ 	.word	0x00000070
        /*108c*/ 	.word	0x00000060
        /*1090*/ 	.short	0x010a
        /*1092*/ 	.byte	0xff
	.zero		1


	//   ....[95]....
        /*1094*/ 	.word	0x00011440
        /*1098*/ 	.word	0x00000066
        /*109c*/ 	.word	0x00000000
        /*10a0*/ 	.short	0x0101
        /*10a2*/ 	.byte	0xff
	.zero		1


	//   ....[96]....
        /*10a4*/ 	.word	0x00011450
        /*10a8*/ 	.word	0x00000063
        /*10ac*/ 	.word	0x00000000
        /*10b0*/ 	.short	0x0101
        /*10b2*/ 	.byte	0xff
	.zero		1


	//   ....[97]....
        /*10b4*/ 	.word	0x00011460
        /*10b8*/ 	.word	0x00000070
        /*10bc*/ 	.word	0x00000068
        /*10c0*/ 	.short	0x0101
        /*10c2*/ 	.byte	0xff
	.zero		1


	//   ....[98]....
        /*10c4*/ 	.word	0x00011470
        /*10c8*/ 	.word	0x00000070
        /*10cc*/ 	.word	0x00000070
        /*10d0*/ 	.short	0x010a
        /*10d2*/ 	.byte	0xff
	.zero		1


	//   ....[99]....
        /*10d4*/ 	.word	0x00011490
        /*10d8*/ 	.word	0x00000070
        /*10dc*/ 	.word	0x00000090
        /*10e0*/ 	.short	0x010a
        /*10e2*/ 	.byte	0xff
	.zero		1


	//   ....[100]....
        /*10e4*/ 	.word	0x000114c0
        /*10e8*/ 	.word	0x00000070
        /*10ec*/ 	.word	0x000000b8
        /*10f0*/ 	.short	0x010a
        /*10f2*/ 	.byte	0xff
	.zero		1


	//   ....[101]....
        /*10f4*/ 	.word	0x000116b0
        /*10f8*/ 	.word	0x00000062
        /*10fc*/ 	.word	0x00000000
        /*1100*/ 	.short	0x0101
        /*1102*/ 	.byte	0xff
	.zero		1


	//   ....[102]....
        /*1104*/ 	.word	0x000119f0
        /*1108*/ 	.word	0x00000061
        /*110c*/ 	.word	0x00000000
        /*1110*/ 	.short	0x0101
        /*1112*/ 	.byte	0xff
	.zero		1


	//   ....[103]....
        /*1114*/ 	.word	0x00011a00
        /*1118*/ 	.word	0x00000070
        /*111c*/ 	.word	0x00000078
        /*1120*/ 	.short	0x0101
        /*1122*/ 	.byte	0xff
	.zero		1


	//   ....[104]....
        /*1124*/ 	.word	0x00011a30
        /*1128*/ 	.word	0x00000070
        /*112c*/ 	.word	0x000000c0
        /*1130*/ 	.short	0x010a
        /*1132*/ 	.byte	0xff
	.zero		1


	//   ....[105]....
        /*1134*/ 	.word	0x00013f00
        /*1138*/ 	.word	0x00000000
        /*113c*/ 	.word	0x00000000
        /*1140*/ 	.short	0x0101
        /*1142*/ 	.byte	0xff
	.zero		1


	//   ....[106]....
        /*1144*/ 	.word	0x00013f10
        /*1148*/ 	.word	0x00000076
        /*114c*/ 	.word	0x000000c8
        /*1150*/ 	.short	0x010a
        /*1152*/ 	.byte	0xff
	.zero		1


	//   ....[107]....
        /*1154*/ 	.word	0x00016800
        /*1158*/ 	.word	0x00000000
        /*115c*/ 	.word	0x00000000
        /*1160*/ 	.short	0x0101
        /*1162*/ 	.byte	0xff
	.zero		1


	//   ....[108]....
        /*1164*/ 	.word	0x00016810
        /*1168*/ 	.word	0x00000076
        /*116c*/ 	.word	0x000000a8
        /*1170*/ 	.short	0x010a
        /*1172*/ 	.byte	0xff
	.zero		1


	//   ....[109]....
        /*1174*/ 	.word	0x00016830
        /*1178*/ 	.word	0x00000076
        /*117c*/ 	.word	0x000000b8
        /*1180*/ 	.short	0x010a
        /*1182*/ 	.byte	0xff
	.zero		1


	//   ....[110]....
        /*1184*/ 	.word	0x00016b00
        /*1188*/ 	.word	0x00000002
        /*118c*/ 	.word	0x00000000
        /*1190*/ 	.short	0x0101
        /*1192*/ 	.byte	0xff
	.zero		1


	//   ....[111]....
        /*1194*/ 	.word	0x00016b10
        /*1198*/ 	.word	0x00000003
        /*119c*/ 	.word	0x000000e8
        /*11a0*/ 	.short	0x010a
        /*11a2*/ 	.byte	0xff
	.zero		1


	//   ....[112]....
        /*11a4*/ 	.word	0x00016dc0
        /*11a8*/ 	.word	0x00000000
        /*11ac*/ 	.word	0x00000000
        /*11b0*/ 	.short	0x010a
        /*11b2*/ 	.byte	0xff
	.zero		1


	//   ....[113]....
        /*11b4*/ 	.word	0x00016e20
        /*11b8*/ 	.word	0x00000004
        /*11bc*/ 	.word	0x00000000
        /*11c0*/ 	.short	0x010a
        /*11c2*/ 	.byte	0xff
	.zero		1


	//   ....[114]....
        /*11c4*/ 	.word	0x00016e90
        /*11c8*/ 	.word	0x00000022
        /*11cc*/ 	.word	0x00000018
        /*11d0*/ 	.short	0x010a
        /*11d2*/ 	.byte	0xff
	.zero		1


	//   ....[115]....
        /*11d4*/ 	.word	0x00016f00
        /*11d8*/ 	.word	0x00000022
        /*11dc*/ 	.word	0x00000008
        /*11e0*/ 	.short	0x010a
        /*11e2*/ 	.byte	0xff
	.zero		1


	//   ....[116]....
        /*11e4*/ 	.word	0x00016f70
        /*11e8*/ 	.word	0x00000022
        /*11ec*/ 	.word	0x00000068
        /*11f0*/ 	.short	0x010a
        /*11f2*/ 	.byte	0xff
	.zero		1


	//   ....[117]....
        /*11f4*/ 	.word	0x00016fe0
        /*11f8*/ 	.word	0x00000022
        /*11fc*/ 	.word	0x00000028
        /*1200*/ 	.short	0x010a
        /*1202*/ 	.byte	0xff
	.zero		1


	//   ....[118]....
        /*1204*/ 	.word	0x00017050
        /*1208*/ 	.word	0x00000022
        /*120c*/ 	.word	0x00000048
        /*1210*/ 	.short	0x010a
        /*1212*/ 	.byte	0xff
	.zero		1


	//   ....[119]....
        /*1214*/ 	.word	0x000170c0
        /*1218*/ 	.word	0x00000022
        /*121c*/ 	.word	0x00000078
        /*1220*/ 	.short	0x010a
        /*1222*/ 	.byte	0xff
	.zero		1


	//   ....[120]....
        /*1224*/ 	.word	0x00017130
        /*1228*/ 	.word	0x00000022
        /*122c*/ 	.word	0x00000058
        /*1230*/ 	.short	0x010a
        /*1232*/ 	.byte	0xff
	.zero		1


	//   ....[121]....
        /*1234*/ 	.word	0x000171a0
        /*1238*/ 	.word	0x00000022
        /*123c*/ 	.word	0x00000038
        /*1240*/ 	.short	0x010a
        /*1242*/ 	.byte	0xff
	.zero		1


	//   ....[122]....
        /*1244*/ 	.word	0x00017200
        /*1248*/ 	.word	0x00000022
        /*124c*/ 	.word	0x00000008
        /*1250*/ 	.short	0x010a
        /*1252*/ 	.byte	0xff
	.zero		1


	//   ....[123]....
        /*1254*/ 	.word	0x00017270
        /*1258*/ 	.word	0x00000022
        /*125c*/ 	.word	0x00000068
        /*1260*/ 	.short	0x010a
        /*1262*/ 	.byte	0xff
	.zero		1


	//   ....[124]....
        /*1264*/ 	.word	0x000172e0
        /*1268*/ 	.word	0x00000022
        /*126c*/ 	.word	0x00000048
        /*1270*/ 	.short	0x010a
        /*1272*/ 	.byte	0xff
	.zero		1


	//   ....[125]....
        /*1274*/ 	.word	0x00017350
        /*1278*/ 	.word	0x00000022
        /*127c*/ 	.word	0x00000078
        /*1280*/ 	.short	0x010a
        /*1282*/ 	.byte	0xff
	.zero		1


	//   ....[126]....
        /*1284*/ 	.word	0x000173c0
        /*1288*/ 	.word	0x00000022
        /*128c*/ 	.word	0x00000058
        /*1290*/ 	.short	0x010a
        /*1292*/ 	.byte	0xff
	.zero		1


	//   ....[127]....
        /*1294*/ 	.word	0x00017430
        /*1298*/ 	.word	0x00000022
        /*129c*/ 	.word	0x00000038
        /*12a0*/ 	.short	0x010a
        /*12a2*/ 	.byte	0xff
	.zero		1


	//   ....[128]....
        /*12a4*/ 	.word	0x00017480
        /*12a8*/ 	.word	0x00000022
        /*12ac*/ 	.word	0x00000018
        /*12b0*/ 	.short	0x010a
        /*12b2*/ 	.byte	0xff
	.zero		1


	//   ....[129]....
        /*12b4*/ 	.word	0x000174d0
        /*12b8*/ 	.word	0x00000022
        /*12bc*/ 	.word	0x00000028
        /*12c0*/ 	.short	0x010a
        /*12c2*/ 	.byte	0xff
	.zero		1


	//   ....[130]....
        /*12c4*/ 	.word	0x00017530
        /*12c8*/ 	.word	0x00000022
        /*12cc*/ 	.word	0x00000008
        /*12d0*/ 	.short	0x010a
        /*12d2*/ 	.byte	0xff
	.zero		1


	//   ....[131]....
        /*12d4*/ 	.word	0x00017590
        /*12d8*/ 	.word	0x00000022
        /*12dc*/ 	.word	0x00000068
        /*12e0*/ 	.short	0x010a
        /*12e2*/ 	.byte	0xff
	.zero		1


	//   ....[132]....
        /*12e4*/ 	.word	0x000175f0
        /*12e8*/ 	.word	0x00000022
        /*12ec*/ 	.word	0x00000048
        /*12f0*/ 	.short	0x010a
        /*12f2*/ 	.byte	0xff
	.zero		1


	//   ....[133]....
        /*12f4*/ 	.word	0x00017650
        /*12f8*/ 	.word	0x00000022
        /*12fc*/ 	.word	0x00000058
        /*1300*/ 	.short	0x010a
        /*1302*/ 	.byte	0xff
	.zero		1


	//   ....[134]....
        /*1304*/ 	.word	0x000176b0
        /*1308*/ 	.word	0x00000022
        /*130c*/ 	.word	0x00000078
        /*1310*/ 	.short	0x010a
        /*1312*/ 	.byte	0xff
	.zero		1


	//   ....[135]....
        /*1314*/ 	.word	0x00017710
        /*1318*/ 	.word	0x00000022
        /*131c*/ 	.word	0x00000038
        /*1320*/ 	.short	0x010a
        /*1322*/ 	.byte	0xff
	.zero		1


	//   ....[136]....
        /*1324*/ 	.word	0x00017760
        /*1328*/ 	.word	0x00000022
        /*132c*/ 	.word	0x00000028
        /*1330*/ 	.short	0x010a
        /*1332*/ 	.byte	0xff
	.zero		1


	//   ....[137]....
        /*1334*/ 	.word	0x000177c0
        /*1338*/ 	.word	0x00000022
        /*133c*/ 	.word	0x00000008
        /*1340*/ 	.short	0x010a
        /*1342*/ 	.byte	0xff
	.zero		1


	//   ....[138]....
        /*1344*/ 	.word	0x00017820
        /*1348*/ 	.word	0x00000022
        /*134c*/ 	.word	0x00000068
        /*1350*/ 	.short	0x010a
        /*1352*/ 	.byte	0xff
	.zero		1


	//   ....[139]....
        /*1354*/ 	.word	0x00017880
        /*1358*/ 	.word	0x00000022
        /*135c*/ 	.word	0x00000048
        /*1360*/ 	.short	0x010a
        /*1362*/ 	.byte	0xff
	.zero		1


	//   ....[140]....
        /*1364*/ 	.word	0x000178e0
        /*1368*/ 	.word	0x00000022
        /*136c*/ 	.word	0x00000058
        /*1370*/ 	.short	0x010a
        /*1372*/ 	.byte	0xff
	.zero		1


	//   ....[141]....
        /*1374*/ 	.word	0x00017940
        /*1378*/ 	.word	0x00000022
        /*137c*/ 	.word	0x00000078
        /*1380*/ 	.short	0x010a
        /*1382*/ 	.byte	0xff
	.zero		1


	//   ....[142]....
        /*1384*/ 	.word	0x000179b0
        /*1388*/ 	.word	0x0000000a
        /*138c*/ 	.word	0x00000088
        /*1390*/ 	.short	0x010a
        /*1392*/ 	.byte	0xff
	.zero		1


	//   ....[143]....
        /*1394*/ 	.word	0x00017a00
        /*1398*/ 	.word	0x0000000a
        /*139c*/ 	.word	0x00000010
        /*13a0*/ 	.short	0x010a
        /*13a2*/ 	.byte	0xff
	.zero		1


	//   ....[144]....
        /*13a4*/ 	.word	0x00017a50
        /*13a8*/ 	.word	0x0000000a
        /*13ac*/ 	.word	0x00000000
        /*13b0*/ 	.short	0x010a
        /*13b2*/ 	.byte	0xff
	.zero		1


	//   ....[145]....
        /*13b4*/ 	.word	0x00017aa0
        /*13b8*/ 	.word	0x0000000a
        /*13bc*/ 	.word	0x00000040
        /*13c0*/ 	.short	0x010a
        /*13c2*/ 	.byte	0xff
	.zero		1


	//   ....[146]....
        /*13c4*/ 	.word	0x00017af0
        /*13c8*/ 	.word	0x0000000a
        /*13cc*/ 	.word	0x00000020
        /*13d0*/ 	.short	0x010a
        /*13d2*/ 	.byte	0xff
	.zero		1


	//   ....[147]....
        /*13d4*/ 	.word	0x00017b60
        /*13d8*/ 	.word	0x0000000a
        /*13dc*/ 	.word	0x00000098
        /*13e0*/ 	.short	0x010a
        /*13e2*/ 	.byte	0xff
	.zero		1


	//   ....[148]....
        /*13e4*/ 	.word	0x00017bb0
        /*13e8*/ 	.word	0x0000000a
        /*13ec*/ 	.word	0x000000a0
        /*13f0*/ 	.short	0x010a
        /*13f2*/ 	.byte	0xff
	.zero		1


	//   ....[149]....
        /*13f4*/ 	.word	0x00017c00
        /*13f8*/ 	.word	0x0000000a
        /*13fc*/ 	.word	0x00000050
        /*1400*/ 	.short	0x010a
        /*1402*/ 	.byte	0xff
	.zero		1


	//   ....[150]....
        /*1404*/ 	.word	0x00017c60
        /*1408*/ 	.word	0x00000009
        /*140c*/ 	.word	0x00000000
        /*1410*/ 	.short	0x010a
        /*1412*/ 	.byte	0xff
	.zero		1


	//   ....[151]....
        /*1414*/ 	.word	0x00017cd0
        /*1418*/ 	.word	0x00000009
        /*141c*/ 	.word	0x00000088
        /*1420*/ 	.short	0x010a
        /*1422*/ 	.byte	0xff
	.zero		1


	//   ....[152]....
        /*1424*/ 	.word	0x00017d30
        /*1428*/ 	.word	0x00000009
        /*142c*/ 	.word	0x00000030
        /*1430*/ 	.short	0x010a
        /*1432*/ 	.byte	0xff
	.zero		1


	//   ....[153]....
        /*1434*/ 	.word	0x00017da0
        /*1438*/ 	.word	0x00000009
        /*143c*/ 	.word	0x000000b0
        /*1440*/ 	.short	0x010a
        /*1442*/ 	.byte	0xff
	.zero		1


	//   ....[154]....
        /*1444*/ 	.word	0x00017e00
        /*1448*/ 	.word	0x00000009
        /*144c*/ 	.word	0x00000098
        /*1450*/ 	.short	0x010a
        /*1452*/ 	.byte	0xff
	.zero		1


	//   ....[155]....
        /*1454*/ 	.word	0x00017e70
        /*1458*/ 	.word	0x00000009
        /*145c*/ 	.word	0x00000040
        /*1460*/ 	.short	0x010a
        /*1462*/ 	.byte	0xff
	.zero		1


	//   ....[156]....
        /*1464*/ 	.word	0x00017ed0
        /*1468*/ 	.word	0x00000009
        /*146c*/ 	.word	0x000000a0
        /*1470*/ 	.short	0x010a
        /*1472*/ 	.byte	0xff
	.zero		1


	//   ....[157]....
        /*1474*/ 	.word	0x00017f40
        /*1478*/ 	.word	0x00000009
        /*147c*/ 	.word	0x00000050
        /*1480*/ 	.short	0x010a
        /*1482*/ 	.byte	0xff
	.zero		1


	//   ....[158]....
        /*1484*/ 	.word	0x00017fb0
        /*1488*/ 	.word	0x00000008
        /*148c*/ 	.word	0x000000d0
        /*1490*/ 	.short	0x010a
        /*1492*/ 	.byte	0xff
	.zero		1


	//   ....[159]....
        /*1494*/ 	.word	0x00018020
        /*1498*/ 	.word	0x00000008
        /*149c*/ 	.word	0x000000d8
        /*14a0*/ 	.short	0x010a
        /*14a2*/ 	.byte	0xff
	.zero		1


	//   ....[160]....
        /*14a4*/ 	.word	0x00018080
        /*14a8*/ 	.word	0x00000008
        /*14ac*/ 	.word	0x000000b0
        /*14b0*/ 	.short	0x010a
        /*14b2*/ 	.byte	0xff
	.zero		1


	//   ....[161]....
        /*14b4*/ 	.word	0x000180e0
        /*14b8*/ 	.word	0x00000008
        /*14bc*/ 	.word	0x00000030
        /*14c0*/ 	.short	0x010a
        /*14c2*/ 	.byte	0xff
	.zero		1


	//   ....[162]....
        /*14c4*/ 	.word	0x00018140
        /*14c8*/ 	.word	0x00000008
        /*14cc*/ 	.word	0x00000088
        /*14d0*/ 	.short	0x010a
        /*14d2*/ 	.byte	0xff
	.zero		1


	//   ....[163]....
        /*14d4*/ 	.word	0x000181a0
        /*14d8*/ 	.word	0x00000008
        /*14dc*/ 	.word	0x00000098
        /*14e0*/ 	.short	0x010a
        /*14e2*/ 	.byte	0xff
	.zero		1


	//   ....[164]....
        /*14e4*/ 	.word	0x00018210
        /*14e8*/ 	.word	0x00000070
        /*14ec*/ 	.word	0x00000080
        /*14f0*/ 	.short	0x010a
        /*14f2*/ 	.byte	0xff
	.zero		1


	//   ....[165]....
        /*14f4*/ 	.word	0x00018270
        /*14f8*/ 	.word	0x00000070
        /*14fc*/ 	.word	0x000000a8
        /*1500*/ 	.short	0x010a
        /*1502*/ 	.byte	0xff
	.zero		1


	//   ....[166]....
        /*1504*/ 	.word	0x000182e0
        /*1508*/ 	.word	0x00000070
        /*150c*/ 	.word	0x00000060
        /*1510*/ 	.short	0x010a
        /*1512*/ 	.byte	0xff
	.zero		1


	//   ....[167]....
        /*1514*/ 	.word	0x00018350
        /*1518*/ 	.word	0x00000070
        /*151c*/ 	.word	0x00000070
        /*1520*/ 	.short	0x010a
        /*1522*/ 	.byte	0xff
	.zero		1


	//   ....[168]....
        /*1524*/ 	.word	0x000183b0
        /*1528*/ 	.word	0x00000070
        /*152c*/ 	.word	0x00000090
        /*1530*/ 	.short	0x010a
        /*1532*/ 	.byte	0xff
	.zero		1


	//   ....[169]....
        /*1534*/ 	.word	0x00018420
        /*1538*/ 	.word	0x00000070
        /*153c*/ 	.word	0x000000b8
        /*1540*/ 	.short	0x010a
        /*1542*/ 	.byte	0xff
	.zero		1


	//   ....[170]....
        /*1544*/ 	.word	0x00018470
        /*1548*/ 	.word	0x00000070
        /*154c*/ 	.word	0x000000c0
        /*1550*/ 	.short	0x010a
        /*1552*/ 	.byte	0xff
	.zero		1


	//   ....[171]....
        /*1554*/ 	.word	0x000184c0
        /*1558*/ 	.word	0x00000076
        /*155c*/ 	.word	0x000000c8
        /*1560*/ 	.short	0x010a
        /*1562*/ 	.byte	0xff
	.zero		1


	//   ....[172]....
        /*1564*/ 	.word	0x00018520
        /*1568*/ 	.word	0x00000076
        /*156c*/ 	.word	0x000000a8
        /*1570*/ 	.short	0x010a
        /*1572*/ 	.byte	0xff
	.zero		1


	//   ....[173]....
        /*1574*/ 	.word	0x00018580
        /*1578*/ 	.word	0x00000076
        /*157c*/ 	.word	0x000000b8
        /*1580*/ 	.short	0x010a
        /*1582*/ 	.byte	0xff
	.zero		1


	//   ....[174]....
        /*1584*/ 	.word	0x000185d0
        /*1588*/ 	.word	0x00000003
        /*158c*/ 	.word	0x000000e8
        /*1590*/ 	.short	0x010a
        /*1592*/ 	.byte	0xff
	.zero		1


	//----- nvinfo : EIATTR_NUM_MBARRIERS
	.align		4
.L_114:
        /*1594*/ 	.byte	0x03, 0x38
        /*1596*/ 	.short	0x001d


	//----- nvinfo : EIATTR_EXIT_INSTR_OFFSETS
	.align		4
        /*1598*/ 	.byte	0x04, 0x1c
        /*159a*/ 	.short	(.L_116 - .L_115)


	//   ....[0]....
.L_115:
        /*159c*/ 	.word	0x000169f0


	//   ....[1]....
        /*15a0*/ 	.word	0x00016da0


	//----- nvinfo : EIATTR_REQNTID
	.align		4
.L_116:
        /*15a4*/ 	.byte	0x04, 0x10
        /*15a6*/ 	.short	(.L_118 - .L_117)
.L_117:
        /*15a8*/ 	.word	0x00000180
        /*15ac*/ 	.word	0x00000001
        /*15b0*/ 	.word	0x00000001


	//----- nvinfo : EIATTR_CRS_STACK_SIZE
	.align		4
.L_118:
        /*15b4*/ 	.byte	0x04, 0x1e
        /*15b6*/ 	.short	(.L_120 - .L_119)
.L_119:
        /*15b8*/ 	.word	0x00000000


	//----- nvinfo : EIATTR_CBANK_PARAM_SIZE
	.align		4
.L_120:
        /*15bc*/ 	.byte	0x03, 0x19
        /*15be*/ 	.short	0x052c


	//----- nvinfo : EIATTR_PARAM_CBANK
	.align		4
        /*15c0*/ 	.byte	0x04, 0x0a
        /*15c2*/ 	.short	(.L_122 - .L_121)
	.align		4
.L_121:
        /*15c4*/ 	.word	index@(.nv.constant0.kernel_cutlass_dkdv_bwd_cudnnsdpabwdfmha_dkdv_d256_sm100BlackwellFusedAttentionDKDVKernel_object_at__TiledMMA_ThrLayoutVMNK21111000_PermutationMNK____MMAAtom_ThrID21_ShapeMNK2566416_TVLay_2)
        /*15c8*/ 	.short	0x0380
        /*15ca*/ 	.short	0x052c


	//----- nvinfo : EIATTR_SW_WAR
	.align		4
.L_122:
        /*15cc*/ 	.byte	0x04, 0x36
        /*15ce*/ 	.short	(.L_124 - .L_123)
.L_123:
        /*15d0*/ 	.word	0x00000008
.L_124:


//--------------------- .nv.compat                --------------------------
	.section	.nv.compat,"",@"SHT_CUDA_COMPAT_INFO"
	.align	4
        /*0000*/ 	.byte	0x02, 0x02, 0x02, 0x00, 0x02, 0x05, 0x05, 0x00, 0x02, 0x03, 0x01, 0x00, 0x02, 0x06, 0x01, 0x00


//--------------------- .nv.info.kernel_cutlass_kernel_cudnnsdpabwdfmha_dq_d256_sm100BlackwellFusedAttentionDQKernel_object_at_____Int32_Int32_Int32_TiledMMA_ThrLayoutVMNK21111000_PermutationMNK____MMAAtom_ThrID21_ShapeM_1 --------------------------
	.section	.nv.info.kernel_cutlass_kernel_cudnnsdpabwdfmha_dq_d256_sm100BlackwellFusedAttentionDQKernel_object_at_____Int32_Int32_Int32_TiledMMA_ThrLayoutVMNK21111000_PermutationMNK____MMAAtom_ThrID21_ShapeM_1,"",@"SHT_CUDA_INFO"
	.sectionflags	@""
	.align	4


	//----- nvinfo : EIATTR_CUDA_API_VERSION
	.align		4
        /*0000*/ 	.byte	0x04, 0x37
        /*0002*/ 	.short	(.L_126 - .L_125)
.L_125:
        /*0004*/ 	.word	0x00000081


	//----- nvinfo : EIATTR_KPARAM_INFO
	.align		4
.L_126:
        /*0008*/ 	.byte	0x04, 0x17
        /*000a*/ 	.short	(.L_128 - .L_127)
.L_127:
        /*000c*/ 	.word	0x00000000
        /*0010*/ 	.short	0x0019
        /*0012*/ 	.short	0x0484
        /*0014*/ 	.byte	0x00, 0xf0, 0x11, 0x00


	//----- nvinfo : EIATTR_KPARAM_INFO
	.align		4
.L_128:
        /*0018*/ 	.byte	0x04, 0x17
        /*001a*/ 	.short	(.L_130 - .L_129)
.L_129:
        /*001c*/ 	.word	0x00000000
        /*0020*/ 	.short	0x0018
        /*0022*/ 	.short	0x0480
        /*0024*/ 	.byte	0x00, 0xf0, 0x11, 0x00


	//----- nvinfo : EIATTR_KPARAM_INFO
	.align		4
.L_130:
        /*0028*/ 	.byte	0x04, 0x17
        /*002a*/ 	.short	(.L_132 - .L_131)
.L_131:
        /*002c*/ 	.word	0x00000000
        /*0030*/ 	.short	0x0017
        /*0032*/ 	.short	0x047c
        /*0034*/ 	.byte	0x00, 0xf0, 0x11, 0x00


	//----- nvinfo : EIATTR_KPARAM_INFO
	.align		4
.L_132:
        /*0038*/ 	.byte	0x04, 0x17
        /*003a*/ 	.short	(.L_134 - .L_133)
.L_133:
        /*003c*/ 	.word	0x00000000
        /*0040*/ 	.short	0x0016
        /*0042*/ 	.short	0x0478
        /*0044*/ 	.byte	0x00, 0xf0, 0x11, 0x00


	//----- nvinfo : EIATTR_KPARAM_INFO
	.align		4
.L_134:
        /*0048*/ 	.byte	0x04, 0x17
        /*004a*/ 	.short	(.L_136 - .L_135)
.L_135:
        /*004c*/ 	.word	0x00000000
        /*0050*/ 	.short	0x0015
        /*0052*/ 	.short	0x0438
        /*0054*/ 	.byte	0x00, 0xf0, 0x01, 0x01


	//----- nvinfo : EIATTR_KPARAM_INFO
	.align		4
.L_136:
        /*0058*/ 	.byte	0x04, 0x17
        /*005a*/ 	.short	(.L_138 - .L_137)
.L_137:
        /*005c*/ 	.word	0x00000000
        /*0060*/ 	.short	0x0014
        /*0062*/ 	.short	0x0400
        /*0064*/ 	.byte	0x00, 0xf0, 0xe1, 0x00


	//----- nvinfo : EIATTR_KPARAM_INFO
	.align		4
.L_138:
        /*0068*/ 	.byte	0x04, 0x17
        /*006a*/ 	.short	(.L_140 - .L_139)
.L_139:
        /*006c*/ 	.word	0x00000000
        /*0070*/ 	.short	0x0013
        /*0072*/ 	.short	0x03e0
        /*0074*/ 	.byte	0x00, 0xf0, 0x81, 0x00


	//----- nvinfo : EIATTR_KPARAM_INFO
	.align		4
.L_140:
        /*0078*/ 	.byte	0x04, 0x17
        /*007a*/ 	.short	(.L_142 - .L_141)
.L_141:
        /*007c*/ 	.word	0x00000000
        /*0080*/ 	.short	0x0012
        /*0082*/ 	.short	0x03c0
        /*0084*/ 	.byte	0x00, 0xf0, 0x81, 0x00


	//----- nvinfo : EIATTR_KPARAM_INFO
	.align		4
.L_142:
        /*0088*/ 	.byte	0x04, 0x17
        /*008a*/ 	.short	(.L_144 - .L_143)
.L_143:
        /*008c*/ 	.word	0x00000000
        /*0090*/ 	.short	0x0011
        /*0092*/ 	.short	0x0340
        /*0094*/ 	.byte	0x00, 0xf0, 0x01, 0x02


	//----- nvinfo : EIATTR_KPARAM_INFO
	.align		4
.L_144:
        /*0098*/ 	.byte	0x04, 0x17
        /*009a*/ 	.short	(.L_146 - .L_145)
.L_145:
        /*009c*/ 	.word	0x00000000
        /*00a0*/ 	.short	0x0010
        /*00a2*/ 	.short	0x0300
        /*00a4*/ 	.byte	0x00, 0xf0, 0x61, 0x00


	//----- nvinfo : EIATTR_KPARAM_INFO
	.align		4
.L_146:
        /*00a8*/ 	.byte	0x04, 0x17
        /*00aa*/ 	.short	(.L_148 - .L_147)
.L_147:
        /*00ac*/ 	.word	0x00000000
        /*00b0*/ 	.short	0x000f
        /*00b2*/ 	.short	0x0280
        /*00b4*/ 	.byte	0x00, 0xf0, 0x01, 0x02


	//----- nvinfo : EIATTR_KPARAM_INFO
	.align		4
.L_148:
        /*00b8*/ 	.byte	0x04, 0x17
        /*00ba*/ 	.short	(.L_150 - .L_149)
.L_149:
        /*00bc*/ 	.word	0x00000000
        /*00c0*/ 	.short	0x000e
        /*00c2*/ 	.short	0x0240
        /*00c4*/ 	.byte	0x00, 0xf0, 0x61, 0x00


	//----- nvinfo : EIATTR_KPARAM_INFO
	.align		4
.L_150:
        /*00c8*/ 	.byte	0x04, 0x17
        /*00ca*/ 	.short	(.L_152 - .L_151)
.L_151:
        /*00cc*/ 	.word	0x00000000
        /*00d0*/ 	.short	0x000d
        /*00d2*/ 	.short	0x01c0
        /*00d4*/ 	.byte	0x00, 0xf0, 0x01, 0x02


	//----- nvinfo : EIATTR_KPARAM_INFO
	.align		4
.L_152:
        /*00d8*/ 	.byte	0x04, 0x17
        /*00da*/ 	.short	(.L_154 - .L_153)
.L_153:
        /*00dc*/ 	.word	0x00000000
        /*00e0*/ 	.short	0x000c
        /*00e2*/ 	.short	0x0180
        /*00e4*/ 	.byte	0x00, 0xf0, 0x61, 0x00


	//----- nvinfo : EIATTR_KPARAM_INFO
	.align		4
.L_154:
        /*00e8*/ 	.byte	0x04, 0x17
        /*00ea*/ 	.short	(.L_156 - .L_155)
.L_155:
        /*00ec*/ 	.word	0x00000000
        /*00f0*/ 	.short	0x000b
        /*00f2*/ 	.short	0x0100
        /*00f4*/ 	.byte	0x00, 0xf0, 0x01, 0x02


	//----- nvinfo : EIATTR_KPARAM_INFO
	.align		4
.L_156:
        /*00f8*/ 	.byte	0x04, 0x17
        /*00fa*/ 	.short	(.L_158 - .L_157)
.L_157:
        /*00fc*/ 	.word	0x00000000
        /*0100*/ 	.short	0x000a
        /*0102*/ 	.short	0x00c0
        /*0104*/ 	.byte	0x00, 0xf0, 0x61, 0x00


	//----- nvinfo : EIATTR_KPARAM_INFO
	.align		4
.L_158:
        /*0108*/ 	.byte	0x04, 0x17
        /*010a*/ 	.short	(.L_160 - .L_159)
.L_159:
        /*010c*/ 	.word	0x00000000
        /*0110*/ 	.short	0x0009
        /*0112*/ 	.short	0x0040
        /*0114*/ 	.byte	0x00, 0xf0, 0x01, 0x02


	//----- nvinfo : EIATTR_KPARAM_INFO
	.align		4
.L_160:
        /*0118*/ 	.byte	0x04, 0x17
        /*011a*/ 	.short	(.L_162 - .L_161)
.L_161:
        /*011c*/ 	.word	0x00000000
        /*0120*/ 	.short	0x0008
        /*0122*/ 	.short	0x001e
        /*0124*/ 	.byte	0x00, 0xf0, 0x0d, 0x00


	//----- nvinfo : EIATTR_KPARAM_INFO
	.align		4
.L_162:
        /*0128*/ 	.byte	0x04, 0x17
        /*012a*/ 	.short	(.L_164 - .L_163)
.L_163:
        /*012c*/ 	.word	0x00000000
        /*0130*/ 	.short	0x0007
        /*0132*/ 	.short	0x001b
        /*0134*/ 	.byte	0x00, 0xf0, 0x0d, 0x00


	//----- nvinfo : EIATTR_KPARAM_INFO
	.align		4
.L_164:
        /*0138*/ 	.byte	0x04, 0x17
        /*013a*/ 	.short	(.L_166 - .L_165)
.L_165:
        /*013c*/ 	.word	0x00000000
        /*0140*/ 	.short	0x0006
        /*0142*/ 	.short	0x0018
        /*0144*/ 	.byte	0x00, 0xf0, 0x0d, 0x00


	//----- nvinfo : EIATTR_KPARAM_INFO
	.align		4
.L_166:
        /*0148*/ 	.byte	0x04, 0x17
        /*014a*/ 	.short	(.L_168 - .L_167)
.L_167:
        /*014c*/ 	.word	0x00000000
        /*0150*/ 	.short	0x0005
        /*0152*/ 	.short	0x0014
        /*0154*/ 	.byte	0x00, 0xf0, 0x11, 0x00


	//----- nvinfo : EIATTR_KPARAM_INFO
	.align		4
.L_168:
        /*0158*/ 	.byte	0x04, 0x17
        /*015a*/ 	.short	(.L_170 - .L_169)
.L_169:
        /*015c*/ 	.word	0x00000000
        /*0160*/ 	.short	0x0004
        /*0162*/ 	.short	0x0010
        /*0164*/ 	.byte	0x00, 0xf0, 0x11, 0x00


	//----- nvinfo : EIATTR_KPARAM_INFO
	.align		4
.L_170:
        /*0168*/ 	.byte	0x04, 0x17
        /*016a*/ 	.short	(.L_172 - .L_171)
.L_171:
        /*016c*/ 	.word	0x00000000
        /*0170*/ 	.short	0x0003
        /*0172*/ 	.short	0x000c
        /*0174*/ 	.byte	0x00, 0xf0, 0x11, 0x00


	//----- nvinfo : EIATTR_KPARAM_INFO
	.align		4
.L_172:
        /*0178*/ 	.byte	0x04, 0x17
        /*017a*/ 	.short	(.L_174 - .L_173)
.L_173:
        /*017c*/ 	.word	0x00000000
        /*0180*/ 	.short	0x0002
        /*0182*/ 	.short	0x0008
        /*0184*/ 	.byte	0x00, 0xf0, 0x11, 0x00


	//----- nvinfo : EIATTR_KPARAM_INFO
	.align		4
.L_174:
        /*0188*/ 	.byte	0x04, 0x17
        /*018a*/ 	.short	(.L_176 - .L_175)
.L_175:
        /*018c*/ 	.word	0x00000000
        /*0190*/ 	.short	0x0001
        /*0192*/ 	.short	0x0004
        /*0194*/ 	.byte	0x00, 0xf0, 0x11, 0x00


	//----- nvinfo : EIATTR_KPARAM_INFO
	.align		4
.L_176:
        /*0198*/ 	.byte	0x04, 0x17
        /*019a*/ 	.short	(.L_178 - .L_177)
.L_177:
        /*019c*/ 	.word	0x00000000
        /*01a0*/ 	.short	0x0000
        /*01a2*/ 	.short	0x0000
        /*01a4*/ 	.byte	0x00, 0xf0, 0x11, 0x00


	//----- nvinfo : EIATTR_AT_ENTRY_FRAGMENTS
	.align		4
.L_178:
        /*01a8*/ 	.byte	0x04, 0x4f
        /*01aa*/ 	.short	(.L_180 - .L_179)


	//   ....[0]....
.L_179:
        /*01ac*/ 	.word	0x00000004


	//   ....[1]....
        /*01b0*/ 	.word	0x00000005


	//----- nvinfo : EIATTR_RESERVED_SMEM_USED
	.align		4
.L_180:
        /*01b4*/ 	.byte	0x01, 0x41
	.zero		2


	//----- nvinfo : EIATTR_SPARSE_MMA_MASK
	.align		4
        /*01b8*/ 	.byte	0x03, 0x50
        /*01ba*/ 	.short	0x0000


	//----- nvinfo : EIATTR_TCGEN05_2CTA_USED
	.align		4
        /*01bc*/ 	.byte	0x01, 0x52
	.zero		2


	//----- nvinfo : EIATTR_MAXREG_COUNT
	.align		4
        /*01c0*/ 	.byte	0x03, 0x1b
        /*01c2*/ 	.short	0x00a8


	//----- nvinfo : EIATTR_NUM_BARRIERS
	.align		4
        /*01c4*/ 	.byte	0x02, 0x4c
        /*01c6*/ 	.byte	0x02
	.zero		1


	//----- nvinfo : EIATTR_INT_WARP_WIDE_INSTR_OFFSETS
	.align		4
        /*01c8*/ 	.byte	0x04, 0x31
        /*01ca*/ 	.short	(.L_182 - .L_181)


	//   ....[0]....
.L_181:
        /*01cc*/ 	.word	0x00006420


	//   ....[1]....
        /*01d0*/ 	.word	0x00006450


	//----- nvinfo : EIATTR_COOP_GROUP_MASK_REGIDS
	.align		4
.L_182:
        /*01d4*/ 	.byte	0x04, 0x29
        /*01d6*/ 	.short	(.L_184 - .L_183)


	//   ....[0]....
.L_183:
        /*01d8*/ 	.word	0xffffffff


	//   ....[1]....
        /*01dc*/ 	.word	0xffffffff


	//   ....[2]....
        /*01e0*/ 	.word	0xffffffff


	//   ....[3]....
        /*01e4*/ 	.word	0xffffffff


	//   ....[4]....
        /*01e8*/ 	.word	0xffffffff


	//   ....[5]....
        /*01ec*/ 	.word	0xffffffff


	//----- nvinfo : EIATTR_COOP_GROUP_INSTR_OFFSETS
	.align		4
.L_184:
        /*01f0*/ 	.byte	0x04, 0x28
        /*01f2*/ 	.short	(.L_186 - .L_185)


	//   ....[0]....
.L_185:
        /*01f4*/ 	.word	0x00000830


	//   ....[1]....
        /*01f8*/ 	.word	0x00000e90


	//   ....[2]....
        /*01fc*/ 	.word	0x00000f60


	//   ....[3]....
        /*0200*/ 	.word	0x00006170


	//   ....[4]....
        /*0204*/ 	.word	0x000062b0


	//   ....[5]....
        /*0208*/ 	.word	0x00006500


	//----- nvinfo : EIATTR_REG_RECONFIG
	.align		4
.L_186:
        /*020c*/ 	.byte	0x01, 0x54
	.zero		2


	//----- nvinfo : EIATTR_VRC_CTA_INIT_COUNT
	.align		4
        /*0210*/ 	.byte	0x02, 0x4a
        /*0212*/ 	.byte	0x80
	.zero		1


	//----- nvinfo : EIATTR_MBARRIER_INSTR_OFFSETS
	.align		4
        /*0214*/ 	.byte	0x04, 0x39
        /*0216*/ 	.short	(.L_188 - .L_187)


	//   ....[0]....
.L_187:
        /*0218*/ 	.word	0x00000410
        /*021c*/ 	.word	0x000000ff
        /*0220*/ 	.word	0x00000000
        /*0224*/ 	.short	0x0100
        /*0226*/ 	.byte	0x10
	.zero		1


	//   ....[1]....
        /*0228*/ 	.word	0x00000420
        /*022c*/ 	.word	0x000000ff
        /*0230*/ 	.word	0x00000008
        /*0234*/ 	.short	0x0100
        /*0236*/ 	.byte	0x10
	.zero		1


	//   ....[2]....
        /*0238*/ 	.word	0x00000590
        /*023c*/ 	.word	0x000000ff
        /*0240*/ 	.word	0x00000020
        /*0244*/ 	.short	0x0100
        /*0246*/ 	.byte	0x04
	.zero		1


	//   ....[3]....
        /*0248*/ 	.word	0x000005a0
        /*024c*/ 	.word	0x000000ff
        /*0250*/ 	.word	0x00000028
        /*0254*/ 	.short	0x0100
        /*0256*/ 	.byte	0x04
	.zero		1


	//   ....[4]....
        /*0258*/ 	.word	0x000005b0
        /*025c*/ 	.word	0x000000ff
        /*0260*/ 	.word	0x00000040
        /*0264*/ 	.short	0x0100
        /*0266*/ 	.byte	0x04
	.zero		1


	//   ....[5]....
        /*0268*/ 	.word	0x000005c0
        /*026c*/ 	.word	0x000000ff
        /*0270*/ 	.word	0x00000048
        /*0274*/ 	.short	0x0100
        /*0276*/ 	.byte	0x04
	.zero		1


	//   ....[6]....
        /*0278*/ 	.word	0x000005d0
        /*027c*/ 	.word	0x000000ff
        /*0280*/ 	.word	0x00000010
        /*0284*/ 	.short	0x0100
        /*0286*/ 	.byte	0x04
	.zero		1


	//   ....[7]....
        /*0288*/ 	.word	0x000005e0
        /*028c*/ 	.word	0x000000ff
        /*0290*/ 	.word	0x00000018
        /*0294*/ 	.short	0x0100
        /*0296*/ 	.byte	0x04
	.zero		1


	//   ....[8]....
        /*0298*/ 	.word	0x000005f0
        /*029c*/ 	.word	0x000000ff
        /*02a0*/ 	.word	0x00000030
        /*02a4*/ 	.short	0x0100
        /*02a6*/ 	.byte	0x04
	.zero		1


	//   ....[9]....
        /*02a8*/ 	.word	0x00000600
        /*02ac*/ 	.word	0x000000ff
        /*02b0*/ 	.word	0x00000038
        /*02b4*/ 	.short	0x0100
        /*02b6*/ 	.byte	0x04
	.zero		1


	//   ....[10]....
        /*02b8*/ 	.word	0x00000610
        /*02bc*/ 	.word	0x000000ff
        /*02c0*/ 	.word	0x00000050
        /*02c4*/ 	.short	0x0100
        /*02c6*/ 	.byte	0x04
	.zero		1


	//   ....[11]....
        /*02c8*/ 	.word	0x00000620
        /*02cc*/ 	.word	0x000000ff
        /*02d0*/ 	.word	0x00000058
        /*02d4*/ 	.short	0x0100
        /*02d6*/ 	.byte	0x04
	.zero		1


	//   ....[12]....
        /*02d8*/ 	.word	0x00000630
        /*02dc*/ 	.word	0x000000ff
        /*02e0*/ 	.word	0x00000060
        /*02e4*/ 	.short	0x0100
        /*02e6*/ 	.byte	0x04
	.zero		1


	//   ....[13]....
        /*02e8*/ 	.word	0x00000640
        /*02ec*/ 	.word	0x000000ff
        /*02f0*/ 	.word	0x00000068
        /*02f4*/ 	.short	0x0100
        /*02f6*/ 	.byte	0x04
	.zero		1


	//   ....[14]....
        /*02f8*/ 	.word	0x00000650
        /*02fc*/ 	.word	0x000000ff
        /*0300*/ 	.word	0x00000080
        /*0304*/ 	.short	0x0100
        /*0306*/ 	.byte	0x04
	.zero		1


	//   ....[15]....
        /*0308*/ 	.word	0x00000660
        /*030c*/ 	.word	0x000000ff
        /*0310*/ 	.word	0x00000088
        /*0314*/ 	.short	0x0100
        /*0316*/ 	.byte	0x04
	.zero		1


	//   ....[16]....
        /*0318*/ 	.word	0x00000670
        /*031c*/ 	.word	0x000000ff
        /*0320*/ 	.word	0x00000070
        /*0324*/ 	.short	0x0100
        /*0326*/ 	.byte	0x04
	.zero		1


	//   ....[17]....
        /*0328*/ 	.word	0x00000680
        /*032c*/ 	.word	0x000000ff
        /*0330*/ 	.word	0x00000078
        /*0334*/ 	.short	0x0100
        /*0336*/ 	.byte	0x04
	.zero		1


	//   ....[18]....
        /*0338*/ 	.word	0x00000690
        /*033c*/ 	.word	0x000000ff
        /*0340*/ 	.word	0x00000090
        /*0344*/ 	.short	0x0100
        /*0346*/ 	.byte	0x05
	.zero		1


	//   ....[19]....
        /*0348*/ 	.word	0x000006a0
        /*034c*/ 	.word	0x000000ff
        /*0350*/ 	.word	0x00000098
        /*0354*/ 	.short	0x0100
        /*0356*/ 	.byte	0x05
	.zero		1


	//   ....[20]....
        /*0358*/ 	.word	0x00000720
        /*035c*/ 	.word	0x000000ff
        /*0360*/ 	.word	0x000000a0
        /*0364*/ 	.short	0x0100
        /*0366*/ 	.byte	0x11
	.zero		1


	//   ....[21]....
        /*0368*/ 	.word	0x00000730
        /*036c*/ 	.word	0x000000ff
        /*0370*/ 	.word	0x000000a8
        /*0374*/ 	.short	0x0100
        /*0376*/ 	.byte	0x11
	.zero		1


	//   ....[22]....
        /*0378*/ 	.word	0x000007f0
        /*037c*/ 	.word	0x000000ff
        /*0380*/ 	.word	0x000000b0
        /*0384*/ 	.short	0x0100
        /*0386*/ 	.byte	0x06
	.zero		1


	//   ....[23]....
        /*0388*/ 	.word	0x00000ac0
        /*038c*/ 	.word	0x00000005
        /*0390*/ 	.word	0x00000000
        /*0394*/ 	.short	0x010a
        /*0396*/ 	.byte	0xff
	.zero		1


	//   ....[24]....
        /*0398*/ 	.word	0x00000ae0
        /*039c*/ 	.word	0x00000005
        /*03a0*/ 	.word	0x00000000
        /*03a4*/ 	.short	0x010a
        /*03a6*/ 	.byte	0xff
	.zero		1


	//   ....[25]....
        /*03a8*/ 	.word	0x00000cf0
        /*03ac*/ 	.word	0x00000004
        /*03b0*/ 	.word	0x00000000
        /*03b4*/ 	.short	0x010a
        /*03b6*/ 	.byte	0xff
	.zero		1


	//   ....[26]....
        /*03b8*/ 	.word	0x00000d10
        /*03bc*/ 	.word	0x00000004
        /*03c0*/ 	.word	0x00000000
        /*03c4*/ 	.short	0x010a
        /*03c6*/ 	.byte	0xff
	.zero		1


	//   ....[27]....
        /*03c8*/ 	.word	0x00000e10
        /*03cc*/ 	.word	0x00000007
        /*03d0*/ 	.word	0x00000000
        /*03d4*/ 	.short	0x0101
        /*03d6*/ 	.byte	0xff
	.zero		1


	//   ....[28]....
        /*03d8*/ 	.word	0x000012e0
        /*03dc*/ 	.word	0x000000ff
        /*03e0*/ 	.word	0x00000098
        /*03e4*/ 	.short	0x010a
        /*03e6*/ 	.byte	0x0f
	.zero		1


	//   ....[29]....
        /*03e8*/ 	.word	0x00001fe0
        /*03ec*/ 	.word	0x000000ff
        /*03f0*/ 	.word	0x00000090
        /*03f4*/ 	.short	0x0107
        /*03f6*/ 	.byte	0x0f
	.zero		1


	//   ....[30]....
        /*03f8*/ 	.word	0x00002010
        /*03fc*/ 	.word	0x000000ff
        /*0400*/ 	.word	0x000000a8
        /*0404*/ 	.short	0x010a
        /*0406*/ 	.byte	0x0f
	.zero		1


	//   ....[31]....
        /*0408*/ 	.word	0x00002cb0
        /*040c*/ 	.word	0x000000ff
        /*0410*/ 	.word	0x000000a0
        /*0414*/ 	.short	0x0107
        /*0416*/ 	.byte	0x0f
	.zero		1


	//   ....[32]....
        /*0418*/ 	.word	0x00002cf0
        /*041c*/ 	.word	0x000000ff
        /*0420*/ 	.word	0x00000008
        /*0424*/ 	.short	0x010a
        /*0426*/ 	.byte	0x0f
	.zero		1


	//   ....[33]....
        /*0428*/ 	.word	0x000031d0
        /*042c*/ 	.word	0x000000ff
        /*0430*/ 	.word	0x00000018
        /*0434*/ 	.short	0x010a
        /*0436*/ 	.byte	0x0f
	.zero		1


	//   ....[34]....
        /*0438*/ 	.word	0x000033a0
        /*043c*/ 	.word	0x000000ff
        /*0440*/ 	.word	0x00000028
        /*0444*/ 	.short	0x010a
        /*0446*/ 	.byte	0x0f
	.zero		1


	//   ....[35]....
        /*0448*/ 	.word	0x00003410
        /*044c*/ 	.word	0x000000ff
        /*0450*/ 	.word	0x00000048
        /*0454*/ 	.short	0x010a
        /*0456*/ 	.byte	0x0f
	.zero		1


	//   ....[36]....
        /*0458*/ 	.word	0x00003460
        /*045c*/ 	.word	0x000000ff
        /*0460*/ 	.word	0x00000038
        /*0464*/ 	.short	0x010a
        /*0466*/ 	.byte	0x0f
	.zero		1


	//   ....[37]....
        /*0468*/ 	.word	0x000034b0
        /*046c*/ 	.word	0x000000ff
        /*0470*/ 	.word	0x00000008
        /*0474*/ 	.short	0x010a
        /*0476*/ 	.byte	0x0f
	.zero		1


	//   ....[38]....
        /*0478*/ 	.word	0x00003500
        /*047c*/ 	.word	0x000000ff
        /*0480*/ 	.word	0x00000018
        /*0484*/ 	.short	0x010a
        /*0486*/ 	.byte	0x0f
	.zero		1


	//   ....[39]....
        /*0488*/ 	.word	0x00003570
        /*048c*/ 	.word	0x000000ff
        /*0490*/ 	.word	0x00000048
        /*0494*/ 	.short	0x010a
        /*0496*/ 	.byte	0x0f
	.zero		1


	//   ....[40]....
        /*0498*/ 	.word	0x00003590
        /*049c*/ 	.word	0x000000ff
        /*04a0*/ 	.word	0x00000038
        /*04a4*/ 	.short	0x010a
        /*04a6*/ 	.byte	0x0f
	.zero		1


	//   ....[41]....
        /*04a8*/ 	.word	0x000035b0
        /*04ac*/ 	.word	0x000000ff
        /*04b0*/ 	.word	0x00000008
        /*04b4*/ 	.short	0x010a
        /*04b6*/ 	.byte	0x0f
	.zero		1


	//   ....[42]....
        /*04b8*/ 	.word	0x000035d0
        /*04bc*/ 	.word	0x000000ff
        /*04c0*/ 	.word	0x00000018
        /*04c4*/ 	.short	0x010a
        /*04c6*/ 	.byte	0x0f
	.zero		1


	//   ....[43]....
        /*04c8*/ 	.word	0x00003600
        /*04cc*/ 	.word	0x000000ff
        /*04d0*/ 	.word	0x00000098
        /*04d4*/ 	.short	0x010a
        /*04d6*/ 	.byte	0x0f
	.zero		1


	//   ....[44]....
        /*04d8*/ 	.word	0x00003620
        /*04dc*/ 	.word	0x000000ff
        /*04e0*/ 	.word	0x000000a8
        /*04e4*/ 	.short	0x010a
        /*04e6*/ 	.byte	0x0f
	.zero		1


	//   ....[45]....
        /*04e8*/ 	.word	0x000036c0
        /*04ec*/ 	.word	0x000000ff
        /*04f0*/ 	.word	0x00000078
        /*04f4*/ 	.short	0x010a
        /*04f6*/ 	.byte	0x0f
	.zero		1


	//   ....[46]....
        /*04f8*/ 	.word	0x000036e0
        /*04fc*/ 	.word	0x000000ff
        /*0500*/ 	.word	0x00000058
        /*0504*/ 	.short	0x010a
        /*0506*/ 	.byte	0x0f
	.zero		1


	//   ....[47]....
        /*0508*/ 	.word	0x00003700
        /*050c*/ 	.word	0x000000ff
        /*0510*/ 	.word	0x00000000
        /*0514*/ 	.short	0x010a
        /*0516*/ 	.byte	0x0f
	.zero		1


	//   ....[48]....
        /*0518*/ 	.word	0x00003720
        /*051c*/ 	.word	0x000000ff
        /*0520*/ 	.word	0x00000020
        /*0524*/ 	.short	0x010a
        /*0526*/ 	.byte	0x0f
	.zero		1


	//   ....[49]....
        /*0528*/ 	.word	0x00003fb0
        /*052c*/ 	.word	0x000000ff
        /*0530*/ 	.word	0x00000068
        /*0534*/ 	.short	0x010a
        /*0536*/ 	.byte	0x08
	.zero		1


	//   ....[50]....
        /*0538*/ 	.word	0x00003fd0
        /*053c*/ 	.word	0x000000ff
        /*0540*/ 	.word	0x00000010
        /*0544*/ 	.short	0x010a
        /*0546*/ 	.byte	0x08
	.zero		1


	//   ....[51]....
        /*0548*/ 	.word	0x00003ff0
        /*054c*/ 	.word	0x000000ff
        /*0550*/ 	.word	0x00000040
        /*0554*/ 	.short	0x010a
        /*0556*/ 	.byte	0x08
	.zero		1


	//   ....[52]....
        /*0558*/ 	.word	0x00004820
        /*055c*/ 	.word	0x000000ff
        /*0560*/ 	.word	0x00000080
        /*0564*/ 	.short	0x010a
        /*0566*/ 	.byte	0x0f
	.zero		1


	//   ....[53]....
        /*0568*/ 	.word	0x00004840
        /*056c*/ 	.word	0x000000ff
        /*0570*/ 	.word	0x00000030
        /*0574*/ 	.short	0x010a
        /*0576*/ 	.byte	0x0f
	.zero		1


	//   ....[54]....
        /*0578*/ 	.word	0x00004da0
        /*057c*/ 	.word	0x000000ff
        /*0580*/ 	.word	0x00000058
        /*0584*/ 	.short	0x010a
        /*0586*/ 	.byte	0x0f
	.zero		1


	//   ....[55]....
        /*0588*/ 	.word	0x00004dc0
        /*058c*/ 	.word	0x000000ff
        /*0590*/ 	.word	0x00000068
        /*0594*/ 	.short	0x010a
        /*0596*/ 	.byte	0x0f
	.zero		1


	//   ....[56]....
        /*0598*/ 	.word	0x00004de0
        /*059c*/ 	.word	0x000000ff
        /*05a0*/ 	.word	0x00000078
        /*05a4*/ 	.short	0x010a
        /*05a6*/ 	.byte	0x0f
	.zero		1


	//   ....[57]....
        /*05a8*/ 	.word	0x00004e90
        /*05ac*/ 	.word	0x00000004
        /*05b0*/ 	.word	0x00000090
        /*05b4*/ 	.short	0x010a
        /*05b6*/ 	.byte	0xff
	.zero		1


	//   ....[58]....
        /*05b8*/ 	.word	0x00004eb0
        /*05bc*/ 	.word	0x00000004
        /*05c0*/ 	.word	0x000000a0
        /*05c4*/ 	.short	0x010a
        /*05c6*/ 	.byte	0xff
	.zero		1


	//   ....[59]....
        /*05c8*/ 	.word	0x00004ee0
        /*05cc*/ 	.word	0x00000004
        /*05d0*/ 	.word	0x00000098
        /*05d4*/ 	.short	0x0101
        /*05d6*/ 	.byte	0xff
	.zero		1


	//   ....[60]....
        /*05d8*/ 	.word	0x00004ef0
        /*05dc*/ 	.word	0x00000004
        /*05e0*/ 	.word	0x000000a8
        /*05e4*/ 	.short	0x0101
        /*05e6*/ 	.byte	0xff
	.zero		1


	//   ....[61]....
        /*05e8*/ 	.word	0x00004f50
        /*05ec*/ 	.word	0x000000ff
        /*05f0*/ 	.word	0x00000088
        /*05f4*/ 	.short	0x010a
        /*05f6*/ 	.byte	0x0f
	.zero		1


	//   ....[62]....
        /*05f8*/ 	.word	0x00005020
        /*05fc*/ 	.word	0x000000ff
        /*0600*/ 	.word	0x00000070
        /*0604*/ 	.short	0x010a
        /*0606*/ 	.byte	0x0f
	.zero		1


	//   ....[63]....
        /*0608*/ 	.word	0x00006040
        /*060c*/ 	.word	0x000000ff
        /*0610*/ 	.word	0x00000000
        /*0614*/ 	.short	0x0101
        /*0616*/ 	.byte	0x04
	.zero		1


	//   ....[64]....
        /*0618*/ 	.word	0x00006280
        /*061c*/ 	.word	0x000000ff
        /*0620*/ 	.word	0x00000000
        /*0624*/ 	.short	0x0101
        /*0626*/ 	.byte	0x04
	.zero		1


	//   ....[65]....
        /*0628*/ 	.word	0x00006290
        /*062c*/ 	.word	0x000000ff
        /*0630*/ 	.word	0x000000b0
        /*0634*/ 	.short	0x010a
        /*0636*/ 	.byte	0x0f
	.zero		1


	//   ....[66]....
        /*0638*/ 	.word	0x00006530
        /*063c*/ 	.word	0x00000005
        /*0640*/ 	.word	0x00000000
        /*0644*/ 	.short	0x010a
        /*0646*/ 	.byte	0xff
	.zero		1


	//   ....[67]....
        /*0648*/ 	.word	0x00006590
        /*064c*/ 	.word	0x00000004
        /*0650*/ 	.word	0x00000000
        /*0654*/ 	.short	0x010a
        /*0656*/ 	.byte	0xff
	.zero		1


	//   ....[68]....
        /*0658*/ 	.word	0x00006610
        /*065c*/ 	.word	0x00000004
        /*0660*/ 	.word	0x00000098
        /*0664*/ 	.short	0x010a
        /*0666*/ 	.byte	0xff
	.zero		1


	//   ....[69]....
        /*0668*/ 	.word	0x00006690
        /*066c*/ 	.word	0x00000004
        /*0670*/ 	.word	0x000000a8
        /*0674*/ 	.short	0x010a
        /*0676*/ 	.byte	0xff
	.zero		1


	//   ....[70]....
        /*0678*/ 	.word	0x00006710
        /*067c*/ 	.word	0x00000004
        /*0680*/ 	.word	0x00000008
        /*0684*/ 	.short	0x010a
        /*0686*/ 	.byte	0xff
	.zero		1


	//   ....[71]....
        /*0688*/ 	.word	0x00006790
        /*068c*/ 	.word	0x00000004
        /*0690*/ 	.word	0x00000018
        /*0694*/ 	.short	0x010a
        /*0696*/ 	.byte	0xff
	.zero		1


	//   ....[72]....
        /*0698*/ 	.word	0x00006810
        /*069c*/ 	.word	0x00000004
        /*06a0*/ 	.word	0x00000028
        /*06a4*/ 	.short	0x010a
        /*06a6*/ 	.byte	0xff
	.zero		1


	//   ....[73]....
        /*06a8*/ 	.word	0x00006890
        /*06ac*/ 	.word	0x00000004
        /*06b0*/ 	.word	0x00000048
        /*06b4*/ 	.short	0x010a
        /*06b6*/ 	.byte	0xff
	.zero		1


	//   ....[74]....
        /*06b8*/ 	.word	0x00006910
        /*06bc*/ 	.word	0x00000003
        /*06c0*/ 	.word	0x00000038
        /*06c4*/ 	.short	0x010a
        /*06c6*/ 	.byte	0xff
	.zero		1


	//   ....[75]....
        /*06c8*/ 	.word	0x00006970
        /*06cc*/ 	.word	0x00000003
        /*06d0*/ 	.word	0x00000008
        /*06d4*/ 	.short	0x010a
        /*06d6*/ 	.byte	0xff
	.zero		1


	//   ....[76]....
        /*06d8*/ 	.word	0x000069d0
        /*06dc*/ 	.word	0x00000003
        /*06e0*/ 	.word	0x00000018
        /*06e4*/ 	.short	0x010a
        /*06e6*/ 	.byte	0xff
	.zero		1


	//   ....[77]....
        /*06e8*/ 	.word	0x00006a50
        /*06ec*/ 	.word	0x00000004
        /*06f0*/ 	.word	0x00000048
        /*06f4*/ 	.short	0x010a
        /*06f6*/ 	.byte	0xff
	.zero		1


	//   ....[78]....
        /*06f8*/ 	.word	0x00006ad0
        /*06fc*/ 	.word	0x00000003
        /*0700*/ 	.word	0x00000038
        /*0704*/ 	.short	0x010a
        /*0706*/ 	.byte	0xff
	.zero		1


	//   ....[79]....
        /*0708*/ 	.word	0x00006b30
        /*070c*/ 	.word	0x00000003
        /*0710*/ 	.word	0x00000008
        /*0714*/ 	.short	0x010a
        /*0716*/ 	.byte	0xff
	.zero		1


	//   ....[80]....
        /*0718*/ 	.word	0x00006b90
        /*071c*/ 	.word	0x00000003
        /*0720*/ 	.word	0x00000018
        /*0724*/ 	.short	0x010a
        /*0726*/ 	.byte	0xff
	.zero		1


	//   ....[81]....
        /*0728*/ 	.word	0x00006bf0
        /*072c*/ 	.word	0x00000003
        /*0730*/ 	.word	0x00000098
        /*0734*/ 	.short	0x010a
        /*0736*/ 	.byte	0xff
	.zero		1


	//   ....[82]....
        /*0738*/ 	.word	0x00006c50
        /*073c*/ 	.word	0x00000003
        /*0740*/ 	.word	0x000000a8
        /*0744*/ 	.short	0x010a
        /*0746*/ 	.byte	0xff
	.zero		1


	//   ....[83]....
        /*0748*/ 	.word	0x00006cd0
        /*074c*/ 	.word	0x00000003
        /*0750*/ 	.word	0x00000078
        /*0754*/ 	.short	0x010a
        /*0756*/ 	.byte	0xff
	.zero		1


	//   ....[84]....
        /*0758*/ 	.word	0x00006d50
        /*075c*/ 	.word	0x00000003
        /*0760*/ 	.word	0x00000058
        /*0764*/ 	.short	0x010a
        /*0766*/ 	.byte	0xff
	.zero		1


	//   ....[85]....
        /*0768*/ 	.word	0x00006db0
        /*076c*/ 	.word	0x00000003
        /*0770*/ 	.word	0x00000000
        /*0774*/ 	.short	0x010a
        /*0776*/ 	.byte	0xff
	.zero		1


	//   ....[86]....
        /*0778*/ 	.word	0x00006e10
        /*077c*/ 	.word	0x00000003
        /*0780*/ 	.word	0x00000020
        /*0784*/ 	.short	0x010a
        /*0786*/ 	.byte	0xff
	.zero		1


	//   ....[87]....
        /*0788*/ 	.word	0x00006e90
        /*078c*/ 	.word	0x00000003
        /*0790*/ 	.word	0x00000068
        /*0794*/ 	.short	0x010a
        /*0796*/ 	.byte	0xff
	.zero		1


	//   ....[88]....
        /*0798*/ 	.word	0x00006ef0
        /*079c*/ 	.word	0x00000003
        /*07a0*/ 	.word	0x00000010
        /*07a4*/ 	.short	0x010a
        /*07a6*/ 	.byte	0xff
	.zero		1


	//   ....[89]....
        /*07a8*/ 	.word	0x00006f50
        /*07ac*/ 	.word	0x00000003
        /*07b0*/ 	.word	0x00000040
        /*07b4*/ 	.short	0x010a
        /*07b6*/ 	.byte	0xff
	.zero		1


	//   ....[90]....
        /*07b8*/ 	.word	0x00006fb0
        /*07bc*/ 	.word	0x00000003
        /*07c0*/ 	.word	0x00000080
        /*07c4*/ 	.short	0x010a
        /*07c6*/ 	.byte	0xff
	.zero		1


	//   ....[91]....
        /*07c8*/ 	.word	0x00007010
        /*07cc*/ 	.word	0x00000003
        /*07d0*/ 	.word	0x00000030
        /*07d4*/ 	.short	0x010a
        /*07d6*/ 	.byte	0xff
	.zero		1


	//   ....[92]....
        /*07d8*/ 	.word	0x00007080
        /*07dc*/ 	.word	0x00000003
        /*07e0*/ 	.word	0x00000058
        /*07e4*/ 	.short	0x010a
        /*07e6*/ 	.byte	0xff
	.zero		1


	//   ....[93]....
        /*07e8*/ 	.word	0x00007100
        /*07ec*/ 	.word	0x00000003
        /*07f0*/ 	.word	0x00000068
        /*07f4*/ 	.short	0x010a
        /*07f6*/ 	.byte	0xff
	.zero		1


	//   ....[94]....
        /*07f8*/ 	.word	0x00007170
        /*07fc*/ 	.word	0x00000003
        /*0800*/ 	.word	0x00000078
        /*0804*/ 	.short	0x010a
        /*0806*/ 	.byte	0xff
	.zero		1


	//   ....[95]....
        /*0808*/ 	.word	0x000071c0
        /*080c*/ 	.word	0x00000004
        /*0810*/ 	.word	0x00000090
        /*0814*/ 	.short	0x010a
        /*0816*/ 	.byte	0xff
	.zero		1


	//   ....[96]....
        /*0818*/ 	.word	0x00007210
        /*081c*/ 	.word	0x00000004
        /*0820*/ 	.word	0x000000a0
        /*0824*/ 	.short	0x010a
        /*0826*/ 	.byte	0xff
	.zero		1


	//   ....[97]....
        /*0828*/ 	.word	0x00007290
        /*082c*/ 	.word	0x00000003
        /*0830*/ 	.word	0x00000088
        /*0834*/ 	.short	0x010a
        /*0836*/ 	.byte	0xff
	.zero		1


	//   ....[98]....
        /*0838*/ 	.word	0x000072f0
        /*083c*/ 	.word	0x00000004
        /*0840*/ 	.word	0x00000070
        /*0844*/ 	.short	0x010a
        /*0846*/ 	.byte	0xff
	.zero		1


	//   ....[99]....
        /*0848*/ 	.word	0x00007350
        /*084c*/ 	.word	0x00000003
        /*0850*/ 	.word	0x000000b0
        /*0854*/ 	.short	0x010a
        /*0856*/ 	.byte	0xff
	.zero		1


	//----- nvinfo : EIATTR_NUM_MBARRIERS
	.align		4
.L_188:
        /*0858*/ 	.byte	0x03, 0x38
        /*085a*/ 	.short	0x0017


	//----- nvinfo : EIATTR_EXIT_INSTR_OFFSETS
	.align		4
        /*085c*/ 	.byte	0x04, 0x1c
        /*085e*/ 	.short	(.L_190 - .L_189)


	//   ....[0]....
.L_189:
        /*0860*/ 	.word	0x000061d0


	//   ....[1]....
        /*0864*/ 	.word	0x00006510


	//----- nvinfo : EIATTR_REQNTID
	.align		4
.L_190:
        /*0868*/ 	.byte	0x04, 0x10
        /*086a*/ 	.short	(.L_192 - .L_191)
.L_191:
        /*086c*/ 	.word	0x00000180
        /*0870*/ 	.word	0x00000001
        /*0874*/ 	.word	0x00000001


	//----- nvinfo : EIATTR_CRS_STACK_SIZE
	.align		4
.L_192:
        /*0878*/ 	.byte	0x04, 0x1e
        /*087a*/ 	.short	(.L_194 - .L_193)
.L_193:
        /*087c*/ 	.word	0x00000000


	//----- nvinfo : EIATTR_CBANK_PARAM_SIZE
	.align		4
.L_194:
        /*0880*/ 	.byte	0x03, 0x19
        /*0882*/ 	.short	0x0488


	//----- nvinfo : EIATTR_PARAM_CBANK
	.align		4
        /*0884*/ 	.byte	0x04, 0x0a
        /*0886*/ 	.short	(.L_196 - .L_195)
	.align		4
.L_195:
        /*0888*/ 	.word	index@(.nv.constant0.kernel_cutlass_kernel_cudnnsdpabwdfmha_dq_d256_sm100BlackwellFusedAttentionDQKernel_object_at_____Int32_Int32_Int32_TiledMMA_ThrLayoutVMNK21111000_PermutationMNK____MMAAtom_ThrID21_ShapeM_1)
        /*088c*/ 	.short	0x0380
        /*088e*/ 	.short	0x0488


	//----- nvinfo : EIATTR_SW_WAR
	.align		4
.L_196:
        /*0890*/ 	.byte	0x04, 0x36
        /*0892*/ 	.short	(.L_198 - .L_197)
.L_197:
        /*0894*/ 	.word	0x00000008
.L_198:


//--------------------- .nv.info.kernel_cutlass_sum_OdO_cudnnsdpabwdfmha_backward_sm100_2kernelBlackwellFusedMultiHeadAttentionBackward_object_at__tensorptrbf16gmemalign64o409625620481256div64_tensorptrbf16gmemalign64o40_0 --------------------------
	.section	.nv.info.kernel_cutlass_sum_OdO_cudnnsdpabwdfmha_backward_sm100_2kernelBlackwellFusedMultiHeadAttentionBackward_object_at__tensorptrbf16gmemalign64o409625620481256div64_tensorptrbf16gmemalign64o40_0,"",@"SHT_CUDA_INFO"
	.sectionflags	@""
	.align	4


	//----- nvinfo : EIATTR_CUDA_API_VERSION
	.align		4
        /*0000*/ 	.byte	0x04, 0x37
        /*0002*/ 	.short	(.L_200 - .L_199)
.L_199:
        /*0004*/ 	.word	0x00000081


	//----- nvinfo : EIATTR_KPARAM_INFO
	.align		4
.L_200:
        /*0008*/ 	.byte	0x04, 0x17
        /*000a*/ 	.short	(.L_202 - .L_201)
.L_201:
        /*000c*/ 	.word	0x00000000
        /*0010*/ 	.short	0x000c
        /*0012*/ 	.short	0x00b4
        /*0014*/ 	.byte	0x00, 0xf0, 0x11, 0x00


	//----- nvinfo : EIATTR_KPARAM_INFO
	.align		4
.L_202:
        /*0018*/ 	.byte	0x04, 0x17
        /*001a*/ 	.short	(.L_204 - .L_203)
.L_203:
        /*001c*/ 	.word	0x00000000
        /*0020*/ 	.short	0x000b
        /*0022*/ 	.short	0x00b0
        /*0024*/ 	.byte	0x00, 0xf0, 0x11, 0x00


	//----- nvinfo : EIATTR_KPARAM_INFO
	.align		4
.L_204:
        /*0028*/ 	.byte	0x04, 0x17
        /*002a*/ 	.short	(.L_206 - .L_205)
.L_205:
        /*002c*/ 	.word	0x00000000
        /*0030*/ 	.short	0x000a
        /*0032*/ 	.short	0x00ac
        /*0034*/ 	.byte	0x00, 0xf0, 0x11, 0x00


	//----- nvinfo : EIATTR_KPARAM_INFO
	.align		4
.L_206:
        /*0038*/ 	.byte	0x04, 0x17
        /*003a*/ 	.short	(.L_208 - .L_207)
.L_207:
        /*003c*/ 	.word	0x00000000
        /*0040*/ 	.short	0x0009
        /*0042*/ 	.short	0x00a8
        /*0044*/ 	.byte	0x00, 0xf0, 0x11, 0x00


	//----- nvinfo : EIATTR_KPARAM_INFO
	.align		4
.L_208:
        /*0048*/ 	.byte	0x04, 0x17
        /*004a*/ 	.short	(.L_210 - .L_209)
.L_209:
        /*004c*/ 	.word	0x00000000
        /*0050*/ 	.short	0x0008
        /*0052*/ 	.short	0x00a4
        /*0054*/ 	.byte	0x00, 0xf0, 0x11, 0x00


	//----- nvinfo : EIATTR_KPARAM_INFO
	.align		4
.L_210:
        /*0058*/ 	.byte	0x04, 0x17
        /*005a*/ 	.short	(.L_212 - .L_211)
.L_211:
        /*005c*/ 	.word	0x00000000
        /*0060*/ 	.short	0x0007
        /*0062*/ 	.short	0x00a0
        /*0064*/ 	.byte	0x00, 0xf0, 0x11, 0x00


	//----- nvinfo : EIATTR_KPARAM_INFO
	.align		4
.L_212:
        /*0068*/ 	.byte	0x04, 0x17
        /*006a*/ 	.short	(.L_214 - .L_213)
.L_213:
        /*006c*/ 	.word	0x00000000
        /*0070*/ 	.short	0x0006
        /*0072*/ 	.short	0x009c
        /*0074*/ 	.byte	0x00, 0xf0, 0x11, 0x00


	//----- nvinfo : EIATTR_KPARAM_INFO
	.align		4
.L_214:
        /*0078*/ 	.byte	0x04, 0x17
        /*007a*/ 	.short	(.L_216 - .L_215)
.L_215:
        /*007c*/ 	.word	0x00000000
        /*0080*/ 	.short	0x0005
        /*0082*/ 	.short	0x0098
        /*0084*/ 	.byte	0x00, 0xf0, 0x11, 0x00


	//----- nvinfo : EIATTR_KPARAM_INFO
	.align		4
.L_216:
        /*0088*/ 	.byte	0x04, 0x17
        /*008a*/ 	.short	(.L_218 - .L_217)
.L_217:
        /*008c*/ 	.word	0x00000000
        /*0090*/ 	.short	0x0004
        /*0092*/ 	.short	0x0078
        /*0094*/ 	.byte	0x00, 0xf0, 0x81, 0x00


	//----- nvinfo : EIATTR_KPARAM_INFO
	.align		4
.L_218:
        /*0098*/ 	.byte	0x04, 0x17
        /*009a*/ 	.short	(.L_220 - .L_219)
.L_219:
        /*009c*/ 	.word	0x00000000
        /*00a0*/ 	.short	0x0003
        /*00a2*/ 	.short	0x0060
        /*00a4*/ 	.byte	0x00, 0xf0, 0x61, 0x00


	//----- nvinfo : EIATTR_KPARAM_INFO
	.align		4
.L_220:
        /*00a8*/ 	.byte	0x04, 0x17
        /*00aa*/ 	.short	(.L_222 - .L_221)
.L_221:
        /*00ac*/ 	.word	0x00000000
        /*00b0*/ 	.short	0x0002
        /*00b2*/ 	.short	0x0040
        /*00b4*/ 	.byte	0x00, 0xf0, 0x81, 0x00


	//----- nvinfo : EIATTR_KPARAM_INFO
	.align		4
.L_222:
        /*00b8*/ 	.byte	0x04, 0x17
        /*00ba*/ 	.short	(.L_224 - .L_223)
.L_223:
        /*00bc*/ 	.word	0x00000000
        /*00c0*/ 	.short	0x0001
        /*00c2*/ 	.short	0x0020
        /*00c4*/ 	.byte	0x00, 0xf0, 0x81, 0x00


	//----- nvinfo : EIATTR_KPARAM_INFO
	.align		4
.L_224:
        /*00c8*/ 	.byte	0x04, 0x17
        /*00ca*/ 	.short	(.L_226 - .L_225)
.L_225:
        /*00cc*/ 	.word	0x00000000
        /*00d0*/ 	.short	0x0000
        /*00d2*/ 	.short	0x0000
        /*00d4*/ 	.byte	0x00, 0xf0, 0x81, 0x00


	//----- nvinfo : EIATTR_SPARSE_MMA_MASK
	.align		4
.L_226:
        /*00d8*/ 	.byte	0x03, 0x50
        /*00da*/ 	.short	0x0000


	//----- nvinfo : EIATTR_MAXREG_COUNT
	.align		4
        /*00dc*/ 	.byte	0x03, 0x1b
        /*00de*/ 	.short	0x00ff


	//----- nvinfo : EIATTR_COOP_GROUP_MASK_REGIDS
	.align		4
        /*00e0*/ 	.byte	0x04, 0x29
        /*00e2*/ 	.short	(.L_228 - .L_227)


	//   ....[0]....
.L_227:
        /*00e4*/ 	.word	0xffffffff


	//   ....[1]....
        /*00e8*/ 	.word	0xffffffff


	//   ....[2]....
        /*00ec*/ 	.word	0xffffffff


	//----- nvinfo : EIATTR_COOP_GROUP_INSTR_OFFSETS
	.align		4
.L_228:
        /*00f0*/ 	.byte	0x04, 0x28
        /*00f2*/ 	.short	(.L_230 - .L_229)


	//   ....[0]....
.L_229:
        /*00f4*/ 	.word	0x00000700


	//   ....[1]....
        /*00f8*/ 	.word	0x00000730


	//   ....[2]....
        /*00fc*/ 	.word	0x00000750


	//----- nvinfo : EIATTR_VRC_CTA_INIT_COUNT
	.align		4
.L_230:
        /*0100*/ 	.byte	0x02, 0x4a
	.zero		1
	.zero		1


	//----- nvinfo : EIATTR_EXIT_INSTR_OFFSETS
	.align		4
        /*0104*/ 	.byte	0x04, 0x1c
        /*0106*/ 	.short	(.L_232 - .L_231)


	//   ....[0]....
.L_231:
        /*0108*/ 	.word	0x00000030


	//   ....[1]....
        /*010c*/ 	.word	0x00000080


	//   ....[2]....
        /*0110*/ 	.word	0x00000770


	//   ....[3]....
        /*0114*/ 	.word	0x00000df0


	//----- nvinfo : EIATTR_REQNTID
	.align		4
.L_232:
        /*0118*/ 	.byte	0x04, 0x10
        /*011a*/ 	.short	(.L_234 - .L_233)
.L_233:
        /*011c*/ 	.word	0x00000008
        /*0120*/ 	.word	0x00000010
        /*0124*/ 	.word	0x00000001


	//----- nvinfo : EIATTR_CRS_STACK_SIZE
	.align		4
.L_234:
        /*0128*/ 	.byte	0x04, 0x1e
        /*012a*/ 	.short	(.L_236 - .L_235)
.L_235:
        /*012c*/ 	.word	0x00000000


	//----- nvinfo : EIATTR_CBANK_PARAM_SIZE
	.align		4
.L_236:
        /*0130*/ 	.byte	0x03, 0x19
        /*0132*/ 	.short	0x00b8


	//----- nvinfo : EIATTR_PARAM_CBANK
	.align		4
        /*0134*/ 	.byte	0x04, 0x0a
        /*0136*/ 	.short	(.L_238 - .L_237)
	.align		4
.L_237:
        /*0138*/ 	.word	index@(.nv.constant0.kernel_cutlass_sum_OdO_cudnnsdpabwdfmha_backward_sm100_2kernelBlackwellFusedMultiHeadAttentionBackward_object_at__tensorptrbf16gmemalign64o409625620481256div64_tensorptrbf16gmemalign64o40_0)
        /*013c*/ 	.short	0x0380
        /*013e*/ 	.short	0x00b8


	//----- nvinfo : EIATTR_SW_WAR
	.align		4
.L_238:
        /*0140*/ 	.byte	0x04, 0x36
        /*0142*/ 	.short	(.L_240 - .L_239)
.L_239:
        /*0144*/ 	.word	0x00000008
.L_240:


//--------------------- .nv.callgraph             --------------------------
	.section	.nv.callgraph,"",@"SHT_CUDA_CALLGRAPH"
	.align	4
	.sectionentsize	8
	.align		4
        /*0000*/ 	.word	0x00000000
	.align		4
        /*0004*/ 	.word	0xffffffff
	.align		4
        /*0008*/ 	.word	0x00000000
	.align		4
        /*000c*/ 	.word	0xfffffffe
	.align		4
        /*0010*/ 	.word	0x00000000
	.align		4
        /*0014*/ 	.word	0xfffffffd
	.align		4
        /*0018*/ 	.word	0x00000000
	.align		4
        /*001c*/ 	.word	0xfffffffc


//--------------------- .text.kernel_cutlass_dkdv_bwd_cudnnsdpabwdfmha_dkdv_d256_sm100BlackwellFusedAttentionDKDVKernel_object_at__TiledMMA_ThrLayoutVMNK21111000_PermutationMNK____MMAAtom_ThrID21_ShapeMNK2566416_TVLay_2 --------------------------
	.section	.text.kernel_cutlass_dkdv_bwd_cudnnsdpabwdfmha_dkdv_d256_sm100BlackwellFusedAttentionDKDVKernel_object_at__TiledMMA_ThrLayoutVMNK21111000_PermutationMNK____MMAAtom_ThrID21_ShapeMNK2566416_TVLay_2,"ax",@progbits
	.align	128
        .global         kernel_cutlass_dkdv_bwd_cudnnsdpabwdfmha_dkdv_d256_sm100BlackwellFusedAttentionDKDVKernel_object_at__TiledMMA_ThrLayoutVMNK21111000_PermutationMNK____MMAAtom_ThrID21_ShapeMNK2566416_TVLay_2
        .type           kernel_cutlass_dkdv_bwd_cudnnsdpabwdfmha_dkdv_d256_sm100BlackwellFusedAttentionDKDVKernel_object_at__TiledMMA_ThrLayoutVMNK21111000_PermutationMNK____MMAAtom_ThrID21_ShapeMNK2566416_TVLay_2,@function
        .size           kernel_cutlass_dkdv_bwd_cudnnsdpabwdfmha_dkdv_d256_sm100BlackwellFusedAttentionDKDVKernel_object_at__TiledMMA_ThrLayoutVMNK21111000_PermutationMNK____MMAAtom_ThrID21_ShapeMNK2566416_TVLay_2,(.L_x_450 - kernel_cutlass_dkdv_bwd_cudnnsdpabwdfmha_dkdv_d256_sm100BlackwellFusedAttentionDKDVKernel_object_at__TiledMMA_ThrLayoutVMNK21111000_PermutationMNK____MMAAtom_ThrID21_ShapeMNK2566416_TVLay_2)
        .other          kernel_cutlass_dkdv_bwd_cudnnsdpabwdfmha_dkdv_d256_sm100BlackwellFusedAttentionDKDVKernel_object_at__TiledMMA_ThrLayoutVMNK21111000_PermutationMNK____MMAAtom_ThrID21_ShapeMNK2566416_TVLay_2,@"STO_CUDA_ENTRY STV_DEFAULT"
kernel_cutlass_dkdv_bwd_cudnnsdpabwdfmha_dkdv_d256_sm100BlackwellFusedAttentionDKDVKernel_object_at__TiledMMA_ThrLayoutVMNK21111000_PermutationMNK____MMAAtom_ThrID21_ShapeMNK2566416_TVLay_2:
.text.kernel_cutlass_dkdv_bwd_cudnnsdpabwdfmha_dkdv_d256_sm100BlackwellFusedAttentionDKDVKernel_object_at__TiledMMA_ThrLayoutVMNK21111000_PermutationMNK____MMAAtom_ThrID21_ShapeMNK2566416_TVLay_2:
[----:B------:R-:W0:Y:S01]  /*0000*/  LDC R1, c[0x0][0x37c] ;  /* 0x0000df00ff017b82 */ /* 0x000e220000000800 */
[----:B------:R-:W1:Y:S07]  /*0010*/  S2R R24, SR_TID.X ;  /* 0x0000000000187919 */ /* 0x000e6e0000002100 */
[----:B------:R-:W2:Y:S01]  /*0020*/  LDC.U8 R3, c[0x0][0x38a] ;  /* 0x0000e280ff037b82 */ /* 0x000ea20000000000 */
[----:B0-----:R-:W-:Y:S01]  /*0030*/  VIADD R1, R1, 0xfffffe90 ;  /* 0xfffffe9001017836 */ /* 0x001fe20000000000 */
[----:B------:R-:W0:Y:S06]  /*0040*/  S2R R18, SR_CTAID.X ;  /* 0x0000000000127919 */ /* 0x000e2c0000002500 */
[----:B------:R-:W3:Y:S08]  /*0050*/  LDC.U8 R2, c[0x0][0x386] ;  /* 0x0000e180ff027b82 */ /* 0x000ef00000000000 */
[----:B------:R-:W4:Y:S08]  /*0060*/  LDC.U8 R6, c[0x0][0x388] ;  /* 0x0000e200ff067b82 */ /* 0x000f300000000000 */
[----:B------:R-:W5:Y:S01]  /*0070*/  LDC.U8 R8, c[0x0][0x384] ;  /* 0x0000e100ff087b82 */ /* 0x000f620000000000 */
[----:B--2---:R-:W-:-:S04]  /*0080*/  LOP3.LUT R0, R3, 0x1, RZ, 0xc0, !PT ;  /* 0x0000000103007812 */ /* 0x004fc800078ec0ff */
[----:B------:R-:W-:Y:S02]  /*0090*/  ISETP.NE.U32.AND P1, PT, R0, 0x1, PT ;  /* 0x000000010000780c */ /* 0x000fe40003f25070 */
[----:B-1----:R-:W-:Y:S01]  /*00a0*/  SHF.R.U32.HI R13, RZ, 0x5, R24 ;  /* 0x00000005ff0d7819 */ /* 0x002fe20000011618 */
[----:B------:R-:W1:Y:S01]  /*00b0*/  LDC.U8 R4, c[0x0][0x38b] ;  /* 0x0000e2c0ff047b82 */ /* 0x000e620000000000 */
[----:B---3--:R-:W-:-:S03]  /*00c0*/  LOP3.LUT R2, R2, 0x1, RZ, 0xc0, !PT ;  /* 0x0000000102027812 */ /* 0x008fc600078ec0ff */
[----:B------:R2:W-:Y:S01]  /*00d0*/  STL [R1+0xec], R13 ;  /* 0x0000ec0d01007387 */ /* 0x0005e20000100800 */
[----:B------:R-:W-:-:S03]  /*00e0*/  ISETP.EQ.U32.AND P0, PT, R2, 0x1, PT ;  /* 0x000000010200780c */ /* 0x000fc60003f02070 */
[----:B------:R-:W3:Y:S01]  /*00f0*/  LDC.U8 R5, c[0x0][0x387] ;  /* 0x0000e1c0ff057b82 */ /* 0x000ee20000000000 */
[----:B----4-:R-:W-:-:S04]  /*0100*/  LOP3.LUT R61, R6, 0x1, RZ, 0xc0, !PT ;  /* 0x00000001063d7812 */ /* 0x010fc800078ec0ff */
[----:B------:R-:W-:Y:S02]  /*0110*/  ISETP.NE.U32.AND P1, PT, R61, 0x1, PT ;  /* 0x000000013d00780c */ /* 0x000fe40003f25070 */
[----:B------:R-:W-:Y:S01]  /*0120*/  ISETP.NE.AND P1, PT, R13, 0x9, PT ;  /* 0x000000090d00780c */ /* 0x000fe20003f25270 */
[----:B------:R-:W4:Y:S01]  /*0130*/  LDC.U8 R7, c[0x0][0x385] ;  /* 0x0000e140ff077b82 */ /* 0x000f220000000000 */
[----:B-----5:R-:W-:Y:S01]  /*0140*/  LOP3.LUT R2, R8, 0x1, RZ, 0xc0, !PT ;  /* 0x0000000108027812 */ /* 0x020fe200078ec0ff */
[----:B------:R-:W-:-:S03]  /*0150*/  VOTEU.ANY UP1, P0 ;  /* 0x0000000000ff7886 */ /* 0x000fc60000020100 */
[----:B------:R-:W-:-:S03]  /*0160*/  ISETP.NE.U32.AND P4, PT, R2, 0x1, PT ;  /* 0x000000010200780c */ /* 0x000fc60003f85070 */
[----:B------:R-:W5:Y:S01]  /*0170*/  LDC.U8 R9, c[0x0][0x382] ;  /* 0x0000e080ff097b82 */ /* 0x000f620000000000 */
[----:B-1----:R-:W-:-:S04]  /*0180*/  LOP3.LUT R11, R4, 0x1, RZ, 0xc0, !PT ;  /* 0x00000001040b7812 */ /* 0x002fc800078ec0ff */
[----:B------:R-:W-:-:S03]  /*0190*/  ISETP.NE.U32.AND P2, PT, R11, 0x1, PT ;  /* 0x000000010b00780c */ /* 0x000fc60003f45070 */
[----:B------:R-:W1:Y:S01]  /*01a0*/  LDC.U8 R10, c[0x0][0x381] ;  /* 0x0000e040ff0a7b82 */ /* 0x000e620000000000 */
[----:B---3--:R-:W-:-:S04]  /*01b0*/  LOP3.LUT R4, R5, 0x1, RZ, 0xc0, !PT ;  /* 0x0000000105047812 */ /* 0x008fc800078ec0ff */
[----:B------:R-:W-:-:S03]  /*01c0*/  ISETP.NE.U32.AND P6, PT, R4, 0x1, PT ;  /* 0x000000010400780c */ /* 0x000fc60003fc5070 */
[----:B------:R-:W3:Y:S01]  /*01d0*/  LDC R14, c[0x0][0x360] ;  /* 0x0000d800ff0e7b82 */ /* 0x000ee20000000800 */
[----:B----4-:R-:W-:-:S04]  /*01e0*/  LOP3.LUT R3, R7, 0x1, RZ, 0xc0, !PT ;  /* 0x0000000107037812 */ /* 0x010fc800078ec0ff */
[----:B------:R-:W-:Y:S02]  /*01f0*/  ISETP.NE.U32.AND P5, PT, R3, 0x1, PT ;  /* 0x000000010300780c */ /* 0x000fe40003fa5070 */
[----:B-----5:R-:W-:Y:S01]  /*0200*/  LOP3.LUT R2, R9, 0x1, RZ, 0xc0, !PT ;  /* 0x0000000109027812 */ /* 0x020fe200078ec0ff */
[----:B------:R-:W4:Y:S03]  /*0210*/  S2UR UR44, SR_CTAID.Y ;  /* 0x00000000002c79c3 */ /* 0x000f260000002600 */
[----:B------:R-:W-:Y:S02]  /*0220*/  ISETP.NE.U32.AND P3, PT, R2, 0x1, PT ;  /* 0x000000010200780c */ /* 0x000fe40003f65070 */
[----:B-1----:R-:W-:-:S04]  /*0230*/  LOP3.LUT R0, R10, 0x1, RZ, 0xc0, !PT ;  /* 0x000000010a007812 */ /* 0x002fc800078ec0ff */
[----:B------:R-:W-:Y:S01]  /*0240*/  ISETP.NE.U32.AND P2, PT, R0, 0x1, PT ;  /* 0x000000010000780c */ /* 0x000fe20003f45070 */
[----:B0-2---:R-:W-:-:S12]  /*0250*/  @P1 BRA `(.L_x_0) ;  /* 0x0000000000841947 */ /* 0x005fd80003800000 */
[----:B------:R-:W0:Y:S01]  /*0260*/  LDC.64 R16, c[0x0][0x348] ;  /* 0x0000d200ff107b82 */ /* 0x000e220000000a00 */
[----:B------:R-:W-:Y:S01]  /*0270*/  UPLOP3.LUT UP0, UPT, UPT, UPT, UPT, 0x40, 0x4 ;  /* 0x000000000004789c */ /* 0x000fe20003f0e870 */
[----:B0-----:R-:W-:-:S04]  /*0280*/  IADD3 R12, P0, PT, R16, 0x40, RZ ;  /* 0x00000040100c7810 */ /* 0x001fc80007f1e0ff */
[----:B------:R-:W-:Y:S01]  /*0290*/  R2UR UR14, R12 ;  /* 0x000000000c0e72ca */ /* 0x000fe200000e0000 */
[----:B------:R-:W-:Y:S01]  /*02a0*/  IMAD.X R11, RZ, RZ, R17, P0 ;  /* 0x000000ffff0b7224 */ /* 0x000fe200000e0611 */
[----:B------:R-:W-:-:S04]  /*02b0*/  IADD3 R10, P0, PT, R16, 0x1c0, RZ ;  /* 0x000001c0100a7810 */ /* 0x000fc80007f1e0ff */
[----:B------:R-:W-:Y:S01]  /*02c0*/  R2UR UR15, R11 ;  /* 0x000000000b0f72ca */ /* 0x000fe200000e0000 */
[--C-:B------:R-:W-:Y:S01]  /*02d0*/  IMAD.X R9, RZ, RZ, R17.reuse, P0 ;  /* 0x000000ffff097224 */ /* 0x100fe200000e0611 */
[----:B------:R-:W-:Y:S02]  /*02e0*/  IADD3 R8, P0, PT, R16, 0x280, RZ ;  /* 0x0000028010087810 */ /* 0x000fe40007f1e0ff */
[----:B------:R-:W-:Y:S02]  /*02f0*/  R2UR UR12, R10 ;  /* 0x000000000a0c72ca */ /* 0x000fe400000e0000 */
[----:B------:R-:W-:Y:S01]  /*0300*/  R2UR UR13, R9 ;  /* 0x00000000090d72ca */ /* 0x000fe200000e0000 */
[----:B------:R-:W-:Y:S01]  /*0310*/  IMAD.X R7, RZ, RZ, R17, P0 ;  /* 0x000000ffff077224 */ /* 0x000fe200000e0611 */
[----:B------:R-:W-:Y:S02]  /*0320*/  IADD3 R6, P0, PT, R16, 0x100, RZ ;  /* 0x0000010010067810 */ /* 0x000fe40007f1e0ff */
[----:B------:R-:W-:-:S02]  /*0330*/  R2UR UR10, R8 ;  /* 0x00000000080a72ca */ /* 0x000fc400000e0000 */
[----:B------:R-:W-:Y:S01]  /*0340*/  R2UR UR11, R7 ;  /* 0x00000000070b72ca */ /* 0x000fe200000e0000 */
[--C-:B------:R-:W-:Y:S01]  /*0350*/  IMAD.X R5, RZ, RZ, R17.reuse, P0 ;  /* 0x000000ffff057224 */ /* 0x100fe200000e0611 */
[C---:B------:R-:W-:Y:S01]  /*0360*/  IADD3 R4, P0, PT, R16.reuse, 0x340, RZ ;  /* 0x0000034010047810 */ /* 0x040fe20007f1e0ff */
[----:B------:R0:W-:Y:S04]  /*0370*/  UTMACCTL.PF [UR14] ;  /* 0x000000000e0079b9 */ /* 0x0001e80008040000 */
[--C-:B------:R-:W-:Y:S01]  /*0380*/  IMAD.X R3, RZ, RZ, R17.reuse, P0 ;  /* 0x000000ffff037224 */ /* 0x100fe200000e0611 */
[----:B------:R-:W-:Y:S01]  /*0390*/  IADD3 R2, P0, PT, R16, 0x400, RZ ;  /* 0x0000040010027810 */ /* 0x000fe20007f1e0ff */
[----:B------:R0:W-:Y:S04]  /*03a0*/  UTMACCTL.PF [UR12] ;  /* 0x000000000c0079b9 */ /* 0x0001e80008040000 */
[----:B------:R-:W-:Y:S01]  /*03b0*/  IMAD.X R0, RZ, RZ, R17, P0 ;  /* 0x000000ffff007224 */ /* 0x000fe200000e0611 */
[----:B------:R-:W-:Y:S01]  /*03c0*/  R2UR UR8, R6 ;  /* 0x00000000060872ca */ /* 0x000fe200000e0000 */
[----:B------:R0:W-:Y:S01]  /*03d0*/  UTMACCTL.PF [UR10] ;  /* 0x000000000a0079b9 */ /* 0x0001e20008040000 */
[----:B------:R-:W-:-:S02]  /*03e0*/  R2UR UR9, R5 ;  /* 0x00000000050972ca */ /* 0x000fc400000e0000 */
[----:B------:R-:W-:Y:S02]  /*03f0*/  R2UR UR6, R4 ;  /* 0x00000000040672ca */ /* 0x000fe400000e0000 */
[----:B------:R-:W-:Y:S02]  /*0400*/  R2UR UR7, R3 ;  /* 0x00000000030772ca */ /* 0x000fe400000e0000 */
[----:B------:R-:W-:Y:S02]  /*0410*/  R2UR UR4, R2 ;  /* 0x00000000020472ca */ /* 0x000fe400000e0000 */
[----:B------:R-:W-:-:S05]  /*0420*/  R2UR UR5, R0 ;  /* 0x00000000000572ca */ /* 0x000fca00000e0000 */
[----:B------:R0:W-:Y:S04]  /*0430*/  UTMACCTL.PF [UR8] ;  /* 0x00000000080079b9 */ /* 0x0001e80008040000 */
[----:B------:R0:W-:Y:S04]  /*0440*/  UTMACCTL.PF [UR6] ;  /* 0x00000000060079b9 */ /* 0x0001e80008040000 */
[----:B------:R0:W-:Y:S02]  /*0450*/  UTMACCTL.PF [UR4] ;  /* 0x00000000040079b9 */ /* 0x0001e40008040000 */
[----:B0-----:R-:W-:Y:S05]  /*0460*/  BRA `(.L_x_1) ;  /* 0x0000000000407947 */ /* 0x001fea0003800000 */
.L_x_0:
[----:B------:R-:W-:Y:S01]  /*0470*/  ISETP.NE.AND P0, PT, R13, RZ, PT ;  /* 0x000000ff0d00720c */ /* 0x000fe20003f05270 */
[----:B------:R-:W-:-:S12]  /*0480*/  UPLOP3.LUT UP0, UPT, UPT, UPT, UPT, 0x40, 0x4 ;  /* 0x000000000004789c */ /* 0x000fd80003f0e870 */
[----:B------:R-:W-:Y:S05]  /*0490*/  @P0 BRA `(.L_x_1) ;  /* 0x0000000000340947 */ /* 0x000fea0003800000 */
[----:B------:R-:W0:Y:S01]  /*04a0*/  S2UR UR5, SR_CgaCtaId ;  /* 0x00000000000579c3 */ /* 0x000e220000008800 */
[----:B------:R-:W-:Y:S01]  /*04b0*/  MOV R0, 0x400 ;  /* 0x0000040000007802 */ /* 0x000fe20000000f00 */
[----:B------:R-:W-:Y:S01]  /*04c0*/  UMOV UR4, 0x1 ;  /* 0x0000000100047882 */ /* 0x000fe20000000000 */
[----:B------:R-:W-:Y:S02]  /*04d0*/  UPLOP3.LUT UP0, UPT, UPT, UPT, UPT, 0x80, 0x8 ;  /* 0x000000000008789c */ /* 0x000fe40003f0f070 */
[----:B------:R-:W-:-:S04]  /*04e0*/  UIADD3 UR8, UPT, UPT, -UR4, 0x100000, URZ ;  /* 0x0010000004087890 */ /* 0x000fc8000fffe1ff */
[----:B------:R-:W-:Y:S02]  /*04f0*/  USHF.L.U32 UR9, UR8, 0xb, URZ ;  /* 0x0000000b08097899 */ /* 0x000fe400080006ff */
[----:B------:R-:W-:Y:S01]  /*0500*/  USHF.L.U32 UR8, UR8, 0x1, URZ ;  /* 0x0000000108087899 */ /* 0x000fe200080006ff */
[----:B------:R-:W-:-:S13]  /*0510*/  R2UR UR6, R0 ;  /* 0x00000000000672ca */ /* 0x000fda00000e0000 */
[----:B0-----:R-:W-:Y:S01]  /*0520*/  ULEA UR5, UR5, UR6, 0x18 ;  /* 0x0000000605057291 */ /* 0x001fe2000f8ec0ff */
[----:B------:R-:W0:Y:S11]  /*0530*/  FENCE.VIEW.ASYNC.S ;  /* 0x00000000000073c6 */ /* 0x000e360000000000 */
[----:B0-----:R0:W1:Y:S01]  /*0540*/  SYNCS.EXCH.64 URZ, [UR5], UR8 ;  /* 0x0000000805ff75b2 */ /* 0x0010620008000100 */
[----:B------:R0:W2:Y:S01]  /*0550*/  SYNCS.EXCH.64 URZ, [UR5+0x8], UR8 ;  /* 0x0000080805ff75b2 */ /* 0x0000a20008000100 */
[----:B------:R-:W-:Y:S01]  /*0560*/  NOP ;  /* 0x0000000000007918 */ /* 0x000fe20000000000 */
.L_x_1:
[----:B------:R-:W-:Y:S01]  /*0570*/  PLOP3.LUT P0, PT, PT, PT, UP0, 0x80, 0x8 ;  /* 0x000000000008781c */ /* 0x000fe20003f0f008 */
[----:B------:R-:W5:Y:S01]  /*0580*/  S2R R16, SR_CgaCtaId ;  /* 0x0000000000107919 */ /* 0x000f620000008800 */
[----:B------:R-:W0:Y:S01]  /*0590*/  S2UR UR6, SR_CgaCtaId ;  /* 0x00000000000679c3 */ /* 0x000e220000008800 */
[----:B------:R-:W-:Y:S01]  /*05a0*/  UMOV UR18, 0x20 ;  /* 0x0000002000127882 */ /* 0x000fe20000000000 */
[----:B------:R-:W-:Y:S01]  /*05b0*/  UMOV UR16, 0x100 ;  /* 0x0000010000107882 */ /* 0x000fe20000000000 */
[----:B------:R-:W-:Y:S01]  /*05c0*/  UMOV UR14, 0x1 ;  /* 0x00000001000e7882 */ /* 0x000fe20000000000 */
[----:B------:R-:W-:Y:S01]  /*05d0*/  UMOV UR20, 0x200 ;  /* 0x0000020000147882 */ /* 0x000fe20000000000 */
[----:B------:R-:W-:-:S04]  /*05e0*/  @UP0 UIADD3 UR18, UPT, UPT, -UR18, 0x100000, URZ ;  /* 0x0010000012120890 */ /* 0x000fc8000fffe1ff */
[----:B------:R-:W-:Y:S02]  /*05f0*/  @UP0 USHF.L.U32 UR19, UR18, 0xb, URZ ;  /* 0x0000000b12130899 */ /* 0x000fe400080006ff */
[----:B------:R-:W-:Y:S02]  /*0600*/  @UP0 USHF.L.U32 UR18, UR18, 0x1, URZ ;  /* 0x0000000112120899 */ /* 0x000fe400080006ff */
[----:B------:R-:W-:-:S04]  /*0610*/  @UP0 UIADD3 UR16, UPT, UPT, -UR16, 0x100000, URZ ;  /* 0x0010000010100890 */ /* 0x000fc8000fffe1ff */
[----:B------:R-:W-:Y:S02]  /*0620*/  @UP0 USHF.L.U32 UR17, UR16, 0xb, URZ ;  /* 0x0000000b10110899 */ /* 0x000fe400080006ff */
[----:B------:R-:W-:Y:S02]  /*0630*/  @UP0 USHF.L.U32 UR16, UR16, 0x1, URZ ;  /* 0x0000000110100899 */ /* 0x000fe400080006ff */
[----:B------:R-:W-:-:S04]  /*0640*/  @UP0 UIADD3 UR14, UPT, UPT, -UR14, 0x100000, URZ ;  /* 0x001000000e0e0890 */ /* 0x000fc8000fffe1ff */
[----:B------:R-:W-:Y:S02]  /*0650*/  @UP0 USHF.L.U32 UR15, UR14, 0xb, URZ ;  /* 0x0000000b0e0f0899 */ /* 0x000fe400080006ff */
[----:B------:R-:W-:Y:S01]  /*0660*/  @UP0 USHF.L.U32 UR14, UR14, 0x1, URZ ;  /* 0x000000010e0e0899 */ /* 0x000fe200080006ff */
[----:B------:R-:W-:Y:S02]  /*0670*/  @P0 MOV R2, 0x400 ;  /* 0x0000040000020802 */ /* 0x000fe40000000f00 */
[----:B------:R-:W-:Y:S02]  /*0680*/  @P0 MOV R0, 0x400 ;  /* 0x0000040000000802 */ /* 0x000fe40000000f00 */
[----:B------:R-:W-:Y:S01]  /*0690*/  PLOP3.LUT P0, PT, PT, PT, UP0, 0x80, 0x8 ;  /* 0x000000000008781c */ /* 0x000fe20003f0f008 */
[----:B------:R-:W-:-:S04]  /*06a0*/  @UP0 UIADD3 UR20, UPT, UPT, -UR20, 0x100000, URZ ;  /* 0x0010000014140890 */ /* 0x000fc8000fffe1ff */
[----:B------:R-:W-:Y:S02]  /*06b0*/  @UP0 USHF.L.U32 UR21, UR20, 0xb, URZ ;  /* 0x0000000b14150899 */ /* 0x000fe400080006ff */
[----:B------:R-:W-:-:S06]  /*06c0*/  @UP0 USHF.L.U32 UR20, UR20, 0x1, URZ ;  /* 0x0000000114140899 */ /* 0x000fcc00080006ff */
[----:B------:R-:W-:Y:S02]  /*06d0*/  @P0 R2UR UR10, R2 ;  /* 0x00000000020a02ca */ /* 0x000fe400000e0000 */
[----:B------:R-:W-:-:S11]  /*06e0*/  PLOP3.LUT P0, PT, PT, PT, UP0, 0x80, 0x8 ;  /* 0x000000000008781c */ /* 0x000fd60003f0f008 */
[----:B0-----:R-:W-:Y:S02]  /*06f0*/  @UP0 ULEA UR10, UR6, UR10, 0x18 ;  /* 0x0000000a060a0291 */ /* 0x001fe4000f8ec0ff */
[----:B------:R-:W-:Y:S02]  /*0700*/  @P0 R2UR UR9, R0 ;  /* 0x00000000000902ca */ /* 0x000fe400000e0000 */
[----:B-----5:R-:W-:-:S04]  /*0710*/  LEA.HI R0, R16, R16, RZ, 0x1 ;  /* 0x0000001010007211 */ /* 0x020fc800078f08ff */
[----:B------:R-:W-:Y:S02]  /*0720*/  LOP3.LUT R15, R0, 0xfffffffe, RZ, 0xc0, !PT ;  /* 0xfffffffe000f7812 */ /* 0x000fe400078ec0ff */
[----:B------:R-:W-:Y:S02]  /*0730*/  SHF.R.U32.HI R0, RZ, 0x1, R0 ;  /* 0x00000001ff007819 */ /* 0x000fe40000011600 */
[----:B------:R-:W-:-:S03]  /*0740*/  ISETP.NE.AND P0, PT, R16, R15, PT ;  /* 0x0000000f1000720c */ /* 0x000fc60003f05270 */
[----:B------:R-:W-:Y:S01]  /*0750*/  VIADD R10, R0, 0xffffffff ;  /* 0xffffffff000a7836 */ /* 0x000fe20000000000 */
[----:B------:R-:W-:Y:S01]  /*0760*/  ISETP.LT.AND P0, PT, R16, RZ, P0 ;  /* 0x000000ff1000720c */ /* 0x000fe20000701270 */
[----:B------:R-:W-:-:S12]  /*0770*/  @UP0 ULEA UR9, UR6, UR9, 0x18 ;  /* 0x0000000906090291 */ /* 0x000fd8000f8ec0ff */
[----:B------:R-:W-:Y:S01]  /*0780*/  @!P0 IMAD.MOV R10, RZ, RZ, R0 ;  /* 0x000000ffff0a8224 */ /* 0x000fe200078e0200 */
[----:B------:R-:W-:-:S04]  /*0790*/  MOV R0, 0x400 ;  /* 0x0000040000007802 */ /* 0x000fc80000000f00 */
[----:B------:R-:W-:-:S13]  /*07a0*/  R2UR UR4, R0 ;  /* 0x00000000000472ca */ /* 0x000fda00000e0000 */
[----:B------:R-:W-:-:S06]  /*07b0*/  ULEA UR4, UR6, UR4, 0x18 ;  /* 0x0000000406047291 */ /* 0x000fcc000f8ec0ff */
[----:B------:R-:W-:-:S04]  /*07c0*/  IMAD.U32 R6, RZ, RZ, UR4 ;  /* 0x00000004ff067e24 */ /* 0x000fc8000f8e00ff */
[C---:B------:R-:W-:Y:S02]  /*07d0*/  VIADD R3, R6.reuse, 0x180 ;  /* 0x0000018006037836 */ /* 0x040fe40000000000 */
[C---:B------:R-:W-:Y:S02]  /*07e0*/  VIADD R2, R6.reuse, 0x20180 ;  /* 0x0002018006027836 */ /* 0x040fe40000000000 */
[C---:B------:R-:W-:Y:S01]  /*07f0*/  VIADD R0, R6.reuse, 0x10180 ;  /* 0x0001018006007836 */ /* 0x040fe20000000000 */
[----:B------:R-:W-:Y:S01]  /*0800*/  SHF.R.U32.HI R9, RZ, 0x4, R3 ;  /* 0x00000004ff097819 */ /* 0x000fe20000011603 */
[C---:B------:R-:W-:Y:S01]  /*0810*/  VIADD R4, R6.reuse, 0x28180 ;  /* 0x0002818006047836 */ /* 0x040fe20000000000 */
[----:B------:R-:W-:Y:S01]  /*0820*/  SHF.R.U32.HI R7, RZ, 0x4, R2 ;  /* 0x00000004ff077819 */ /* 0x000fe20000011602 */
[C---:B------:R-:W-:Y:S01]  /*0830*/  VIADD R5, R6.reuse, 0x34180 ;  /* 0x0003418006057836 */ /* 0x040fe20000000000 */
[----:B------:R-:W-:Y:S01]  /*0840*/  SHF.R.U32.HI R3, RZ, 0x4, R0 ;  /* 0x00000004ff037819 */ /* 0x000fe20000011600 */
[----:B------:R-:W-:Y:S01]  /*0850*/  VIADD R8, R6, 0x24180 ;  /* 0x0002418006087836 */ /* 0x000fe20000000000 */
[----:B------:R-:W-:-:S02]  /*0860*/  SHF.R.U32.HI R2, RZ, 0x4, R4 ;  /* 0x00000004ff027819 */ /* 0x000fc40000011604 */
[----:B------:R-:W-:Y:S02]  /*0870*/  SHF.R.U32.HI R0, RZ, 0x4, R5 ;  /* 0x00000004ff007819 */ /* 0x000fe40000011605 */
[----:B------:R-:W-:Y:S02]  /*0880*/  SHF.R.U32.HI R4, RZ, 0x4, R8 ;  /* 0x00000004ff047819 */ /* 0x000fe40000011608 */
[----:B------:R-:W-:Y:S02]  /*0890*/  LOP3.LUT R5, R3, 0x3fd8, RZ, 0xc0, !PT ;  /* 0x00003fd803057812 */ /* 0x000fe400078ec0ff */
[----:B------:R-:W-:Y:S02]  /*08a0*/  LOP3.LUT R3, R2, 0x3fd8, RZ, 0xc0, !PT ;  /* 0x00003fd802037812 */ /* 0x000fe400078ec0ff */
[----:B------:R-:W-:Y:S02]  /*08b0*/  LOP3.LUT R2, R0, 0x3fd8, RZ, 0xc0, !PT ;  /* 0x00003fd800027812 */ /* 0x000fe400078ec0ff */
[----:B------:R-:W-:-:S02]  /*08c0*/  LOP3.LUT R0, R4, 0x3fd8, RZ, 0xc0, !PT ;  /* 0x00003fd804007812 */ /* 0x000fc400078ec0ff */
[----:B------:R-:W-:Y:S02]  /*08d0*/  LOP3.LUT R19, R2, 0x10000, RZ, 0xfc, !PT ;  /* 0x0001000002137812 */ /* 0x000fe400078efcff */
[----:B------:R-:W-:Y:S02]  /*08e0*/  LOP3.LUT R17, R0, 0x2000000, RZ, 0xfc, !PT ;  /* 0x0200000000117812 */ /* 0x000fe400078efcff */
[----:B------:R-:W-:Y:S01]  /*08f0*/  LOP3.LUT R8, R9, 0x3fd8, RZ, 0xc0, !PT ;  /* 0x00003fd809087812 */ /* 0x000fe200078ec0ff */
[----:B------:R0:W-:Y:S01]  /*0900*/  STL [R1+0x88], R19 ;  /* 0x0000881301007387 */ /* 0x0001e20000100800 */
[----:B------:R-:W-:Y:S02]  /*0910*/  LOP3.LUT R7, R7, 0x3fd8, RZ, 0xc0, !PT ;  /* 0x00003fd807077812 */ /* 0x000fe400078ec0ff */
[----:B------:R-:W-:Y:S01]  /*0920*/  LOP3.LUT R9, R8, 0x10000, RZ, 0xfc, !PT ;  /* 0x0001000008097812 */ /* 0x000fe200078efcff */
[----:B------:R0:W-:Y:S01]  /*0930*/  STL [R1+0x84], R17 ;  /* 0x0000841101007387 */ /* 0x0001e20000100800 */
[----:B------:R-:W-:-:S02]  /*0940*/  LOP3.LUT R13, R7, 0x10000, RZ, 0xfc, !PT ;  /* 0x00010000070d7812 */ /* 0x000fc400078efcff */
[----:B------:R-:W-:Y:S02]  /*0950*/  LOP3.LUT R11, R5, 0x10000, RZ, 0xfc, !PT ;  /* 0x00010000050b7812 */ /* 0x000fe400078efcff */
[----:B------:R-:W-:Y:S02]  /*0960*/  LOP3.LUT R12, R3, 0x10000, RZ, 0xfc, !PT ;  /* 0x00010000030c7812 */ /* 0x000fe400078efcff */
[----:B------:R-:W-:Y:S02]  /*0970*/  R2UR UR66, R9 ;  /* 0x00000000094272ca */ /* 0x000fe400000e0000 */
[----:B------:R-:W-:Y:S02]  /*0980*/  R2UR UR64, R13 ;  /* 0x000000000d4072ca */ /* 0x000fe400000e0000 */
[----:B------:R-:W-:Y:S02]  /*0990*/  R2UR UR62, R11 ;  /* 0x000000000b3e72ca */ /* 0x000fe400000e0000 */
[----:B------:R-:W-:-:S02]  /*09a0*/  R2UR UR58, R12 ;  /* 0x000000000c3a72ca */ /* 0x000fc400000e0000 */
[----:B------:R-:W-:Y:S02]  /*09b0*/  R2UR UR56, R19 ;  /* 0x00000000133872ca */ /* 0x000fe400000e0000 */
[----:B------:R-:W-:Y:S01]  /*09c0*/  R2UR UR12, R17 ;  /* 0x00000000110c72ca */ /* 0x000fe200000e0000 */
[----:B------:R-:W-:-:S14]  /*09d0*/  BRA.U !UP0, `(.L_x_2) ;  /* 0x0000000108787547 */ /* 0x000fdc000b800000 */
[----:B------:R-:W5:Y:S01]  /*09e0*/  S2UR UR7, SR_CgaCtaId ;  /* 0x00000000000779c3 */ /* 0x000f620000008800 */
[----:B------:R-:W-:Y:S01]  /*09f0*/  MOV R0, 0x400 ;  /* 0x0000040000007802 */ /* 0x000fe20000000f00 */
[----:B------:R-:W-:Y:S02]  /*0a00*/  UMOV UR5, 0x1 ;  /* 0x0000000100057882 */ /* 0x000fe40000000000 */
[----:B------:R-:W-:-:S04]  /*0a10*/  UIADD3 UR22, UPT, UPT, -UR5, 0x100000, URZ ;  /* 0x0010000005167890 */ /* 0x000fc8000fffe1ff */
[----:B------:R-:W-:Y:S02]  /*0a20*/  USHF.L.U32 UR23, UR22, 0xb, URZ ;  /* 0x0000000b16177899 */ /* 0x000fe400080006ff */
[----:B------:R-:W-:Y:S01]  /*0a30*/  USHF.L.U32 UR22, UR22, 0x1, URZ ;  /* 0x0000000116167899 */ /* 0x000fe200080006ff */
[----:B------:R-:W-:Y:S01]  /*0a40*/  R2UR UR8, R0 ;  /* 0x00000000000872ca */ /* 0x000fe200000e0000 */
[----:B------:R-:W-:Y:S02]  /*0a50*/  UMOV UR5, 0x100 ;  /* 0x0000010000057882 */ /* 0x000fe40000000000 */
[----:B------:R-:W-:-:S04]  /*0a60*/  UIADD3 UR26, UPT, UPT, -UR5, 0x100000, URZ ;  /* 0x00100000051a7890 */ /* 0x000fc8000fffe1ff */
[----:B------:R-:W-:Y:S02]  /*0a70*/  USHF.L.U32 UR27, UR26, 0xb, URZ ;  /* 0x0000000b1a1b7899 */ /* 0x000fe400080006ff */
[----:B------:R-:W-:-:S04]  /*0a80*/  USHF.L.U32 UR26, UR26, 0x1, URZ ;  /* 0x000000011a1a7899 */ /* 0x000fc800080006ff */
[----:B-----5:R-:W-:-:S03]  /*0a90*/  ULEA UR8, UR7, UR8, 0x18 ;  /* 0x0000000807087291 */ /* 0x020fc6000f8ec0ff */
[----:B------:R-:W-:Y:S02]  /*0aa0*/  UMOV UR7, 0x20 ;  /* 0x0000002000077882 */ /* 0x000fe40000000000 */
[----:B------:R-:W-:-:S04]  /*0ab0*/  UIADD3 UR24, UPT, UPT, -UR7, 0x100000, URZ ;  /* 0x0010000007187890 */ /* 0x000fc8000fffe1ff */
[----:B------:R-:W-:Y:S02]  /*0ac0*/  USHF.L.U32 UR25, UR24, 0xb, URZ ;  /* 0x0000000b18197899 */ /* 0x000fe400080006ff */
[----:B------:R-:W-:Y:S01]  /*0ad0*/  USHF.L.U32 UR24, UR24, 0x1, URZ ;  /* 0x0000000118187899 */ /* 0x000fe200080006ff */
[----:B------:R-:W5:Y:S02]  /*0ae0*/  FENCE.VIEW.ASYNC.S ;  /* 0x00000000000073c6 */ /* 0x000f640000000000 */
[----:B-----5:R0:W4:Y:S01]  /*0af0*/  SYNCS.EXCH.64 URZ, [UR8+0x10], UR22 ;  /* 0x0000101608ff75b2 */ /* 0x0201220008000100 */
[----:B------:R0:W3:Y:S01]  /*0b00*/  SYNCS.EXCH.64 URZ, [UR8+0x18], UR22 ;  /* 0x0000181608ff75b2 */ /* 0x0000e20008000100 */
[----:B------:R0:W2:Y:S01]  /*0b10*/  SYNCS.EXCH.64 URZ, [UR8+0x20], UR22 ;  /* 0x0000201608ff75b2 */ /* 0x0000a20008000100 */
[----:B------:R0:W1:Y:S01]  /*0b20*/  SYNCS.EXCH.64 URZ, [UR8+0x28], UR22 ;  /* 0x0000281608ff75b2 */ /* 0x0000620008000100 */
[----:B------:R0:W0:Y:S01]  /*0b30*/  SYNCS.EXCH.64 URZ, [UR8+0x30], UR22 ;  /* 0x0000301608ff75b2 */ /* 0x0000220008000100 */
[----:B------:R0:W0:Y:S01]  /*0b40*/  SYNCS.EXCH.64 URZ, [UR8+0x38], UR22 ;  /* 0x0000381608ff75b2 */ /* 0x0000220008000100 */
[----:B------:R0:W0:Y:S01]  /*0b50*/  SYNCS.EXCH.64 URZ, [UR8+0x40], UR22 ;  /* 0x0000401608ff75b2 */ /* 0x0000220008000100 */
[----:B------:R0:W0:Y:S01]  /*0b60*/  SYNCS.EXCH.64 URZ, [UR8+0x48], UR22 ;  /* 0x0000481608ff75b2 */ /* 0x0000220008000100 */
[----:B------:R0:W0:Y:S01]  /*0b70*/  SYNCS.EXCH.64 URZ, [UR8+0x50], UR22 ;  /* 0x0000501608ff75b2 */ /* 0x0000220008000100 */
[----:B------:R0:W0:Y:S01]  /*0b80*/  SYNCS.EXCH.64 URZ, [UR8+0x58], UR22 ;  /* 0x0000581608ff75b2 */ /* 0x0000220008000100 */
[----:B------:R0:W0:Y:S01]  /*0b90*/  SYNCS.EXCH.64 URZ, [UR8+0x60], UR24 ;  /* 0x0000601808ff75b2 */ /* 0x0000220008000100 */
[----:B------:R0:W0:Y:S01]  /*0ba0*/  SYNCS.EXCH.64 URZ, [UR8+0x68], UR26 ;  /* 0x0000681a08ff75b2 */ /* 0x0000220008000100 */
[----:B------:R-:W-:Y:S01]  /*0bb0*/  NOP ;  /* 0x0000000000007918 */ /* 0x000fe20000000000 */
.L_x_2:
[----:B------:R-:W-:Y:S01]  /*0bc0*/  NOP ;  /* 0x0000000000007918 */ /* 0x000fe20000000000 */
[----:B01234-:R-:W-:Y:S06]  /*0bd0*/  BAR.SYNC.DEFER_BLOCKING 0x0 ;  /* 0x0000000000007b1d */ /* 0x01ffec0000010000 */
[----:B------:R-:W0:Y:S02]  /*0be0*/  FENCE.VIEW.ASYNC.S ;  /* 0x00000000000073c6 */ /* 0x000e240000000000 */
[----:B0-----:R0:W1:Y:S01]  /*0bf0*/  @UP0 SYNCS.EXCH.64 URZ, [UR10+0x70], UR18 ;  /* 0x000070120aff05b2 */ /* 0x0010620008000100 */
[----:B------:R0:W1:Y:S01]  /*0c00*/  @UP0 SYNCS.EXCH.64 URZ, [UR10+0x78], UR16 ;  /* 0x000078100aff05b2 */ /* 0x0000620008000100 */
[----:B------:R-:W-:Y:S01]  /*0c10*/  NOP ;  /* 0x0000000000007918 */ /* 0x000fe20000000000 */
[----:B-1----:R-:W-:Y:S06]  /*0c20*/  BAR.SYNC.DEFER_BLOCKING 0x0 ;  /* 0x0000000000007b1d */ /* 0x002fec0000010000 */
[----:B------:R0:W1:Y:S01]  /*0c30*/  @UP0 SYNCS.EXCH.64 URZ, [UR9+0x80], UR14 ;  /* 0x0000800e09ff05b2 */ /* 0x0000620008000100 */
[----:B------:R0:W2:Y:S01]  /*0c40*/  @UP0 SYNCS.EXCH.64 URZ, [UR9+0x88], UR20 ;  /* 0x0000881409ff05b2 */ /* 0x0000a20008000100 */
[----:B------:R-:W-:Y:S05]  /*0c50*/  BRA.U !UP0, `(.L_x_3) ;  /* 0x00000001085c7547 */ /* 0x000fea000b800000 */
[----:B------:R-:W-:Y:S01]  /*0c60*/  MOV R0, 0x400 ;  /* 0x0000040000007802 */ /* 0x000fe20000000f00 */
[----:B------:R-:W-:Y:S01]  /*0c70*/  UMOV UR7, 0x1 ;  /* 0x0000000100077882 */ /* 0x000fe20000000000 */
[----:B------:R-:W-:Y:S01]  /*0c80*/  UMOV UR5, 0x200 ;  /* 0x0000020000057882 */ /* 0x000fe20000000000 */
[----:B0-----:R-:W-:-:S04]  /*0c90*/  UIADD3 UR10, UPT, UPT, -UR7, 0x100000, URZ ;  /* 0x00100000070a7890 */ /* 0x001fc8000fffe1ff */
[----:B------:R-:W-:Y:S02]  /*0ca0*/  USHF.L.U32 UR11, UR10, 0xb, URZ ;  /* 0x0000000b0a0b7899 */ /* 0x000fe400080006ff */
[----:B------:R-:W-:Y:S01]  /*0cb0*/  USHF.L.U32 UR10, UR10, 0x1, URZ ;  /* 0x000000010a0a7899 */ /* 0x000fe200080006ff */
[----:B------:R-:W-:-:S13]  /*0cc0*/  R2UR UR8, R0 ;  /* 0x00000000000872ca */ /* 0x000fda00000e0000 */
[----:B------:R-:W-:Y:S02]  /*0cd0*/  ULEA UR8, UR6, UR8, 0x18 ;  /* 0x0000000806087291 */ /* 0x000fe4000f8ec0ff */
[----:B------:R-:W-:-:S04]  /*0ce0*/  UIADD3 UR6, UPT, UPT, -UR5, 0x100000, URZ ;  /* 0x0010000005067890 */ /* 0x000fc8000fffe1ff */
[----:B------:R-:W-:Y:S02]  /*0cf0*/  USHF.L.U32 UR7, UR6, 0xb, URZ ;  /* 0x0000000b06077899 */ /* 0x000fe400080006ff */
[----:B------:R-:W-:Y:S01]  /*0d00*/  USHF.L.U32 UR6, UR6, 0x1, URZ ;  /* 0x0000000106067899 */ /* 0x000fe200080006ff */
[----:B------:R-:W0:Y:S03]  /*0d10*/  FENCE.VIEW.ASYNC.S ;  /* 0x00000000000073c6 */ /* 0x000e260000000000 */
[----:B0-----:R3:W4:Y:S08]  /*0d20*/  SYNCS.EXCH.64 URZ, [UR8+0x90], UR10 ;  /* 0x0000900a08ff75b2 */ /* 0x0017300008000100 */
[----:B------:R3:W0:Y:S01]  /*0d30*/  SYNCS.EXCH.64 URZ, [UR8+0x98], UR6 ;  /* 0x0000980608ff75b2 */ /* 0x0006220008000100 */
[----:B------:R3:W2:Y:S01]  /*0d40*/  SYNCS.EXCH.64 URZ, [UR8+0xa0], UR6 ;  /* 0x0000a00608ff75b2 */ /* 0x0006a20008000100 */
[----:B------:R3:W1:Y:S01]  /*0d50*/  SYNCS.EXCH.64 URZ, [UR8+0xa8], UR10 ;  /* 0x0000a80a08ff75b2 */ /* 0x0006620008000100 */
[----:B------:R3:W0:Y:S01]  /*0d60*/  SYNCS.EXCH.64 URZ, [UR8+0xb0], UR6 ;  /* 0x0000b00608ff75b2 */ /* 0x0006220008000100 */
[----:B------:R3:W0:Y:S01]  /*0d70*/  SYNCS.EXCH.64 URZ, [UR8+0xb8], UR10 ;  /* 0x0000b80a08ff75b2 */ /* 0x0006220008000100 */
[----:B------:R3:W0:Y:S01]  /*0d80*/  SYNCS.EXCH.64 URZ, [UR8+0xc0], UR10 ;  /* 0x0000c00a08ff75b2 */ /* 0x0006220008000100 */
[----:B------:R3:W0:Y:S01]  /*0d90*/  SYNCS.EXCH.64 URZ, [UR8+0xc8], UR10 ;  /* 0x0000c80a08ff75b2 */ /* 0x0006220008000100 */
[----:B------:R3:W0:Y:S01]  /*0da0*/  SYNCS.EXCH.64 URZ, [UR8+0xd0], UR6 ;  /* 0x0000d00608ff75b2 */ /* 0x0006220008000100 */
[----:B------:R3:W0:Y:S02]  /*0db0*/  SYNCS.EXCH.64 URZ, [UR8+0xd8], UR6 ;  /* 0x0000d80608ff75b2 */ /* 0x0006240008000100 */
[----:B---3--:R-:W-:Y:S01]  /*0dc0*/  NOP ;  /* 0x0000000000007918 */ /* 0x008fe20000000000 */
.L_x_3:
[----:B012-4-:R-:W-:Y:S01]  /*0dd0*/  BAR.SYNC.DEFER_BLOCKING 0x0, 0x180 ;  /* 0x0006000000007b1d */ /* 0x017fe20000010000 */
[----:B------:R-:W-:Y:S01]  /*0de0*/  LOP3.LUT R50, R18, 0x1, RZ, 0xc0, !PT ;  /* 0x0000000112327812 */ /* 0x000fe200078ec0ff */
[----:B------:R-:W-:Y:S01]  /*0df0*/  IMAD.IADD R15, R16, 0x1, -R15 ;  /* 0x00000001100f7824 */ /* 0x000fe200078e0a0f */
[----:B------:R-:W-:-:S03]  /*0e00*/  IADD3 R123, PT, PT, R10, R10, RZ ;  /* 0x0000000a0a7b7210 */ /* 0x000fc60007ffe0ff */
[----:B------:R-:W-:Y:S01]  /*0e10*/  UMOV UR67, 0x40004040 ;  /* 0x4000404000437882 */ /* 0x000fe20000000000 */
[----:B------:R-:W-:Y:S01]  /*0e20*/  UMOV UR65, 0x40004040 ;  /* 0x4000404000417882 */ /* 0x000fe20000000000 */
[----:B------:R-:W-:Y:S01]  /*0e30*/  UMOV UR63, 0x40004040 ;  /* 0x40004040003f7882 */ /* 0x000fe20000000000 */
[----:B------:R-:W-:Y:S05]  /*0e40*/  @P1 BRA `(.L_x_4) ;  /* 0x0000000000201947 */ /* 0x000fea0003800000 */
[----:B------:R-:W-:Y:S01]  /*0e50*/  UMOV UR5, 0x20 ;  /* 0x0000002000057882 */ /* 0x000fe20000000000 */
[----:B------:R-:W-:Y:S01]  /*0e60*/  ELECT P0, URZ, PT ;  /* 0x0000000000ff782f */ /* 0x000fe20003800000 */
[----:B------:R-:W-:-:S04]  /*0e70*/  UIADD3 UR6, UPT, UPT, -UR5, 0x100000, URZ ;  /* 0x0010000005067890 */ /* 0x000fc8000fffe1ff */
[----:B------:R-:W-:Y:S02]  /*0e80*/  USHF.L.U32 UR7, UR6, 0xb, URZ ;  /* 0x0000000b06077899 */ /* 0x000fe400080006ff */
[----:B------:R-:W-:Y:S01]  /*0e90*/  USHF.L.U32 UR6, UR6, 0x1, URZ ;  /* 0x0000000106067899 */ /* 0x000fe200080006ff */
[----:B------:R-:W0:Y:S11]  /*0ea0*/  FENCE.VIEW.ASYNC.S ;  /* 0x00000000000073c6 */ /* 0x000e360000000000 */
[----:B0-----:R0:W1:Y:S01]  /*0eb0*/  SYNCS.EXCH.64 URZ, [UR4+0xe8], UR6 ;  /* 0x0000e80604ff75b2 */ /* 0x0010620008000100 */
[----:B------:R-:W-:Y:S01]  /*0ec0*/  NOP ;  /* 0x0000000000007918 */ /* 0x000fe20000000000 */
.L_x_4:
[----:B------:R-:W-:Y:S01]  /*0ed0*/  UMOV UR59, 0x40004040 ;  /* 0x40004040003b7882 */ /* 0x000fe20000000000 */
[----:B------:R-:W-:Y:S01]  /*0ee0*/  UMOV UR57, 0x40004040 ;  /* 0x4000404000397882 */ /* 0x000fe20000000000 */
[----:B------:R-:W-:Y:S01]  /*0ef0*/  UMOV UR13, 0x40004040 ;  /* 0x40004040000d7882 */ /* 0x000fe20000000000 */
[----:B------:R-:W-:Y:S01]  /*0f00*/  NOP ;  /* 0x0000000000007918 */ /* 0x000fe20000000000 */
[----:B------:R-:W-:Y:S05]  /*0f10*/  @P1 BRA `(.L_x_5) ;  /* 0x0000000400801947 */ /* 0x000fea0003800000 */
[----:B-1----:R-:W-:Y:S01]  /*0f20*/  NOP ;  /* 0x0000000000007918 */ /* 0x002fe20000000000 */
[----:B------:R-:W-:-:S04]  /*0f30*/  MOV R0, 0x40 ;  /* 0x0000004000007802 */ /* 0x000fc80000000f00 */
[----:B------:R-:W-:-:S06]  /*0f40*/  LEA R0, R16, R0, 0x18 ;  /* 0x0000000010007211 */ /* 0x000fcc00078ec0ff */
[----:B------:R-:W1:Y:S02]  /*0f50*/  LDS.U8 R0, [R0] ;  /* 0x0000000000007984 */ /* 0x000e640000000000 */
[----:B-1----:R-:W-:-:S13]  /*0f60*/  ISETP.NE.AND P0, PT, R0, RZ, PT ;  /* 0x000000ff0000720c */ /* 0x002fda0003f05270 */
[----:B------:R-:W-:Y:S05]  /*0f70*/  @P0 BRA `(.L_x_6) ;  /* 0x0000000400500947 */ /* 0x000fea0003800000 */
[C---:B------:R-:W-:Y:S02]  /*0f80*/  LOP3.LUT R0, R16.reuse, 0x1, RZ, 0xc0, !PT ;  /* 0x0000000110007812 */ /* 0x040fe400078ec0ff */
[----:B------:R-:W-:Y:S02]  /*0f90*/  LOP3.LUT R10, R16, 0x1, RZ, 0x3c, !PT ;  /* 0x00000001100a7812 */ /* 0x000fe400078e3cff */
[----:B------:R-:W-:-:S13]  /*0fa0*/  ISETP.NE.U32.AND P1, PT, R0, 0x1, PT ;  /* 0x000000010000780c */ /* 0x000fda0003f25070 */
[----:B------:R-:W-:Y:S05]  /*0fb0*/  @!P1 BRA `(.L_x_7) ;  /* 0x0000000000c49947 */ /* 0x000fea0003800000 */
[----:B------:R-:W-:Y:S01]  /*0fc0*/  ELECT P0, URZ, PT ;  /* 0x0000000000ff782f */ /* 0x000fe20003800000 */
[----:B------:R-:W-:-:S12]  /*0fd0*/  BSSY B0, `(.L_x_7) ;  /* 0x000002f000007945 */ /* 0x000fd80003800000 */
[----:B------:R-:W-:Y:S05]  /*0fe0*/  @!P0 BRA `(.L_x_8) ;  /* 0x0000000000b48947 */ /* 0x000fea0003800000 */
[----:B------:R-:W-:-:S05]  /*0ff0*/  UMOV UR5, 0x10 ;  /* 0x0000001000057882 */ /* 0x000fca0000000000 */
[----:B------:R-:W-:Y:S04]  /*1000*/  DEPBAR.LE SB1, 0x36 ;  /* 0x00009d800000791a */ /* 0x000fe80000000000 */
[----:B------:R-:W1:Y:S02]  /*1010*/  UTCATOMSWS.2CTA.FIND_AND_SET.ALIGN UP0, UR5, UR5 ;  /* 0x00000005000575e3 */ /* 0x000e640008200800 */
[----:B-1----:R-:W-:Y:S01]  /*1020*/  PLOP3.LUT P0, PT, PT, PT, UP0, 0x80, 0x8 ;  /* 0x000000000008781c */ /* 0x002fe20003f0f008 */
[----:B------:R-:W-:-:S03]  /*1030*/  IMAD.U32 R2, RZ, RZ, UR5 ;  /* 0x00000005ff027e24 */ /* 0x000fc6000f8e00ff */
[----:B------:R-:W-:-:S04]  /*1040*/  SEL R0, RZ, 0xffffffff, !P0 ;  /* 0xffffffffff007807 */ /* 0x000fc80004000000 */
[----:B------:R-:W-:-:S13]  /*1050*/  ISETP.NE.AND P0, PT, R0, RZ, PT ;  /* 0x000000ff0000720c */ /* 0x000fda0003f05270 */
[----:B------:R-:W-:Y:S05]  /*1060*/  @P0 BRA `(.L_x_9) ;  /* 0x0000000000240947 */ /* 0x000fea0003800000 */
.L_x_10:
[----:B------:R-:W-:Y:S05]  /*1070*/  NANOSLEEP 0x64 ;  /* 0x000000640000795d */ /* 0x000fea0003800000 */
[----:B------:R-:W-:-:S05]  /*1080*/  UMOV UR5, 0x10 ;  /* 0x0000001000057882 */ /* 0x000fca0000000000 */
[----:B------:R-:W-:Y:S04]  /*1090*/  DEPBAR.LE SB1, 0x36 ;  /* 0x00009d800000791a */ /* 0x000fe80000000000 */
[----:B------:R-:W1:Y:S02]  /*10a0*/  UTCATOMSWS.2CTA.FIND_AND_SET.ALIGN UP0, UR5, UR5 ;  /* 0x00000005000575e3 */ /* 0x000e640008200800 */
[----:B-1----:R-:W-:Y:S01]  /*10b0*/  PLOP3.LUT P0, PT, PT, PT, UP0, 0x80, 0x8 ;  /* 0x000000000008781c */ /* 0x002fe20003f0f008 */
[----:B------:R-:W-:-:S03]  /*10c0*/  IMAD.U32 R2, RZ, RZ, UR5 ;  /* 0x00000005ff027e24 */ /* 0x000fc6000f8e00ff */
[----:B------:R-:W-:-:S04]  /*10d0*/  SEL R0, RZ, 0xffffffff, !P0 ;  /* 0xffffffffff007807 */ /* 0x000fc80004000000 */
[----:B------:R-:W-:-:S13]  /*10e0*/  ISETP.NE.AND P0, PT, R0, RZ, PT ;  /* 0x000000ff0000720c */ /* 0x000fda0003f05270 */
[----:B------:R-:W-:Y:S05]  /*10f0*/  @!P0 BRA `(.L_x_10) ;  /* 0xfffffffc00dc8947 */ /* 0x000fea000383ffff */
.L_x_9:
[----:B------:R-:W-:Y:S01]  /*1100*/  MOV R0, 0x60 ;  /* 0x0000006000007802 */ /* 0x000fe20000000f00 */
[----:B------:R-:W-:Y:S02]  /*1110*/  VIADD R6, R6, 0xe0 ;  /* 0x000000e006067836 */ /* 0x000fe40000000000 */
[----:B------:R-:W-:Y:S01]  /*1120*/  IMAD.MOV.U32 R17, RZ, RZ, 0x4 ;  /* 0x00000004ff117424 */ /* 0x000fe200078e00ff */
[----:B------:R-:W-:Y:S02]  /*1130*/  LEA R8, R16, R0, 0x18 ;  /* 0x0000000010087211 */ /* 0x000fe400078ec0ff */
[----:B------:R-:W-:-:S03]  /*1140*/  MOV R0, 0x58 ;  /* 0x0000005800007802 */ /* 0x000fc60000000f00 */
[----:B------:R-:W1:Y:S01]  /*1150*/  LDS R4, [R8] ;  /* 0x0000000008047984 */ /* 0x000e620000000800 */
[----:B------:R-:W-:Y:S01]  /*1160*/  LEA R0, R16, R0, 0x18 ;  /* 0x0000000010007211 */ /* 0x000fe200078ec0ff */
[----:B-1----:R-:W-:-:S04]  /*1170*/  IMAD.U32 R4, R4, -0x80000000, RZ ;  /* 0x8000000004047824 */ /* 0x002fc800078e00ff */
[----:B------:R-:W1:Y:S02]  /*1180*/  SYNCS.PHASECHK.TRANS64.TRYWAIT P0, [R0+URZ], R4 ;  /* 0x00000004000075a7 */ /* 0x000e6400080011ff */
[----:B-1----:R-:W-:Y:S05]  /*1190*/  @P0 BRA `(.L_x_11) ;  /* 0x0000000000080947 */ /* 0x002fea0003800000 */
[----:B------:R-:W1:Y:S02]  /*11a0*/  SYNCS.PHASECHK.TRANS64.TRYWAIT P0, [R0+URZ], R4 ;  /* 0x00000004000075a7 */ /* 0x000e6400080011ff */
[----:B-1----:R-:W-:Y:S05]  /*11b0*/  @!P0 BRA `(.L_x_12) ;  /* 0x0000015800fc8947 */ /* 0x002fea0003800000 */
.L_x_11:
[----:B------:R-:W-:Y:S01]  /*11c0*/  PRMT R7, R10, 0x654, R0 ;  /* 0x000006540a077816 */ /* 0x000fe20000000000 */
[----:B------:R-:W-:Y:S01]  /*11d0*/  IMAD.SHL.U32 R3, R2, 0x20, RZ ;  /* 0x0000002002037824 */ /* 0x000fe200078e00ff */
[----:B------:R-:W-:Y:S01]  /*11e0*/  PRMT R6, R10, 0x654, R6 ;  /* 0x000006540a067816 */ /* 0x000fe20000000006 */
[----:B-1----:R-:W-:Y:S01]  /*11f0*/  IMAD.MOV.U32 R5, RZ, RZ, 0x1 ;  /* 0x00000001ff057424 */ /* 0x002fe200078e00ff */
[----:B------:R1:W-:Y:S01]  /*1200*/  SYNCS.ARRIVE.TRANS64.RED RZ, [R7+URZ], R17 ;  /* 0x0000001107ff79a7 */ /* 0x0003e200080004ff */
[----:B------:R-:W-:Y:S01]  /*1210*/  VIADD R0, R2, 0x10 ;  /* 0x0000001002007836 */ /* 0x000fe20000000000 */
[----:B------:R2:W-:Y:S01]  /*1220*/  STS [UR4+0xe0], R3 ;  /* 0x0000e003ff007988 */ /* 0x0005e20008000804 */
[----:B------:R-:W-:-:S03]  /*1230*/  IMAD.MOV.U32 R4, RZ, RZ, 0xffff ;  /* 0x0000ffffff047424 */ /* 0x000fc600078e00ff */
[----:B------:R3:W-:Y:S02]  /*1240*/  STAS [R6.64], R2 ;  /* 0x0000000206007dbd */ /* 0x0007e4000c0008ff */
[----:B------:R-:W-:Y:S02]  /*1250*/  SHF.L.U32 R4, R4, R2, RZ ;  /* 0x0000000204047219 */ /* 0x000fe400000006ff */
[----:B--2---:R-:W-:Y:S02]  /*1260*/  SHF.L.U32 R3, R5, R0, RZ ;  /* 0x0000000005037219 */ /* 0x004fe400000006ff */
[----:B------:R-:W-:-:S04]  /*1270*/  MOV R0, 0x50 ;  /* 0x0000005000007802 */ /* 0x000fc80000000f00 */
[----:B------:R-:W-:Y:S02]  /*1280*/  LEA R0, R16, R0, 0x18 ;  /* 0x0000000010007211 */ /* 0x000fe400078ec0ff */
[----:B---3--:R-:W-:-:S05]  /*1290*/  LOP3.LUT R2, R3, R4, RZ, 0xfc, !PT ;  /* 0x0000000403027212 */ /* 0x008fca00078efcff */
[----:B------:R1:W-:Y:S04]  /*12a0*/  ATOMS.OR RZ, [R0], R2 ;  /* 0x0000000200ff738c */ /* 0x0003e80003000000 */
[----:B------:R1:W-:Y:S02]  /*12b0*/  ATOMS.XOR RZ, [R8], R5 ;  /* 0x0000000508ff738c */ /* 0x0003e40003800000 */
.L_x_8:
[----:B0-----:R-:W-:Y:S05]  /*12c0*/  BSYNC B0 ;  /* 0x0000000000007941 */ /* 0x001fea0003800000 */
.L_x_7:
[----:B------:R-:W-:Y:S05]  /*12d0*/  @P1 BRA `(.L_x_13) ;  /* 0x0000000000881947 */ /* 0x000fea0003800000 */
[----:B------:R-:W-:Y:S05]  /*12e0*/  WARPSYNC.ALL ;  /* 0x0000000000007948 */ /* 0x000fea0003800000 */
[----:B------:R-:W-:Y:S01]  /*12f0*/  NOP ;  /* 0x0000000000007918 */ /* 0x000fe20000000000 */
[----:B------:R-:W-:-:S13]  /*1300*/  ELECT P0, URZ, PT ;  /* 0x0000000000ff782f */ /* 0x000fda0003800000 */
[----:B------:R-:W-:Y:S05]  /*1310*/  @!P0 BRA `(.L_x_13) ;  /* 0x0000000000788947 */ /* 0x000fea0003800000 */
[----:B-1----:R-:W-:-:S04]  /*1320*/  MOV R0, 0x60 ;  /* 0x0000006000007802 */ /* 0x002fc80000000f00 */
        /* <DEDUP_REMOVED lines=9> */
.L_x_14:
[----:B------:R-:W2:Y:S01]  /*13c0*/  LDS R0, [UR4+0xe0] ;  /* 0x0000e004ff007984 */ /* 0x000ea20008000800 */
[----:B-1----:R-:W-:Y:S02]  /*13d0*/  IMAD.MOV.U32 R3, RZ, RZ, 0xffff ;  /* 0x0000ffffff037424 */ /* 0x002fe400078e00ff */
[----:B------:R-:W-:Y:S02]  /*13e0*/  IMAD.MOV.U32 R7, RZ, RZ, 0x1 ;  /* 0x00000001ff077424 */ /* 0x000fe400078e00ff */
[C---:B--2---:R-:W-:Y:S01]  /*13f0*/  IMAD.SHL.U32 R5, R0.reuse, 0x20, RZ ;  /* 0x0000002000057824 */ /* 0x044fe200078e00ff */
[----:B------:R-:W-:Y:S01]  /*1400*/  SHF.L.U32 R3, R3, R0, RZ ;  /* 0x0000000003037219 */ /* 0x000fe200000006ff */
[----:B------:R-:W-:-:S03]  /*1410*/  VIADD R2, R0, 0x10 ;  /* 0x0000001000027836 */ /* 0x000fc60000000000 */
[----:B------:R2:W-:Y:S01]  /*1420*/  STS [UR4+0xe0], R5 ;  /* 0x0000e005ff007988 */ /* 0x0005e20008000804 */
[----:B------:R-:W-:Y:S02]  /*1430*/  MOV R0, 0x50 ;  /* 0x0000005000007802 */ /* 0x000fe40000000f00 */
[----:B------:R-:W-:-:S04]  /*1440*/  SHF.L.U32 R2, R7, R2, RZ ;  /* 0x0000000207027219 */ /* 0x000fc800000006ff */
[----:B------:R-:W-:Y:S02]  /*1450*/  LOP3.LUT R3, R2, R3, RZ, 0xfc, !PT ;  /* 0x0000000302037212 */ /* 0x000fe400078efcff */
[----:B------:R-:W-:Y:S02]  /*1460*/  LEA R2, R16, R0, 0x18 ;  /* 0x0000000010027211 */ /* 0x000fe400078ec0ff */
[----:B------:R-:W-:-:S03]  /*1470*/  PRMT R0, R10, 0x654, R4 ;  /* 0x000006540a007816 */ /* 0x000fc60000000004 */
[----:B------:R2:W-:Y:S01]  /*1480*/  ATOMS.OR RZ, [R2], R3 ;  /* 0x0000000302ff738c */ /* 0x0005e20003000000 */
[----:B------:R2:W-:Y:S03]  /*1490*/  SYNCS.ARRIVE.TRANS64.RED.A1T0 RZ, [R0+URZ], RZ ;  /* 0x000000ff00ff79a7 */ /* 0x0005e600081004ff */
[----:B------:R2:W-:Y:S01]  /*14a0*/  ATOMS.XOR RZ, [R6], R7 ;  /* 0x0000000706ff738c */ /* 0x0005e20003800000 */
[----:B------:R-:W-:Y:S05]  /*14b0*/  BRA `(.L_x_13) ;  /* 0x0000000000107947 */ /* 0x000fea0003800000 */
.L_x_6:
[----:B------:R-:W-:Y:S02]  /*14c0*/  MOV R0, 0xffffffff ;  /* 0xffffffff00007802 */ /* 0x000fe40000000f00 */
[----:B------:R-:W-:-:S03]  /*14d0*/  MOV R2, 0x1500 ;  /* 0x0000150000027802 */ /* 0x000fc60000000f00 */
[----:B------:R1:W-:Y:S04]  /*14e0*/  STS [UR4+0xe0], R0 ;  /* 0x0000e000ff007988 */ /* 0x0003e80008000804 */
[----:B01----:R-:W-:Y:S05]  /*14f0*/  CALL.REL.NOINC `($__internal_1_$__cuda_sm10x_tcgen05_guardrail_trap_phase_invalid_during_alloc) ;  /* 0x0000017000547944 */ /* 0x003fea0003c00000 */
.L_x_13:
[----:B------:R-:W-:Y:S05]  /*1500*/  WARPSYNC.ALL ;  /* 0x0000000000007948 */ /* 0x000fea0003800000 */
[----:B------:R-:W-:Y:S01]  /*1510*/  NOP ;  /* 0x0000000000007918 */ /* 0x000fe20000000000 */
.L_x_5:
[----:B-12---:R-:W1:Y:S01]  /*1520*/  S2R R2, SR_CgaCtaId ;  /* 0x0000000000027919 */ /* 0x006e620000008800 */
[----:B------:R-:W-:Y:S01]  /*1530*/  MOV R0, 0x400 ;  /* 0x0000040000007802 */ /* 0x000fe20000000f00 */
[----:B------:R-:W-:Y:S03]  /*1540*/  BAR.SYNC.DEFER_BLOCKING 0x1, 0x180 ;  /* 0x0046000000007b1d */ /* 0x000fe60000010000 */
[----:B------:R-:W-:Y:S02]  /*1550*/  R2UR UR5, R0 ;  /* 0x00000000000572ca */ /* 0x000fe400000e0000 */
[----:B01----:R-:W-:Y:S01]  /*1560*/  R2UR UR4, R2 ;  /* 0x00000000020472ca */ /* 0x003fe200000e0000 */
[----:B------:R0:W-:-:S12]  /*1570*/  STL [R1+0x80], R2 ;  /* 0x0000800201007387 */ /* 0x0001d80000100800 */
[----:B------:R-:W-:-:S09]  /*1580*/  ULEA UR4, UR4, UR5, 0x18 ;  /* 0x0000000504047291 */ /* 0x000fd2000f8ec0ff */
[----:B------:R-:W1:Y:S01]  /*1590*/  LDS R0, [UR4+0xe0] ;  /* 0x0000e004ff007984 */ /* 0x000e620008000800 */
[----:B------:R-:W-:Y:S01]  /*15a0*/  NOP ;  /* 0x0000000000007918 */ /* 0x000fe20000000000 */
[----:B0-----:R-:W0:Y:S02]  /*15b0*/  LDC R2, c[0x0][0x36c] ;  /* 0x0000db00ff027b82 */ /* 0x001e240000000800 */
[----:B0-----:R-:W-:Y:S02]  /*15c0*/  ISETP.EQ.U32.AND P1, PT, R2, 0x1, PT ;  /* 0x000000010200780c */ /* 0x001fe40003f22070 */
[----:B-1----:R-:W-:-:S11]  /*15d0*/  R2UR UR5, R0 ;  /* 0x00000000000572ca */ /* 0x002fd600000e0000 */
[----:B------:R-:W-:Y:S05]  /*15e0*/  @!P1 BRA `(.L_x_16) ;  /* 0x0000000000289947 */ /* 0x000fea0003800000 */
[----:B------:R-:W-:Y:S01]  /*15f0*/  @!PT LDS RZ, [RZ] ;  /* 0x00000000fffff984 */ /* 0x000fe20000000800 */
[----:B------:R-:W-:Y:S01]  /*1600*/  @!PT LDS RZ, [RZ] ;  /* 0x00000000fffff984 */ /* 0x000fe20000000800 */
[----:B------:R-:W-:Y:S01]  /*1610*/  @!PT LDS RZ, [RZ] ;  /* 0x00000000fffff984 */ /* 0x000fe20000000800 */
[----:B------:R-:W-:Y:S01]  /*1620*/  @!PT LDS RZ, [RZ] ;  /* 0x00000000fffff984 */ /* 0x000fe20000000800 */
[----:B------:R-:W-:-:S00]  /*1630*/  MEMBAR.ALL.CTA ;  /* 0x0000000000007992 */ /* 0x000fc00000008000 */
[----:B------:R-:W-:Y:S06]  /*1640*/  MEMBAR.ALL.GPU ;  /* 0x0000000000007992 */ /* 0x000fec000000a000 */
[----:B------:R-:W-:-:S00]  /*1650*/  ERRBAR ;  /* 0x00000000000079ab */ /* 0x000fc00000000000 */
[----:B------:R-:W-:Y:S08]  /*1660*/  CGAERRBAR ;  /* 0x00000000000075ab */ /* 0x000ff00000000000 */
[----:B------:R-:W-:Y:S01]  /*1670*/  UCGABAR_ARV ;  /* 0x00000000000079c7 */ /* 0x000fe20008000000 */
[----:B------:R-:W-:Y:S05]  /*1680*/  BRA `(.L_x_17) ;  /* 0x0000000000047947 */ /* 0x000fea0003800000 */
.L_x_16:
[----:B------:R-:W-:Y:S01]  /*1690*/  NOP ;  /* 0x0000000000007918 */ /* 0x000fe20000000000 */
.L_x_17:
[----:B------:R-:W0:Y:S01]  /*16a0*/  LDC R16, c[0x0][0x888] ;  /* 0x00022200ff107b82 */ /* 0x000e220000000800 */
[----:B------:R-:W-:Y:S01]  /*16b0*/  UIADD3 UR32, UPT, UPT, UR4, 0x2c180, URZ ;  /* 0x0002c18004207890 */ /* 0x000fe2000fffe0ff */
[----:B------:R-:W-:Y:S01]  /*16c0*/  IMAD.U32 R34, RZ, RZ, UR4 ;  /* 0x00000004ff227e24 */ /* 0x000fe2000f8e00ff */
[----:B------:R-:W-:Y:S01]  /*16d0*/  UMOV UR9, 0x40004040 ;  /* 0x4000404000097882 */ /* 0x000fe20000000000 */
[----:B------:R-:W-:Y:S01]  /*16e0*/  UMOV UR7, 0x40004040 ;  /* 0x4000404000077882 */ /* 0x000fe20000000000 */
[----:B0-----:R-:W-:Y:S01]  /*16f0*/  IMAD.MOV R0, RZ, RZ, -R16 ;  /* 0x000000ffff007224 */ /* 0x001fe200078e0a10 */
[C---:B------:R-:W-:Y:S01]  /*1700*/  ISETP.GT.AND P0, PT, R16.reuse, RZ, PT ;  /* 0x000000ff1000720c */ /* 0x040fe20003f04270 */
[----:B------:R-:W-:-:S03]  /*1710*/  VIADD R7, R16, 0xffffffff ;  /* 0xffffffff10077836 */ /* 0x000fc60000000000 */
[----:B------:R-:W-:Y:S02]  /*1720*/  SHF.R.S32.HI R0, RZ, 0x1f, R0 ;  /* 0x0000001fff007819 */ /* 0x000fe40000011400 */
[----:B------:R-:W-:Y:S02]  /*1730*/  SHF.R.S32.HI R2, RZ, 0x1f, R7 ;  /* 0x0000001fff027819 */ /* 0x000fe40000011407 */
[----:B------:R-:W-:Y:S02]  /*1740*/  LEA.HI R0, R0, -R16, RZ, 0x6 ;  /* 0x8000001000007211 */ /* 0x000fe400078f30ff */
[----:B------:R-:W-:Y:S01]  /*1750*/  LEA.HI R7, R2, R7, RZ, 0x6 ;  /* 0x0000000702077211 */ /* 0x000fe200078f30ff */
[----:B------:R-:W-:Y:S01]  /*1760*/  VIADD R2, R34, 0x30180 ;  /* 0x0003018022027836 */ /* 0x000fe20000000000 */
[----:B------:R-:W-:Y:S02]  /*1770*/  SHF.R.S32.HI R0, RZ, 0x6, R0 ;  /* 0x00000006ff007819 */ /* 0x000fe40000011400 */
[----:B------:R-:W-:-:S02]  /*1780*/  LEA.HI.SX32 R7, R7, 0x1, 0x1a ;  /* 0x0000000107077811 */ /* 0x000fc400078fd2ff */
[----:B------:R-:W-:Y:S01]  /*1790*/  SHF.R.U32.HI R2, RZ, 0x4, R2 ;  /* 0x00000004ff027819 */ /* 0x000fe20000011602 */
[----:B------:R-:W-:-:S03]  /*17a0*/  IMAD.MOV R0, RZ, RZ, -R0 ;  /* 0x000000ffff007224 */ /* 0x000fc600078e0a00 */
[----:B------:R-:W-:Y:S01]  /*17b0*/  LOP3.LUT R2, R2, 0x3fd8, RZ, 0xc0, !PT ;  /* 0x00003fd802027812 */ /* 0x000fe200078ec0ff */
[----:B------:R-:W-:Y:S02]  /*17c0*/  @!P0 IMAD.MOV.U32 R7, RZ, RZ, R0 ;  /* 0x000000ffff078224 */ /* 0x000fe400078e0000 */
[----:B------:R-:W-:Y:S01]  /*17d0*/  IMAD.U32 R0, RZ, RZ, UR32 ;  /* 0x00000020ff007e24 */ /* 0x000fe2000f8e00ff */
[----:B------:R-:W-:-:S04]  /*17e0*/  LOP3.LUT R35, R2, 0x10000, RZ, 0xfc, !PT ;  /* 0x0001000002237812 */ /* 0x000fc800078efcff */
[----:B------:R-:W-:Y:S02]  /*17f0*/  SHF.R.U32.HI R0, RZ, 0x4, R0 ;  /* 0x00000004ff007819 */ /* 0x000fe40000011600 */
[----:B------:R-:W-:Y:S02]  /*1800*/  R2UR UR8, R35 ;  /* 0x00000000230872ca */ /* 0x000fe400000e0000 */
[----:B------:R-:W-:-:S04]  /*1810*/  LOP3.LUT R0, R0, 0x3fd8, RZ, 0xc0, !PT ;  /* 0x00003fd800007812 */ /* 0x000fc800078ec0ff */
[----:B------:R-:W-:-:S04]  /*1820*/  LOP3.LUT R36, R0, 0x2000000, RZ, 0xfc, !PT ;  /* 0x0200000000247812 */ /* 0x000fc800078efcff */
[----:B------:R-:W-:Y:S01]  /*1830*/  R2UR UR6, R36 ;  /* 0x00000000240672ca */ /* 0x000fe200000e0000 */
[----:B------:R-:W-:-:S14]  /*1840*/  @!P1 BRA `(.L_x_18) ;  /* 0x00000000000c9947 */ /* 0x000fdc0003800000 */
[----:B------:R-:W-:Y:S01]  /*1850*/  UCGABAR_WAIT ;  /* 0x0000000000007dc7 */ /* 0x000fe20008000000 */
[----:B------:R-:W-:Y:S01]  /*1860*/  CCTL.IVALL ;  /* 0x00000000ff00798f */ /* 0x000fe20002000000 */
[----:B------:R-:W-:Y:S05]  /*1870*/  BRA `(.L_x_19) ;  /* 0x0000000000047947 */ /* 0x000fea0003800000 */
.L_x_18:
[----:B------:R-:W-:Y:S06]  /*1880*/  BAR.SYNC.DEFER_BLOCKING 0x0 ;  /* 0x0000000000007b1d */ /* 0x000fec0000010000 */
.L_x_19:
[----:B------:R-:W0:Y:S02]  /*1890*/  LDC R93, c[0x0][0x894] ;  /* 0x00022500ff5d7b82 */ /* 0x000e240000000800 */
[----:B0-----:R-:W-:-:S05]  /*18a0*/  IMAD R93, R7, R93, RZ ;  /* 0x0000005d075d7224 */ /* 0x001fca00078e02ff */
[----:B------:R-:W-:-:S13]  /*18b0*/  ISETP.GT.AND P0, PT, R93, RZ, PT ;  /* 0x000000ff5d00720c */ /* 0x000fda0003f04270 */
[----:B------:R-:W-:Y:S05]  /*18c0*/  @P0 BRA `(.L_x_20) ;  /* 0x0000001c00040947 */ /* 0x000fea0003800000 */
[----:B------:R-:W0:Y:S01]  /*18d0*/  S2R R3, SR_CTAID.X ;  /* 0x0000000000037919 */ /* 0x000e220000002500 */
[----:B------:R-:W1:Y:S01]  /*18e0*/  LDC R0, c[0x0][0x88c] ;  /* 0x00022300ff007b82 */ /* 0x000e620000000800 */
[----:B0-----:R-:W-:-:S04]  /*18f0*/  SHF.L.U32 R19, R3, 0x7, RZ ;  /* 0x0000000703137819 */ /* 0x001fc800000006ff */
[----:B-1----:R-:W-:-:S13]  /*1900*/  ISETP.GE.AND P0, PT, R19, R0, PT ;  /* 0x000000001300720c */ /* 0x002fda0003f06270 */
[----:B------:R-:W-:Y:S05]  /*1910*/  @P0 BRA `(.L_x_21) ;  /* 0x0000014c00e00947 */ /* 0x000fea0003800000 */
[----:B------:R-:W0:Y:S01]  /*1920*/  S2R R15, SR_CTAID.Y ;  /* 0x00000000000f7919 */ /* 0x000e220000002600 */
[----:B------:R-:W1:Y:S01]  /*1930*/  LDC R11, c[0x0][0x824] ;  /* 0x00020900ff0b7b82 */ /* 0x000e620000000800 */
[----:B------:R-:W-:Y:S01]  /*1940*/  IMAD.SHL.U32 R10, R24, 0x8, RZ ;  /* 0x00000008180a7824 */ /* 0x000fe200078e00ff */
[----:B------:R-:W-:Y:S01]  /*1950*/  MOV R5, 0x1a50 ;  /* 0x00001a5000057802 */ /* 0x000fe20000000f00 */
[----:B------:R-:W-:-:S03]  /*1960*/  IMAD.SHL.U32 R22, R14, 0x8, RZ ;  /* 0x000000080e167824 */ /* 0x000fc600078e00ff */
[----:B------:R-:W-:Y:S02]  /*1970*/  LOP3.LUT R0, RZ, R10, RZ, 0x33, !PT ;  /* 0x0000000aff007212 */ /* 0x000fe400078e33ff */
[----:B------:R-:W1:Y:S01]  /*1980*/  S2UR UR4, SR_CTAID.Z ;  /* 0x00000000000479c3 */ /* 0x000e620000002700 */
[C---:B------:R-:W-:Y:S02]  /*1990*/  LOP3.LUT R4, R22.reuse, 0xffff, RZ, 0xc0, !PT ;  /* 0x0000ffff16047812 */ /* 0x040fe400078ec0ff */
[----:B------:R-:W-:-:S05]  /*19a0*/  IADD3 R0, PT, PT, -R22, R0, RZ ;  /* 0x0000000016007210 */ /* 0x000fca0007ffe1ff */
[----:B------:R-:W2:Y:S01]  /*19b0*/  LDC R2, c[0x0][0x83c] ;  /* 0x00020f00ff027b82 */ /* 0x000ea20000000800 */
[----:B0-----:R-:W-:-:S04]  /*19c0*/  IMAD.SHL.U32 R15, R15, 0x100, RZ ;  /* 0x000001000f0f7824 */ /* 0x001fc800078e00ff */
[----:B-1----:R-:W-:-:S04]  /*19d0*/  IMAD R11, R11, UR4, R15 ;  /* 0x000000040b0b7c24 */ /* 0x002fc8000f8e020f */
[----:B------:R-:W-:Y:S02]  /*19e0*/  IMAD R11, R3, 0x40000, R11 ;  /* 0x00040000030b7824 */ /* 0x000fe400078e020b */
[----:B--2---:R-:W-:-:S03]  /*19f0*/  IMAD R15, R2, UR4, R15 ;  /* 0x00000004020f7c24 */ /* 0x004fc6000f8e020f */
[----:B------:R-:W-:Y:S02]  /*1a00*/  SHF.R.S32.HI R12, RZ, 0x1f, R11 ;  /* 0x0000001fff0c7819 */ /* 0x000fe4000001140b */
[----:B------:R-:W-:Y:S02]  /*1a10*/  LEA R15, R3, R15, 0x12 ;  /* 0x0000000f030f7211 */ /* 0x000fe400078e90ff */
[----:B------:R-:W-:Y:S02]  /*1a20*/  LOP3.LUT R3, R0, 0xffff, RZ, 0xc0, !PT ;  /* 0x0000ffff00037812 */ /* 0x000fe400078ec0ff */
[----:B------:R-:W-:Y:S02]  /*1a30*/  SHF.R.S32.HI R18, RZ, 0x1f, R15 ;  /* 0x0000001fff127819 */ /* 0x000fe4000001140f */
[----:B------:R-:W-:Y:S05]  /*1a40*/  CALL.REL.NOINC `($__internal_3_$__cuda_sm20_div_u16) ;  /* 0x0000016c00187944 */ /* 0x000fea0003c00000 */
[----:B------:R-:W0:Y:S01]  /*1a50*/  LDC R23, c[0x0][0x88c] ;  /* 0x00022300ff177b82 */ /* 0x000e220000000800 */
[----:B------:R-:W-:Y:S01]  /*1a60*/  LOP3.LUT R20, R0, 0x3, RZ, 0xc0, !PT ;  /* 0x0000000300147812 */ /* 0x000fe200078ec0ff */
[----:B------:R-:W-:Y:S01]  /*1a70*/  BSSY.RECONVERGENT B0, `(.L_x_22) ;  /* 0x0000036000007945 */ /* 0x000fe20003800200 */
[----:B------:R-:W-:Y:S02]  /*1a80*/  IMAD.MOV.U32 R6, RZ, RZ, R10 ;  /* 0x000000ffff067224 */ /* 0x000fe400078e000a */
[C---:B------:R-:W-:Y:S02]  /*1a90*/  ISETP.NE.AND P0, PT, R20.reuse, 0x2, PT ;  /* 0x000000021400780c */ /* 0x040fe40003f05270 */
[----:B------:R-:W-:Y:S01]  /*1aa0*/  LOP3.LUT R21, R20, 0x2, RZ, 0x3c, !PT ;  /* 0x0000000214157812 */ /* 0x000fe200078e3cff */
[----:B------:R-:W1:Y:S08]  /*1ab0*/  LDC R13, c[0x0][0x890] ;  /* 0x00022400ff0d7b82 */ /* 0x000e700000000800 */
[----:B------:R-:W2:Y:S02]  /*1ac0*/  LDC.64 R16, c[0x0][0x810] ;  /* 0x00020400ff107b82 */ /* 0x000ea40000000a00 */
[----:B------:R-:W-:Y:S05]  /*1ad0*/  @!P0 BRA `(.L_x_23) ;  /* 0x0000000000bc8947 */ /* 0x000fea0003800000 */
[----:B------:R-:W3:Y:S01]  /*1ae0*/  LDC.64 R4, c[0x0][0x810] ;  /* 0x00020400ff047b82 */ /* 0x000ee20000000a00 */
[----:B------:R-:W-:Y:S02]  /*1af0*/  IADD3 R2, P0, PT, R11, R11, RZ ;  /* 0x0000000b0b027210 */ /* 0x000fe40007f1e0ff */
[----:B------:R-:W-:-:S03]  /*1b00*/  MOV R6, R10 ;  /* 0x0000000a00067202 */ /* 0x000fc60000000f00 */
[----:B------:R-:W-:Y:S02]  /*1b10*/  IMAD.X R3, R12, 0x1, R12, P0 ;  /* 0x000000010c037824 */ /* 0x000fe400000e060c */
[----:B------:R-:W4:Y:S01]  /*1b20*/  LDC R7, c[0x0][0x88c] ;  /* 0x00022300ff077b82 */ /* 0x000f220000000800 */
[----:B------:R-:W-:-:S07]  /*1b30*/  IMAD.WIDE.U32 R2, R24, 0x10, R2 ;  /* 0x0000001018027825 */ /* 0x000fce00078e0002 */
[----:B------:R-:W2:Y:S01]  /*1b40*/  LDC R8, c[0x0][0x890] ;  /* 0x00022400ff087b82 */ /* 0x000ea20000000800 */
[----:B---3--:R-:W-:-:S05]  /*1b50*/  IADD3 R2, P0, PT, R2, R4, RZ ;  /* 0x0000000402027210 */ /* 0x008fca0007f1e0ff */
[----:B------:R-:W-:Y:S01]  /*1b60*/  IMAD.X R4, R3, 0x1, R5, P0 ;  /* 0x0000000103047824 */ /* 0x000fe200000e0605 */
[----:B------:R-:W-:-:S07]  /*1b70*/  IADD3 R5, PT, PT, -R21, RZ, RZ ;  /* 0x000000ff15057210 */ /* 0x000fce0007ffe1ff */
.L_x_24:
[----:B------:R-:W-:Y:S01]  /*1b80*/  LOP3.LUT R0, R6, 0xf8, RZ, 0xc0, !PT ;  /* 0x000000f806007812 */ /* 0x000fe200078ec0ff */
[----:B------:R-:W3:Y:S01]  /*1b90*/  LDC.64 R26, c[0x0][0x358] ;  /* 0x0000d600ff1a7b82 */ /* 0x000ee20000000a00 */
[----:B------:R-:W-:-:S03]  /*1ba0*/  VIADD R5, R5, 0x1 ;  /* 0x0000000105057836 */ /* 0x000fc60000000000 */
[----:B------:R-:W-:Y:S01]  /*1bb0*/  IMAD.IADD R3, R19, 0x1, R0 ;  /* 0x0000000113037824 */ /* 0x000fe200078e0200 */
[--C-:B------:R-:W-:Y:S01]  /*1bc0*/  SHF.R.U32.HI R0, RZ, 0x8, R6.reuse ;  /* 0x00000008ff007819 */ /* 0x100fe20000011606 */
[----:B------:R-:W-:-:S03]  /*1bd0*/  IMAD.IADD R6, R22, 0x1, R6 ;  /* 0x0000000116067824 */ /* 0x000fc600078e0206 */
[----:B----4-:R-:W-:Y:S01]  /*1be0*/  ISETP.GE.AND P0, PT, R3, R7, PT ;  /* 0x000000070300720c */ /* 0x010fe20003f06270 */
[----:B------:R-:W-:-:S03]  /*1bf0*/  IMAD.MOV.U32 R3, RZ, RZ, R4 ;  /* 0x000000ffff037224 */ /* 0x000fc600078e0004 */
[----:B--2---:R-:W-:-:S13]  /*1c00*/  ISETP.GE.OR P0, PT, R0, R8, P0 ;  /* 0x000000080000720c */ /* 0x004fda0000706670 */
[C---:B---3--:R-:W-:Y:S02]  /*1c10*/  @!P0 R2UR UR20, R26.reuse ;  /* 0x000000001a1482ca */ /* 0x048fe400000e0000 */
[C---:B------:R-:W-:Y:S02]  /*1c20*/  @!P0 R2UR UR21, R27.reuse ;  /* 0x000000001b1582ca */ /* 0x040fe400000e0000 */
[C---:B------:R-:W-:Y:S02]  /*1c30*/  @!P0 R2UR UR18, R26.reuse ;  /* 0x000000001a1282ca */ /* 0x040fe400000e0000 */
[C---:B------:R-:W-:Y:S02]  /*1c40*/  @!P0 R2UR UR19, R27.reuse ;  /* 0x000000001b1382ca */ /* 0x040fe400000e0000 */
[----:B------:R-:W-:Y:S02]  /*1c50*/  @!P0 R2UR UR16, R26 ;  /* 0x000000001a1082ca */ /* 0x000fe400000e0000 */
[----:B------:R-:W-:-:S02]  /*1c60*/  @!P0 R2UR UR17, R27 ;  /* 0x000000001b1182ca */ /* 0x000fc400000e0000 */
[C---:B------:R-:W-:Y:S02]  /*1c70*/  @!P0 R2UR UR14, R26.reuse ;  /* 0x000000001a0e82ca */ /* 0x040fe400000e0000 */
[C---:B------:R-:W-:Y:S01]  /*1c80*/  @!P0 R2UR UR15, R27.reuse ;  /* 0x000000001b0f82ca */ /* 0x040fe200000e0000 */
[----:B------:R-:W-:Y:S01]  /*1c90*/  @!P0 STG.E.U16 desc[UR20][R2.64+0xe], RZ ;  /* 0x00000eff02008986 */ /* 0x000fe2000c101514 */
[C---:B------:R-:W-:Y:S02]  /*1ca0*/  @!P0 R2UR UR12, R26.reuse ;  /* 0x000000001a0c82ca */ /* 0x040fe400000e0000 */
[C---:B------:R-:W-:Y:S01]  /*1cb0*/  @!P0 R2UR UR13, R27.reuse ;  /* 0x000000001b0d82ca */ /* 0x040fe200000e0000 */
[----:B------:R-:W-:Y:S01]  /*1cc0*/  @!P0 STG.E.U16 desc[UR18][R2.64+0xc], RZ ;  /* 0x00000cff02008986 */ /* 0x000fe2000c101512 */
[C---:B------:R-:W-:Y:S02]  /*1cd0*/  @!P0 R2UR UR10, R26.reuse ;  /* 0x000000001a0a82ca */ /* 0x040fe400000e0000 */
[----:B------:R-:W-:Y:S01]  /*1ce0*/  @!P0 R2UR UR11, R27 ;  /* 0x000000001b0b82ca */ /* 0x000fe200000e0000 */
[----:B------:R-:W-:Y:S01]  /*1cf0*/  @!P0 STG.E.U16 desc[UR16][R2.64+0xa], RZ ;  /* 0x00000aff02008986 */ /* 0x000fe2000c101510 */
[----:B------:R-:W-:-:S02]  /*1d00*/  @!P0 R2UR UR8, R26 ;  /* 0x000000001a0882ca */ /* 0x000fc400000e0000 */
[C---:B------:R-:W-:Y:S01]  /*1d10*/  @!P0 R2UR UR9, R27.reuse ;  /* 0x000000001b0982ca */ /* 0x040fe200000e0000 */
[----:B------:R-:W-:Y:S01]  /*1d20*/  @!P0 STG.E.U16 desc[UR14][R2.64+0x8], RZ ;  /* 0x000008ff02008986 */ /* 0x000fe2000c10150e */
[----:B------:R-:W-:Y:S02]  /*1d30*/  @!P0 R2UR UR6, R26 ;  /* 0x000000001a0682ca */ /* 0x000fe400000e0000 */
[----:B------:R-:W-:Y:S01]  /*1d40*/  @!P0 R2UR UR7, R27 ;  /* 0x000000001b0782ca */ /* 0x000fe200000e0000 */
[----:B------:R-:W-:Y:S04]  /*1d50*/  @!P0 STG.E.U16 desc[UR12][R2.64+0x6], RZ ;  /* 0x000006ff02008986 */ /* 0x000fe8000c10150c */
[----:B------:R-:W-:Y:S04]  /*1d60*/  @!P0 STG.E.U16 desc[UR10][R2.64+0x4], RZ ;  /* 0x000004ff02008986 */ /* 0x000fe8000c10150a */
[----:B------:R-:W-:Y:S04]  /*1d70*/  @!P0 STG.E.U16 desc[UR8][R2.64+0x2], RZ ;  /* 0x000002ff02008986 */ /* 0x000fe8000c101508 */
[----:B------:R2:W-:Y:S01]  /*1d80*/  @!P0 STG.E.U16 desc[UR6][R2.64], RZ ;  /* 0x000000ff02008986 */ /* 0x0005e2000c101506 */
[----:B------:R-:W-:Y:S01]  /*1d90*/  ISETP.NE.AND P0, PT, R5, RZ, PT ;  /* 0x000000ff0500720c */ /* 0x000fe20003f05270 */
[----:B--2---:R-:W-:-:S04]  /*1da0*/  IMAD.WIDE.U32 R2, R14, 0x10, R2 ;  /* 0x000000100e027825 */ /* 0x004fc800078e0002 */
[----:B------:R-:W-:-:S08]  /*1db0*/  IMAD.MOV.U32 R4, RZ, RZ, R3 ;  /* 0x000000ffff047224 */ /* 0x000fd000078e0003 */
[----:B------:R-:W-:Y:S05]  /*1dc0*/  @P0 BRA `(.L_x_24) ;  /* 0xfffffffc006c0947 */ /* 0x000fea000383ffff */
.L_x_23:
[----:B------:R-:W-:Y:S05]  /*1dd0*/  BSYNC.RECONVERGENT B0 ;  /* 0x0000000000007941 */ /* 0x000fea0003800200 */
.L_x_22:
[----:B------:R-:W-:Y:S01]  /*1de0*/  BSSY.RECONVERGENT B1, `(.L_x_25) ;  /* 0x000009c000017945 */ /* 0x000fe20003800200 */
[C---:B------:R-:W-:Y:S01]  /*1df0*/  IMAD R9, R14.reuse, 0x18, R6 ;  /* 0x000000180e097824 */ /* 0x040fe200078e0206 */
[-C--:B------:R-:W-:Y:S02]  /*1e00*/  LEA R8, R14, R6.reuse, 0x4 ;  /* 0x000000060e087211 */ /* 0x080fe400078e20ff */
[----:B------:R-:W-:-:S07]  /*1e10*/  IADD3 R7, PT, PT, R22, R6, RZ ;  /* 0x0000000616077210 */ /* 0x000fce0007ffe0ff */
.L_x_34:
[----:B01--4-:R-:W-:Y:S01]  /*1e20*/  LOP3.LUT R3, R6, 0xf8, RZ, 0xc0, !PT ;  /* 0x000000f806037812 */ /* 0x013fe200078ec0ff */
[----:B---3--:R-:W3:Y:S01]  /*1e30*/  LDC.64 R26, c[0x0][0x358] ;  /* 0x0000d600ff1a7b82 */ /* 0x008ee20000000a00 */
[----:B------:R-:W-:Y:S01]  /*1e40*/  LOP3.LUT R2, R7, 0xf8, RZ, 0xc0, !PT ;  /* 0x000000f807027812 */ /* 0x000fe200078ec0ff */
[----:B------:R-:W-:Y:S01]  /*1e50*/  BSSY.RECONVERGENT B0, `(.L_x_26) ;  /* 0x0000030000007945 */ /* 0x000fe20003800200 */
[----:B------:R-:W-:Y:S01]  /*1e60*/  LOP3.LUT R0, R8, 0xf8, RZ, 0xc0, !PT ;  /* 0x000000f808007812 */ /* 0x000fe200078ec0ff */
[----:B------:R-:W-:Y:S01]  /*1e70*/  IMAD.IADD R5, R19, 0x1, R3 ;  /* 0x0000000113057824 */ /* 0x000fe200078e0203 */
[----:B------:R-:W-:Y:S01]  /*1e80*/  LOP3.LUT R4, R9, 0xf8, RZ, 0xc0, !PT ;  /* 0x000000f809047812 */ /* 0x000fe200078ec0ff */
[C---:B------:R-:W-:Y:S02]  /*1e90*/  IMAD.IADD R3, R19.reuse, 0x1, R2 ;  /* 0x0000000113037824 */ /* 0x040fe400078e0202 */
[----:B------:R-:W-:Y:S01]  /*1ea0*/  IMAD.IADD R2, R19, 0x1, R0 ;  /* 0x0000000113027824 */ /* 0x000fe200078e0200 */
[----:B0-----:R-:W-:Y:S01]  /*1eb0*/  ISETP.GE.AND P0, PT, R5, R23, PT ;  /* 0x000000170500720c */ /* 0x001fe20003f06270 */
[----:B------:R-:W-:Y:S01]  /*1ec0*/  IMAD.IADD R0, R19, 0x1, R4 ;  /* 0x0000000113007824 */ /* 0x000fe200078e0204 */
[----:B------:R-:W-:-:S02]  /*1ed0*/  SHF.R.U32.HI R4, RZ, 0x8, R6 ;  /* 0x00000008ff047819 */ /* 0x000fc40000011606 */
[----:B------:R-:W-:Y:S02]  /*1ee0*/  ISETP.GE.AND P3, PT, R3, R23, PT ;  /* 0x000000170300720c */ /* 0x000fe40003f66270 */
[----:B-1----:R-:W-:Y:S02]  /*1ef0*/  ISETP.GE.OR P0, PT, R4, R13, P0 ;  /* 0x0000000d0400720c */ /* 0x002fe40000706670 */
[-C--:B------:R-:W-:Y:S02]  /*1f00*/  ISETP.GE.AND P2, PT, R2, R23.reuse, PT ;  /* 0x000000170200720c */ /* 0x080fe40003f46270 */
[----:B------:R-:W-:Y:S02]  /*1f10*/  ISETP.GE.AND P1, PT, R0, R23, PT ;  /* 0x000000170000720c */ /* 0x000fe40003f26270 */
[----:B------:R-:W-:Y:S02]  /*1f20*/  SHF.R.U32.HI R3, RZ, 0x8, R7 ;  /* 0x00000008ff037819 */ /* 0x000fe40000011607 */
[----:B------:R-:W-:-:S02]  /*1f30*/  SHF.R.U32.HI R2, RZ, 0x8, R8 ;  /* 0x00000008ff027819 */ /* 0x000fc40000011608 */
[----:B------:R-:W-:Y:S02]  /*1f40*/  SHF.R.U32.HI R0, RZ, 0x8, R9 ;  /* 0x00000008ff007819 */ /* 0x000fe40000011609 */
[-C--:B------:R-:W-:Y:S02]  /*1f50*/  ISETP.GE.OR P3, PT, R3, R13.reuse, P3 ;  /* 0x0000000d0300720c */ /* 0x080fe40001f66670 */
[-C--:B------:R-:W-:Y:S02]  /*1f60*/  ISETP.GE.OR P4, PT, R2, R13.reuse, P2 ;  /* 0x0000000d0200720c */ /* 0x080fe40001786670 */
[----:B------:R-:W-:Y:S01]  /*1f70*/  ISETP.GE.OR P5, PT, R0, R13, P1 ;  /* 0x0000000d0000720c */ /* 0x000fe20000fa6670 */
[----:B------:R-:W-:-:S12]  /*1f80*/  @P0 BRA `(.L_x_27) ;  /* 0x0000000000700947 */ /* 0x000fd80003800000 */
[----:B------:R-:W-:Y:S02]  /*1f90*/  IADD3 R2, P2, PT, R11, R6, RZ ;  /* 0x000000060b027210 */ /* 0x000fe40007f5e0ff */
[C---:B---3--:R-:W-:Y:S02]  /*1fa0*/  R2UR UR20, R26.reuse ;  /* 0x000000001a1472ca */ /* 0x048fe400000e0000 */
[C---:B------:R-:W-:Y:S01]  /*1fb0*/  R2UR UR21, R27.reuse ;  /* 0x000000001b1572ca */ /* 0x040fe200000e0000 */
[----:B------:R-:W-:Y:S01]  /*1fc0*/  IMAD.X R0, RZ, RZ, R12, P2 ;  /* 0x000000ffff007224 */ /* 0x000fe200010e060c */
[C---:B------:R-:W-:Y:S02]  /*1fd0*/  R2UR UR18, R26.reuse ;  /* 0x000000001a1272ca */ /* 0x040fe400000e0000 */
[----:B------:R-:W-:Y:S02]  /*1fe0*/  R2UR UR19, R27 ;  /* 0x000000001b1372ca */ /* 0x000fe400000e0000 */
[----:B------:R-:W-:-:S02]  /*1ff0*/  R2UR UR16, R26 ;  /* 0x000000001a1072ca */ /* 0x000fc400000e0000 */
[C---:B------:R-:W-:Y:S02]  /*2000*/  R2UR UR17, R27.reuse ;  /* 0x000000001b1172ca */ /* 0x040fe400000e0000 */
[C---:B------:R-:W-:Y:S02]  /*2010*/  R2UR UR14, R26.reuse ;  /* 0x000000001a0e72ca */ /* 0x040fe400000e0000 */
[C---:B------:R-:W-:Y:S02]  /*2020*/  R2UR UR15, R27.reuse ;  /* 0x000000001b0f72ca */ /* 0x040fe400000e0000 */
[C---:B------:R-:W-:Y:S02]  /*2030*/  R2UR UR12, R26.reuse ;  /* 0x000000001a0c72ca */ /* 0x040fe400000e0000 */
[----:B------:R-:W-:Y:S02]  /*2040*/  R2UR UR13, R27 ;  /* 0x000000001b0d72ca */ /* 0x000fe400000e0000 */
[----:B------:R-:W-:-:S02]  /*2050*/  R2UR UR10, R26 ;  /* 0x000000001a0a72ca */ /* 0x000fc400000e0000 */
[C---:B------:R-:W-:Y:S02]  /*2060*/  R2UR UR11, R27.reuse ;  /* 0x000000001b0b72ca */ /* 0x040fe400000e0000 */
[C---:B------:R-:W-:Y:S02]  /*2070*/  R2UR UR8, R26.reuse ;  /* 0x000000001a0872ca */ /* 0x040fe400000e0000 */
[C---:B------:R-:W-:Y:S02]  /*2080*/  R2UR UR9, R27.reuse ;  /* 0x000000001b0972ca */ /* 0x040fe400000e0000 */
[----:B------:R-:W-:Y:S02]  /*2090*/  R2UR UR6, R26 ;  /* 0x000000001a0672ca */ /* 0x000fe400000e0000 */
[----:B------:R-:W-:Y:S02]  /*20a0*/  R2UR UR7, R27 ;  /* 0x000000001b0772ca */ /* 0x000fe400000e0000 */
[----:B--2---:R-:W-:-:S04]  /*20b0*/  IADD3 R2, P1, P0, R2, R16, R2 ;  /* 0x0000001002027210 */ /* 0x004fc8000783e002 */
[----:B------:R-:W-:-:S05]  /*20c0*/  IADD3.X R3, PT, PT, R0, R17, R0, P1, P0 ;  /* 0x0000001100037210 */ /* 0x000fca0000fe0400 */
[----:B------:R0:W-:Y:S04]  /*20d0*/  STG.E.U16 desc[UR20][R2.64+0xe], RZ ;  /* 0x00000eff02007986 */ /* 0x0001e8000c101514 */
[----:B------:R0:W-:Y:S04]  /*20e0*/  STG.E.U16 desc[UR18][R2.64+0xc], RZ ;  /* 0x00000cff02007986 */ /* 0x0001e8000c101512 */
[----:B------:R0:W-:Y:S04]  /*20f0*/  STG.E.U16 desc[UR16][R2.64+0xa], RZ ;  /* 0x00000aff02007986 */ /* 0x0001e8000c101510 */
[----:B------:R0:W-:Y:S04]  /*2100*/  STG.E.U16 desc[UR14][R2.64+0x8], RZ ;  /* 0x000008ff02007986 */ /* 0x0001e8000c10150e */
[----:B------:R0:W-:Y:S04]  /*2110*/  STG.E.U16 desc[UR12][R2.64+0x6], RZ ;  /* 0x000006ff02007986 */ /* 0x0001e8000c10150c */
[----:B------:R0:W-:Y:S04]  /*2120*/  STG.E.U16 desc[UR10][R2.64+0x4], RZ ;  /* 0x000004ff02007986 */ /* 0x0001e8000c10150a */
[----:B------:R0:W-:Y:S04]  /*2130*/  STG.E.U16 desc[UR8][R2.64+0x2], RZ ;  /* 0x000002ff02007986 */ /* 0x0001e8000c101508 */
[----:B------:R0:W-:Y:S02]  /*2140*/  STG.E.U16 desc[UR6][R2.64], RZ ;  /* 0x000000ff02007986 */ /* 0x0001e4000c101506 */
.L_x_27:
[----:B------:R-:W-:Y:S05]  /*2150*/  BSYNC.RECONVERGENT B0 ;  /* 0x0000000000007941 */ /* 0x000fea0003800200 */
.L_x_26:
[----:B------:R-:W-:Y:S04]  /*2160*/  BSSY.RECONVERGENT B0, `(.L_x_28) ;  /* 0x000001e000007945 */ /* 0x000fe80003800200 */
[----:B------:R-:W-:Y:S05]  /*2170*/  @P3 BRA `(.L_x_29) ;  /* 0x0000000000703947 */ /* 0x000fea0003800000 */
[----:B0-----:R-:W-:Y:S02]  /*2180*/  IADD3 R2, P2, PT, R11, R7, RZ ;  /* 0x000000070b027210 */ /* 0x001fe40007f5e0ff */
        /* <DEDUP_REMOVED lines=27> */
.L_x_29:
[----:B------:R-:W-:Y:S05]  /*2340*/  BSYNC.RECONVERGENT B0 ;  /* 0x0000000000007941 */ /* 0x000fea0003800200 */
.L_x_28:
[----:B------:R-:W-:Y:S04]  /*2350*/  BSSY.RECONVERGENT B0, `(.L_x_30) ;  /* 0x000001e000007945 */ /* 0x000fe80003800200 */
[----:B------:R-:W-:Y:S05]  /*2360*/  @P4 BRA `(.L_x_31) ;  /* 0x0000000000704947 */ /* 0x000fea0003800000 */
[----:B01----:R-:W-:Y:S02]  /*2370*/  IADD3 R2, P2, PT, R11, R8, RZ ;  /* 0x000000080b027210 */ /* 0x003fe40007f5e0ff */
        /* <DEDUP_REMOVED lines=27> */
.L_x_31:
[----:B------:R-:W-:Y:S05]  /*2530*/  BSYNC.RECONVERGENT B0 ;  /* 0x0000000000007941 */ /* 0x000fea0003800200 */
.L_x_30:
[----:B------:R-:W-:Y:S01]  /*2540*/  BSSY.RECONVERGENT B0, `(.L_x_32) ;  /* 0x000001f000007945 */ /* 0x000fe20003800200 */
[----:B------:R-:W-:-:S03]  /*2550*/  IADD3 R4, PT, PT, R22, R6, R22 ;  /* 0x0000000616047210 */ /* 0x000fc60007ffe016 */
[----:B------:R-:W-:Y:S05]  /*2560*/  @P5 BRA `(.L_x_33) ;  /* 0x0000000000705947 */ /* 0x000fea0003800000 */
[----:B01--4-:R-:W-:Y:S02]  /*2570*/  IADD3 R2, P2, PT, R11, R9, RZ ;  /* 0x000000090b027210 */ /* 0x013fe40007f5e0ff */
        /* <DEDUP_REMOVED lines=27> */
.L_x_33:
[----:B------:R-:W-:Y:S05]  /*2730*/  BSYNC.RECONVERGENT B0 ;  /* 0x0000000000007941 */ /* 0x000fea0003800200 */
.L_x_32:
[----:B------:R-:W-:Y:S01]  /*2740*/  IADD3 R6, PT, PT, R22, R4, R22 ;  /* 0x0000000416067210 */ /* 0x000fe20007ffe016 */
[C---:B------:R-:W-:Y:S01]  /*2750*/  IMAD R9, R14.reuse, 0x20, R9 ;  /* 0x000000200e097824 */ /* 0x040fe200078e0209 */
[C---:B------:R-:W-:Y:S01]  /*2760*/  LEA R8, R14.reuse, R8, 0x5 ;  /* 0x000000080e087211 */ /* 0x040fe200078e28ff */
[----:B------:R-:W-:Y:S01]  /*2770*/  IMAD R7, R14, 0x20, R7 ;  /* 0x000000200e077824 */ /* 0x000fe200078e0207 */
[----:B------:R-:W-:-:S13]  /*2780*/  ISETP.GE.U32.AND P0, PT, R6, 0x10000, PT ;  /* 0x000100000600780c */ /* 0x000fda0003f06070 */
[----:B------:R-:W-:Y:S05]  /*2790*/  @!P0 BRA `(.L_x_34) ;  /* 0xfffffff400a08947 */ /* 0x000fea000383ffff */
[----:B------:R-:W-:Y:S05]  /*27a0*/  BSYNC.RECONVERGENT B1 ;  /* 0x0000000000017941 */ /* 0x000fea0003800200 */
.L_x_25:
[----:B------:R-:W0:Y:S01]  /*27b0*/  LDC R11, c[0x0][0x88c] ;  /* 0x00022300ff0b7b82 */ /* 0x000e220000000800 */
[----:B------:R-:W-:Y:S01]  /*27c0*/  ISETP.NE.AND P0, PT, R20, 0x2, PT ;  /* 0x000000021400780c */ /* 0x000fe20003f05270 */
[----:B------:R-:W-:Y:S06]  /*27d0*/  BSSY.RECONVERGENT B0, `(.L_x_35) ;  /* 0x0000032000007945 */ /* 0x000fec0003800200 */
[----:B------:R-:W1:Y:S08]  /*27e0*/  LDC R9, c[0x0][0x890] ;  /* 0x00022400ff097b82 */ /* 0x000e700000000800 */
[----:B------:R-:W4:Y:S01]  /*27f0*/  LDC.64 R12, c[0x0][0x828] ;  /* 0x00020a00ff0c7b82 */ /* 0x000f220000000a00 */
[----:B------:R-:W-:Y:S05]  /*2800*/  @!P0 BRA `(.L_x_36) ;  /* 0x0000000000b88947 */ /* 0x000fea0003800000 */
[----:B------:R-:W5:Y:S01]  /*2810*/  LDC.64 R4, c[0x0][0x828] ;  /* 0x00020a00ff047b82 */ /* 0x000f620000000a00 */
[----:B01--4-:R-:W-:-:S05]  /*2820*/  IADD3 R2, P0, PT, R15, R15, RZ ;  /* 0x0000000f0f027210 */ /* 0x013fca0007f1e0ff */
[----:B------:R-:W-:Y:S02]  /*2830*/  IMAD.X R3, R18, 0x1, R18, P0 ;  /* 0x0000000112037824 */ /* 0x000fe400000e0612 */
[----:B------:R-:W0:Y:S01]  /*2840*/  LDC R7, c[0x0][0x88c] ;  /* 0x00022300ff077b82 */ /* 0x000e220000000800 */
[----:B------:R-:W-:-:S07]  /*2850*/  IMAD.WIDE.U32 R2, R24, 0x10, R2 ;  /* 0x0000001018027825 */ /* 0x000fce00078e0002 */
[----:B------:R-:W1:Y:S01]  /*2860*/  LDC R6, c[0x0][0x890] ;  /* 0x00022400ff067b82 */ /* 0x000e620000000800 */
[----:B-----5:R-:W-:-:S04]  /*2870*/  IADD3 R2, P0, PT, R2, R4, RZ ;  /* 0x0000000402027210 */ /* 0x020fc80007f1e0ff */
[----:B------:R-:W-:Y:S01]  /*2880*/  IADD3.X R4, PT, PT, R3, R5, RZ, P0, !PT ;  /* 0x0000000503047210 */ /* 0x000fe200007fe4ff */
[----:B------:R-:W-:-:S08]  /*2890*/  IMAD.MOV R5, RZ, RZ, -R21 ;  /* 0x000000ffff057224 */ /* 0x000fd000078e0a15 */
.L_x_37:
[----:B------:R-:W-:Y:S01]  /*28a0*/  LOP3.LUT R0, R10, 0xf8, RZ, 0xc0, !PT ;  /* 0x000000f80a007812 */ /* 0x000fe200078ec0ff */
[----:B--2---:R-:W2:Y:S01]  /*28b0*/  LDC.64 R16, c[0x0][0x358] ;  /* 0x0000d600ff107b82 */ /* 0x004ea20000000a00 */
[----:B------:R-:W-:-:S03]  /*28c0*/  VIADD R5, R5, 0x1 ;  /* 0x0000000105057836 */ /* 0x000fc60000000000 */
[----:B------:R-:W-:Y:S01]  /*28d0*/  IMAD.IADD R3, R19, 0x1, R0 ;  /* 0x0000000113037824 */ /* 0x000fe200078e0200 */
[--C-:B------:R-:W-:Y:S01]  /*28e0*/  SHF.R.U32.HI R0, RZ, 0x8, R10.reuse ;  /* 0x00000008ff007819 */ /* 0x100fe2000001160a */
[----:B------:R-:W-:-:S03]  /*28f0*/  IMAD.IADD R10, R22, 0x1, R10 ;  /* 0x00000001160a7824 */ /* 0x000fc600078e020a */
[----:B0-----:R-:W-:Y:S01]  /*2900*/  ISETP.GE.AND P0, PT, R3, R7, PT ;  /* 0x000000070300720c */ /* 0x001fe20003f06270 */
[----:B------:R-:W-:-:S03]  /*2910*/  IMAD.MOV.U32 R3, RZ, RZ, R4 ;  /* 0x000000ffff037224 */ /* 0x000fc600078e0004 */
[----:B-1----:R-:W-:-:S13]  /*2920*/  ISETP.GE.OR P0, PT, R0, R6, P0 ;  /* 0x000000060000720c */ /* 0x002fda0000706670 */
[C---:B--2---:R-:W-:Y:S02]  /*2930*/  @!P0 R2UR UR20, R16.reuse ;  /* 0x00000000101482ca */ /* 0x044fe400000e0000 */
        /* <DEDUP_REMOVED lines=24> */
[----:B0-----:R-:W-:-:S04]  /*2ac0*/  IMAD.WIDE.U32 R2, R14, 0x10, R2 ;  /* 0x000000100e027825 */ /* 0x001fc800078e0002 */
[----:B------:R-:W-:-:S08]  /*2ad0*/  IMAD.MOV.U32 R4, RZ, RZ, R3 ;  /* 0x000000ffff047224 */ /* 0x000fd000078e0003 */
[----:B------:R-:W-:Y:S05]  /*2ae0*/  @P0 BRA `(.L_x_37) ;  /* 0xfffffffc006c0947 */ /* 0x000fea000383ffff */
.L_x_36:
[----:B------:R-:W-:Y:S05]  /*2af0*/  BSYNC.RECONVERGENT B0 ;  /* 0x0000000000007941 */ /* 0x000fea0003800200 */
.L_x_35:
[----:B------:R-:W-:Y:S01]  /*2b00*/  BSSY.RECONVERGENT B1, `(.L_x_38) ;  /* 0x000009c000017945 */ /* 0x000fe20003800200 */
[C---:B------:R-:W-:Y:S01]  /*2b10*/  IMAD R8, R14.reuse, 0x18, R10 ;  /* 0x000000180e087824 */ /* 0x040fe200078e020a */
[-C--:B------:R-:W-:Y:S02]  /*2b20*/  LEA R7, R14, R10.reuse, 0x4 ;  /* 0x0000000a0e077211 */ /* 0x080fe400078e20ff */
[----:B------:R-:W-:-:S07]  /*2b30*/  IADD3 R6, PT, PT, R22, R10, RZ ;  /* 0x0000000a16067210 */ /* 0x000fce0007ffe0ff */
.L_x_47:
[----:B012-4-:R-:W-:Y:S01]  /*2b40*/  LOP3.LUT R3, R10, 0xf8, RZ, 0xc0, !PT ;  /* 0x000000f80a037812 */ /* 0x017fe200078ec0ff */
[----:B--2---:R-:W0:Y:S01]  /*2b50*/  LDC.64 R16, c[0x0][0x358] ;  /* 0x0000d600ff107b82 */ /* 0x004e220000000a00 */
[----:B------:R-:W-:Y:S01]  /*2b60*/  LOP3.LUT R2, R6, 0xf8, RZ, 0xc0, !PT ;  /* 0x000000f806027812 */ /* 0x000fe200078ec0ff */
[----:B------:R-:W-:Y:S01]  /*2b70*/  BSSY.RECONVERGENT B0, `(.L_x_39) ;  /* 0x0000030000007945 */ /* 0x000fe20003800200 */
[----:B------:R-:W-:Y:S01]  /*2b80*/  LOP3.LUT R0, R7, 0xf8, RZ, 0xc0, !PT ;  /* 0x000000f807007812 */ /* 0x000fe200078ec0ff */
[C---:B------:R-:W-:Y:S01]  /*2b90*/  IMAD.IADD R5, R19.reuse, 0x1, R3 ;  /* 0x0000000113057824 */ /* 0x040fe200078e0203 */
[----:B------:R-:W-:Y:S01]  /*2ba0*/  LOP3.LUT R4, R8, 0xf8, RZ, 0xc0, !PT ;  /* 0x000000f808047812 */ /* 0x000fe200078ec0ff */
[C---:B------:R-:W-:Y:S02]  /*2bb0*/  IMAD.IADD R3, R19.reuse, 0x1, R2 ;  /* 0x0000000113037824 */ /* 0x040fe400078e0202 */
[----:B------:R-:W-:Y:S01]  /*2bc0*/  IMAD.IADD R2, R19, 0x1, R0 ;  /* 0x0000000113027824 */ /* 0x000fe200078e0200 */
[----:B------:R-:W-:Y:S01]  /*2bd0*/  ISETP.GE.AND P0, PT, R5, R11, PT ;  /* 0x0000000b0500720c */ /* 0x000fe20003f06270 */
[----:B------:R-:W-:Y:S01]  /*2be0*/  IMAD.IADD R0, R19, 0x1, R4 ;  /* 0x0000000113007824 */ /* 0x000fe200078e0204 */
[----:B------:R-:W-:-:S02]  /*2bf0*/  SHF.R.U32.HI R4, RZ, 0x8, R10 ;  /* 0x00000008ff047819 */ /* 0x000fc4000001160a */
[----:B------:R-:W-:Y:S02]  /*2c00*/  ISETP.GE.AND P3, PT, R3, R11, PT ;  /* 0x0000000b0300720c */ /* 0x000fe40003f66270 */
[----:B------:R-:W-:Y:S02]  /*2c10*/  ISETP.GE.OR P0, PT, R4, R9, P0 ;  /* 0x000000090400720c */ /* 0x000fe40000706670 */
        /* <DEDUP_REMOVED lines=10> */
[C---:B0-----:R-:W-:Y:S02]  /*2cc0*/  R2UR UR20, R16.reuse ;  /* 0x00000000101472ca */ /* 0x041fe400000e0000 */
        /* <DEDUP_REMOVED lines=16> */
[----:B------:R-:W-:-:S04]  /*2dd0*/  IADD3 R2, P1, P0, R2, R12, R2 ;  /* 0x0000000c02027210 */ /* 0x000fc8000783e002 */
        /* <DEDUP_REMOVED lines=9> */
.L_x_40:
[----:B------:R-:W-:Y:S05]  /*2e70*/  BSYNC.RECONVERGENT B0 ;  /* 0x0000000000007941 */ /* 0x000fea0003800200 */
.L_x_39:
[----:B------:R-:W-:Y:S04]  /*2e80*/  BSSY.RECONVERGENT B0, `(.L_x_41) ;  /* 0x000001e000007945 */ /* 0x000fe80003800200 */
[----:B------:R-:W-:Y:S05]  /*2e90*/  @P3 BRA `(.L_x_42) ;  /* 0x0000000000703947 */ /* 0x000fea0003800000 */
[----:B-1----:R-:W-:Y:S02]  /*2ea0*/  IADD3 R2, P2, PT, R15, R6, RZ ;  /* 0x000000060f027210 */ /* 0x002fe40007f5e0ff */
        /* <DEDUP_REMOVED lines=27> */
.L_x_42:
[----:B------:R-:W-:Y:S05]  /*3060*/  BSYNC.RECONVERGENT B0 ;  /* 0x0000000000007941 */ /* 0x000fea0003800200 */
.L_x_41:
[----:B------:R-:W-:Y:S04]  /*3070*/  BSSY.RECONVERGENT B0, `(.L_x_43) ;  /* 0x000001e000007945 */ /* 0x000fe80003800200 */
[----:B------:R-:W-:Y:S05]  /*3080*/  @P4 BRA `(.L_x_44) ;  /* 0x0000000000704947 */ /* 0x000fea0003800000 */
[----:B-12---:R-:W-:Y:S02]  /*3090*/  IADD3 R2, P2, PT, R15, R7, RZ ;  /* 0x000000070f027210 */ /* 0x006fe40007f5e0ff */
        /* <DEDUP_REMOVED lines=27> */
.L_x_44:
[----:B------:R-:W-:Y:S05]  /*3250*/  BSYNC.RECONVERGENT B0 ;  /* 0x0000000000007941 */ /* 0x000fea0003800200 */
.L_x_43:
[----:B------:R-:W-:Y:S01]  /*3260*/  BSSY.RECONVERGENT B0, `(.L_x_45) ;  /* 0x000001f000007945 */ /* 0x000fe20003800200 */
[----:B------:R-:W-:-:S03]  /*3270*/  IADD3 R4, PT, PT, R22, R10, R22 ;  /* 0x0000000a16047210 */ /* 0x000fc60007ffe016 */
[----:B------:R-:W-:Y:S05]  /*3280*/  @P5 BRA `(.L_x_46) ;  /* 0x0000000000705947 */ /* 0x000fea0003800000 */
[----:B-12-4-:R-:W-:Y:S02]  /*3290*/  IADD3 R2, P2, PT, R15, R8, RZ ;  /* 0x000000080f027210 */ /* 0x016fe40007f5e0ff */
        /* <DEDUP_REMOVED lines=27> */
.L_x_46:
[----:B------:R-:W-:Y:S05]  /*3450*/  BSYNC.RECONVERGENT B0 ;  /* 0x0000000000007941 */ /* 0x000fea0003800200 */
.L_x_45:
[----:B------:R-:W-:Y:S01]  /*3460*/  IADD3 R10, PT, PT, R22, R4, R22 ;  /* 0x00000004160a7210 */ /* 0x000fe20007ffe016 */
[C---:B------:R-:W-:Y:S01]  /*3470*/  IMAD R8, R14.reuse, 0x20, R8 ;  /* 0x000000200e087824 */ /* 0x040fe200078e0208 */
[C---:B------:R-:W-:Y:S01]  /*3480*/  LEA R7, R14.reuse, R7, 0x5 ;  /* 0x000000070e077211 */ /* 0x040fe200078e28ff */
[----:B------:R-:W-:Y:S01]  /*3490*/  IMAD R6, R14, 0x20, R6 ;  /* 0x000000200e067824 */ /* 0x000fe200078e0206 */
[----:B------:R-:W-:-:S13]  /*34a0*/  ISETP.GE.U32.AND P0, PT, R10, 0x10000, PT ;  /* 0x000100000a00780c */ /* 0x000fda0003f06070 */
[----:B------:R-:W-:Y:S05]  /*34b0*/  @!P0 BRA `(.L_x_47) ;  /* 0xfffffff400a08947 */ /* 0x000fea000383ffff */
[----:B------:R-:W-:Y:S05]  /*34c0*/  BSYNC.RECONVERGENT B1 ;  /* 0x0000000000017941 */ /* 0x000fea0003800200 */
.L_x_38:
[----:B------:R-:W-:Y:S05]  /*34d0*/  BRA `(.L_x_21) ;  /* 0x0000013000f07947 */ /* 0x000fea0003800000 */
.L_x_20:
[----:B------:R-:W2:Y:S01]  /*34e0*/  LDL R0, [R1+0xec] ;  /* 0x0000ec0001007983 */ /* 0x000ea20000100800 */
[----:B------:R-:W-:Y:S01]  /*34f0*/  BSSY.RECONVERGENT B1, `(.L_x_21) ;  /* 0x000133a000017945 */ /* 0x000fe20003800200 */
[----:B--2---:R-:W-:-:S13]  /*3500*/  ISETP.NE.AND P0, PT, R0, 0x9, PT ;  /* 0x000000090000780c */ /* 0x004fda0003f05270 */
[----:B------:R-:W-:Y:S05]  /*3510*/  @P0 BRA `(.L_x_48) ;  /* 0x0000003800780947 */ /* 0x000fea0003800000 */
[----:B------:R-:W-:-:S04]  /*3520*/  ISETP.NE.AND P0, PT, R50, RZ, PT ;  /* 0x000000ff3200720c */ /* 0x000fc80003f05270 */
[----:B------:R-:W-:-:S04]  /*3530*/  P2R R13, PR, RZ, 0x1 ;  /* 0x00000001ff0d7803 */ /* 0x000fc80000000000 */
[----:B------:R-:W0:-:S00]  /*3540*/  USETMAXREG.DEALLOC.CTAPOOL 0x60 ;  /* 0x00000060000079c8 */ /* 0x000e0000080e0500 */
[----:B0-----:R-:W-:-:S04]  /*3550*/  HFMA2 R12, -RZ, RZ, -0.0 , 0 ;  /* 0x80000000ff0c7431 */ /* 0x001fc800000001ff */
[----:B------:R-:W0:Y:S02]  /*3560*/  SYNCS.PHASECHK.TRANS64.TRYWAIT P0, [UR4+0x18], R12 ;  /* 0x0000180cff0075a7 */ /* 0x000e240008001104 */
[----:B0-----:R-:W-:Y:S05]  /*3570*/  @!P0 BRA `(.L_x_49) ;  /* 0x00000138003c8947 */ /* 0x001fea0003800000 */
.L_x_161:
[----:B------:R-:W-:-:S13]  /*3580*/  ISETP.NE.AND P0, PT, R13, RZ, PT ;  /* 0x000000ff0d00720c */ /* 0x000fda0003f05270 */
[----:B------:R-:W-:Y:S05]  /*3590*/  @P0 BRA `(.L_x_50) ;  /* 0x00000000000c0947 */ /* 0x000fea0003800000 */
[----:B------:R-:W-:-:S13]  /*35a0*/  ELECT P0, URZ, PT ;  /* 0x0000000000ff782f */ /* 0x000fda0003800000 */
[----:B------:R-:W-:-:S04]  /*35b0*/  @P0 MOV R0, 0x20000 ;  /* 0x0002000000000802 */ /* 0x000fc80000000f00 */
[----:B------:R1:W-:Y:S03]  /*35c0*/  @P0 SYNCS.ARRIVE.TRANS64 RZ, [UR4+0x10], R0 ;  /* 0x00001000ffff09a7 */ /* 0x0003e60008000004 */
.L_x_50:
[----:B------:R-:W-:Y:S01]  /*35d0*/  ELECT P3, URZ, PT ;  /* 0x0000000000ff782f */ /* 0x000fe20003860000 */
[----:B-1----:R-:W1:Y:S01]  /*35e0*/  S2R R0, SR_CTAID.X ;  /* 0x0000000000007919 */ /* 0x002e620000002500 */
[----:B------:R-:W-:Y:S02]  /*35f0*/  ELECT P2, URZ, PT ;  /* 0x0000000000ff782f */ /* 0x000fe40003840000 */
[----:B------:R-:W-:Y:S02]  /*3600*/  R2UR UR6, R50 ;  /* 0x00000000320672ca */ /* 0x000fe400000e0000 */
[----:B------:R-:W-:Y:S01]  /*3610*/  ELECT P1, URZ, PT ;  /* 0x0000000000ff782f */ /* 0x000fe20003820000 */
[----:B------:R-:W2:Y:S01]  /*3620*/  S2UR UR17, SR_CTAID.Z ;  /* 0x00000000001179c3 */ /* 0x000ea20000002700 */
[----:B------:R-:W-:Y:S01]  /*3630*/  ELECT P0, URZ, PT ;  /* 0x0000000000ff782f */ /* 0x000fe20003800000 */
[----:B------:R-:W-:Y:S02]  /*3640*/  UIADD3 UR40, UPT, UPT, UR4, 0x180, URZ ;  /* 0x0000018004287890 */ /* 0x000fe4000fffe0ff */
[----:B------:R-:W-:-:S02]  /*3650*/  UIADD3 UR24, UPT, UPT, UR4, 0x4180, URZ ;  /* 0x0000418004187890 */ /* 0x000fc4000fffe0ff */
[----:B------:R-:W-:Y:S02]  /*3660*/  UIADD3 UR16, UPT, UPT, UR4, 0x8180, URZ ;  /* 0x0000818004107890 */ /* 0x000fe4000fffe0ff */
[----:B------:R-:W3:Y:S01]  /*3670*/  @P3 LDC.64 R4, c[0x0][0x348] ;  /* 0x0000d200ff043b82 */ /* 0x000ee20000000a00 */
[----:B------:R-:W-:Y:S01]  /*3680*/  UMOV UR42, URZ ;  /* 0x000000ff002a7c82 */ /* 0x000fe20008000000 */
[----:B------:R-:W-:Y:S01]  /*3690*/  UMOV UR26, 0x40 ;  /* 0x00000040001a7882 */ /* 0x000fe20000000000 */
[----:B------:R-:W-:Y:S01]  /*36a0*/  USHF.L.U32 UR34, UR6, 0x7, URZ ;  /* 0x0000000706227899 */ /* 0x000fe200080006ff */
[----:B------:R-:W-:Y:S01]  /*36b0*/  UMOV UR28, UR44 ;  /* 0x0000002c001c7c82 */ /* 0x000fe20008000000 */
[----:B------:R-:W-:Y:S01]  /*36c0*/  UMOV UR18, 0x80 ;  /* 0x0000008000127882 */ /* 0x000fe20000000000 */
[----:B------:R-:W-:Y:S02]  /*36d0*/  UMOV UR20, UR44 ;  /* 0x0000002c00147c82 */ /* 0x000fe40008000000 */
[----:B------:R-:W4:Y:S08]  /*36e0*/  @P2 LDC.64 R8, c[0x0][0x348] ;  /* 0x0000d200ff082b82 */ /* 0x000f300000000a00 */
[----:B------:R-:W5:Y:S01]  /*36f0*/  @P1 LDC.64 R10, c[0x0][0x348] ;  /* 0x0000d200ff0a1b82 */ /* 0x000f620000000a00 */
[----:B--2---:R-:W-:Y:S01]  /*3700*/  UMOV UR45, UR17 ;  /* 0x00000011002d7c82 */ /* 0x004fe20008000000 */
[----:B------:R-:W-:Y:S01]  /*3710*/  UMOV UR29, UR17 ;  /* 0x00000011001d7c82 */ /* 0x000fe20008000000 */
[----:B------:R-:W-:Y:S01]  /*3720*/  UMOV UR21, UR17 ;  /* 0x0000001100157c82 */ /* 0x000fe20008000000 */
[----:B01----:R-:W-:-:S02]  /*3730*/  IMAD.SHL.U32 R3, R0, 0x80, RZ ;  /* 0x0000008000037824 */ /* 0x003fc400078e00ff */
[----:B------:R-:W-:Y:S02]  /*3740*/  VIADD R0, R34, 0x10 ;  /* 0x0000001022007836 */ /* 0x000fe40000000000 */
[----:B------:R-:W0:Y:S01]  /*3750*/  @P0 LDC.64 R14, c[0x0][0x348] ;  /* 0x0000d200ff0e0b82 */ /* 0x000e220000000a00 */
[----:B---3--:R-:W-:Y:S02]  /*3760*/  @P3 IADD3 R2, P5, PT, R4, 0x40, RZ ;  /* 0x0000004004023810 */ /* 0x008fe40007fbe0ff */
[----:B------:R-:W-:Y:S02]  /*3770*/  R2UR UR43, R3 ;  /* 0x00000000032b72ca */ /* 0x000fe400000e0000 */
[----:B------:R-:W-:Y:S01]  /*3780*/  R2UR UR41, R0 ;  /* 0x00000000002972ca */ /* 0x000fe200000e0000 */
[----:B------:R-:W-:Y:S01]  /*3790*/  @P3 IMAD.X R0, RZ, RZ, R5, P5 ;  /* 0x000000ffff003224 */ /* 0x000fe200028e0605 */
[----:B------:R-:W-:Y:S02]  /*37a0*/  @P3 R2UR UR14, R2 ;  /* 0x00000000020e32ca */ /* 0x000fe400000e0000 */
[----:B----4-:R-:W-:-:S02]  /*37b0*/  @P2 IADD3 R3, P4, PT, R8, 0x40, RZ ;  /* 0x0000004008032810 */ /* 0x010fc40007f9e0ff */
[----:B------:R-:W-:Y:S02]  /*37c0*/  @P3 R2UR UR13, R0 ;  /* 0x00000000000d32ca */ /* 0x000fe400000e0000 */
[----:B------:R-:W-:Y:S01]  /*37d0*/  @P2 R2UR UR12, R3 ;  /* 0x00000000030c22ca */ /* 0x000fe200000e0000 */
[----:B------:R-:W-:Y:S01]  /*37e0*/  @P2 IMAD.X R4, RZ, RZ, R9, P4 ;  /* 0x000000ffff042224 */ /* 0x000fe200020e0609 */
[----:B-----5:R-:W-:Y:S01]  /*37f0*/  @P1 IADD3 R5, P5, PT, R10, 0x40, RZ ;  /* 0x000000400a051810 */ /* 0x020fe20007fbe0ff */
[----:B------:R-:W-:-:S03]  /*3800*/  ULOP3.LUT UR43, UR34, 0xffffff00, UR43, 0xf8, !UPT ;  /* 0xffffff00222b7892 */ /* 0x000fc6000f8ef82b */
[----:B------:R-:W-:Y:S01]  /*3810*/  @P2 R2UR UR11, R4 ;  /* 0x00000000040b22ca */ /* 0x000fe200000e0000 */
[----:B------:R-:W-:Y:S01]  /*3820*/  IMAD.U32 R4, RZ, RZ, UR14 ;  /* 0x0000000eff047e24 */ /* 0x000fe2000f8e00ff */
[----:B------:R-:W-:Y:S01]  /*3830*/  @P1 R2UR UR10, R5 ;  /* 0x00000000050a12ca */ /* 0x000fe200000e0000 */
[----:B------:R-:W-:Y:S01]  /*3840*/  @P1 IMAD.X R3, RZ, RZ, R11, P5 ;  /* 0x000000ffff031224 */ /* 0x000fe200028e060b */
[----:B------:R-:W-:Y:S01]  /*3850*/  ULOP3.LUT UR41, UR41, 0xfefffc10, URZ, 0xc0, !UPT ;  /* 0xfefffc1029297892 */ /* 0x000fe2000f8ec0ff */
[----:B0-----:R-:W-:Y:S01]  /*3860*/  @P0 IADD3 R2, P4, PT, R14, 0x40, RZ ;  /* 0x000000400e020810 */ /* 0x001fe20007f9e0ff */
[----:B------:R-:W-:Y:S01]  /*3870*/  IMAD.U32 R5, RZ, RZ, UR13 ;  /* 0x0000000dff057e24 */ /* 0x000fe2000f8e00ff */
[----:B------:R-:W-:Y:S01]  /*3880*/  @P3 R2UR UR36, R4 ;  /* 0x00000000042432ca */ /* 0x000fe200000e0000 */
[----:B------:R-:W-:Y:S01]  /*3890*/  UMOV UR27, UR43 ;  /* 0x0000002b001b7c82 */ /* 0x000fe20008000000 */
[----:B------:R-:W-:Y:S01]  /*38a0*/  @P1 R2UR UR9, R3 ;  /* 0x00000000030912ca */ /* 0x000fe200000e0000 */
[----:B------:R-:W-:Y:S01]  /*38b0*/  @P0 IMAD.X R0, RZ, RZ, R15, P4 ;  /* 0x000000ffff000224 */ /* 0x000fe200020e060f */
[----:B------:R-:W-:Y:S01]  /*38c0*/  @P0 R2UR UR8, R2 ;  /* 0x00000000020802ca */ /* 0x000fe200000e0000 */
[----:B------:R-:W-:Y:S01]  /*38d0*/  IMAD.U32 R2, RZ, RZ, UR12 ;  /* 0x0000000cff027e24 */ /* 0x000fe2000f8e00ff */
[----:B------:R-:W-:Y:S01]  /*38e0*/  @P3 R2UR UR37, R5 ;  /* 0x00000000052532ca */ /* 0x000fe200000e0000 */
[----:B------:R-:W-:Y:S01]  /*38f0*/  IMAD.U32 R3, RZ, RZ, UR11 ;  /* 0x0000000bff037e24 */ /* 0x000fe2000f8e00ff */
[----:B------:R-:W-:Y:S01]  /*3900*/  @P0 R2UR UR7, R0 ;  /* 0x00000000000702ca */ /* 0x000fe200000e0000 */
[----:B------:R-:W-:Y:S01]  /*3910*/  IMAD.U32 R4, RZ, RZ, UR10 ;  /* 0x0000000aff047e24 */ /* 0x000fe2000f8e00ff */
[----:B------:R-:W-:Y:S01]  /*3920*/  @P2 R2UR UR30, R2 ;  /* 0x00000000021e22ca */ /* 0x000fe200000e0000 */
[----:B------:R-:W-:Y:S01]  /*3930*/  UMOV UR25, UR41 ;  /* 0x0000002900197c82 */ /* 0x000fe20008000000 */
[----:B------:R-:W-:Y:S01]  /*3940*/  @P2 R2UR UR31, R3 ;  /* 0x00000000031f22ca */ /* 0x000fe200000e0000 */
[----:B------:R-:W-:Y:S01]  /*3950*/  UMOV UR13, UR17 ;  /* 0x00000011000d7c82 */ /* 0x000fe20008000000 */
[----:B------:R-:W-:Y:S01]  /*3960*/  @P1 R2UR UR22, R4 ;  /* 0x00000000041612ca */ /* 0x000fe200000e0000 */
[----:B------:R-:W-:Y:S01]  /*3970*/  IMAD.U32 R5, RZ, RZ, UR9 ;  /* 0x00000009ff057e24 */ /* 0x000fe2000f8e00ff */
[----:B------:R-:W-:Y:S01]  /*3980*/  UMOV UR19, UR43 ;  /* 0x0000002b00137c82 */ /* 0x000fe20008000000 */
[----:B------:R-:W-:Y:S01]  /*3990*/  IMAD.U32 R2, RZ, RZ, UR8 ;  /* 0x00000008ff027e24 */ /* 0x000fe2000f8e00ff */
[----:B------:R-:W-:Y:S01]  /*39a0*/  UIADD3 UR8, UPT, UPT, UR4, 0xc180, URZ ;  /* 0x0000c18004087890 */ /* 0x000fe2000fffe0ff */
[----:B------:R0:W-:Y:S01]  /*39b0*/  UTMALDG.4D.2CTA [UR40], [UR36], desc[URZ] ;  /* 0x0000ff28240075b4 */ /* 0x0001e20008219000 */
[----:B------:R-:W-:Y:S01]  /*39c0*/  @P1 R2UR UR23, R5 ;  /* 0x00000000051712ca */ /* 0x000fe200000e0000 */
[----:B------:R-:W-:Y:S01]  /*39d0*/  IMAD.U32 R3, RZ, RZ, UR7 ;  /* 0x00000007ff037e24 */ /* 0x000fe2000f8e00ff */
[----:B------:R-:W-:Y:S01]  /*39e0*/  @P0 R2UR UR14, R2 ;  /* 0x00000000020e02ca */ /* 0x000fe200000e0000 */
[----:B------:R-:W-:Y:S01]  /*39f0*/  UMOV UR17, UR41 ;  /* 0x0000002900117c82 */ /* 0x000fe20008000000 */
[----:B------:R-:W-:Y:S01]  /*3a00*/  UMOV UR10, 0xc0 ;  /* 0x000000c0000a7882 */ /* 0x000fe20000000000 */
[----:B------:R-:W-:Y:S01]  /*3a10*/  UMOV UR12, UR44 ;  /* 0x0000002c000c7c82 */ /* 0x000fe20008000000 */
[----:B------:R-:W-:Y:S01]  /*3a20*/  @P0 R2UR UR15, R3 ;  /* 0x00000000030f02ca */ /* 0x000fe200000e0000 */
[----:B------:R0:W-:Y:S01]  /*3a30*/  UTMALDG.4D.2CTA [UR24], [UR30], desc[URZ] ;  /* 0x0000ff181e0075b4 */ /* 0x0001e20008219000 */
[----:B------:R-:W-:Y:S01]  /*3a40*/  UMOV UR11, UR43 ;  /* 0x0000002b000b7c82 */ /* 0x000fe20008000000 */
[----:B------:R-:W-:-:S04]  /*3a50*/  UMOV UR9, UR41 ;  /* 0x0000002900097c82 */ /* 0x000fc80008000000 */
[----:B------:R0:W-:Y:S06]  /*3a60*/  UTMALDG.4D.2CTA [UR16], [UR22], desc[URZ] ;  /* 0x0000ff10160075b4 */ /* 0x0001ec0008219000 */
[----:B------:R0:W-:Y:S01]  /*3a70*/  UTMALDG.4D.2CTA [UR8], [UR14], desc[URZ] ;  /* 0x0000ff080e0075b4 */ /* 0x0001e20008219000 */
[----:B------:R-:W1:Y:S02]  /*3a80*/  SYNCS.PHASECHK.TRANS64.TRYWAIT P0, [UR4+0x8], R12 ;  /* 0x0000080cff0075a7 */ /* 0x000e640008001104 */
[----:B01----:R-:W-:Y:S05]  /*3a90*/  @!P0 BRA `(.L_x_51) ;  /* 0x0000013400108947 */ /* 0x003fea0003800000 */
.L_x_163:
[----:B------:R-:W-:-:S13]  /*3aa0*/  ISETP.NE.AND P0, PT, R13, RZ, PT ;  /* 0x000000ff0d00720c */ /* 0x000fda0003f05270 */
[----:B------:R-:W-:Y:S05]  /*3ab0*/  @P0 BRA `(.L_x_52) ;  /* 0x00000000000c0947 */ /* 0x000fea0003800000 */
[----:B------:R-:W-:-:S13]  /*3ac0*/  ELECT P0, URZ, PT ;  /* 0x0000000000ff782f */ /* 0x000fda0003800000 */
[----:B------:R-:W-:-:S04]  /*3ad0*/  @P0 MOV R0, 0x8000 ;  /* 0x0000800000000802 */ /* 0x000fc80000000f00 */
[----:B------:R1:W-:Y:S03]  /*3ae0*/  @P0 SYNCS.ARRIVE.TRANS64 RZ, [UR4], R0 ;  /* 0x00000000ffff09a7 */ /* 0x0003e60008000004 */
.L_x_52:
[----:B------:R-:W-:Y:S01]  /*3af0*/  ELECT P3, URZ, PT ;  /* 0x0000000000ff782f */ /* 0x000fe20003860000 */
[----:B------:R-:W2:Y:S01]  /*3b00*/  S2UR UR14, SR_CTAID.Z ;  /* 0x00000000000e79c3 */ /* 0x000ea20000002700 */
[----:B------:R-:W-:Y:S02]  /*3b10*/  ELECT P2, URZ, PT ;  /* 0x0000000000ff782f */ /* 0x000fe40003840000 */
[----:B------:R-:W-:Y:S02]  /*3b20*/  ELECT P1, URZ, PT ;  /* 0x0000000000ff782f */ /* 0x000fe40003820000 */
[----:B------:R-:W-:Y:S01]  /*3b30*/  ELECT P0, URZ, PT ;  /* 0x0000000000ff782f */ /* 0x000fe20003800000 */
[----:B------:R-:W-:Y:S02]  /*3b40*/  USHF.L.U32 UR51, UR6, 0x5, URZ ;  /* 0x0000000506337899 */ /* 0x000fe400080006ff */
[----:B------:R-:W-:Y:S02]  /*3b50*/  UIADD3 UR48, UPT, UPT, UR4, 0x20180, URZ ;  /* 0x0002018004307890 */ /* 0x000fe4000fffe0ff */
[----:B------:R-:W-:-:S02]  /*3b60*/  ULOP3.LUT UR15, UR4, 0xfefffc00, URZ, 0xc0, !UPT ;  /* 0xfefffc00040f7892 */ /* 0x000fc4000f8ec0ff */
[----:B0-----:R-:W0:Y:S01]  /*3b70*/  @P3 LDC.64 R2, c[0x0][0x348] ;  /* 0x0000d200ff023b82 */ /* 0x001e220000000a00 */
[----:B------:R-:W-:Y:S01]  /*3b80*/  UIADD3 UR24, UPT, UPT, UR4, 0x21180, URZ ;  /* 0x0002118004187890 */ /* 0x000fe2000fffe0ff */
[----:B------:R-:W-:Y:S01]  /*3b90*/  IMAD.U32 R35, RZ, RZ, UR51 ;  /* 0x00000033ff237e24 */ /* 0x000fe2000f8e00ff */
[----:B------:R-:W-:Y:S01]  /*3ba0*/  UIADD3 UR16, UPT, UPT, UR4, 0x22180, URZ ;  /* 0x0002218004107890 */ /* 0x000fe2000fffe0ff */
[----:B------:R-:W-:Y:S01]  /*3bb0*/  UMOV UR50, URZ ;  /* 0x000000ff00327c82 */ /* 0x000fe20008000000 */
[----:B------:R-:W-:Y:S01]  /*3bc0*/  UMOV UR52, URZ ;  /* 0x000000ff00347c82 */ /* 0x000fe20008000000 */
[----:B------:R-:W-:Y:S02]  /*3bd0*/  UMOV UR53, UR44 ;  /* 0x0000002c00357c82 */ /* 0x000fe40008000000 */
[----:B------:R-:W3:Y:S01]  /*3be0*/  @P2 LDC.64 R4, c[0x0][0x348] ;  /* 0x0000d200ff042b82 */ /* 0x000ee20000000a00 */
[----:B------:R-:W-:Y:S01]  /*3bf0*/  UMOV UR49, UR15 ;  /* 0x0000000f00317c82 */ /* 0x000fe20008000000 */
[----:B------:R-:W-:Y:S01]  /*3c00*/  UMOV UR26, 0x40 ;  /* 0x00000040001a7882 */ /* 0x000fe20000000000 */
[----:B------:R-:W-:Y:S01]  /*3c10*/  UMOV UR28, URZ ;  /* 0x000000ff001c7c82 */ /* 0x000fe20008000000 */
[----:B--2---:R-:W-:Y:S01]  /*3c20*/  UMOV UR54, UR14 ;  /* 0x0000000e00367c82 */ /* 0x004fe20008000000 */
[----:B------:R-:W-:Y:S01]  /*3c30*/  UMOV UR29, UR44 ;  /* 0x0000002c001d7c82 */ /* 0x000fe20008000000 */
[----:B------:R-:W-:Y:S01]  /*3c40*/  UMOV UR30, UR14 ;  /* 0x0000000e001e7c82 */ /* 0x000fe20008000000 */
[----:B------:R-:W-:Y:S01]  /*3c50*/  UMOV UR25, UR15 ;  /* 0x0000000f00197c82 */ /* 0x000fe20008000000 */
[----:B------:R-:W2:Y:S01]  /*3c60*/  @P1 LDC.64 R8, c[0x0][0x348] ;  /* 0x0000d200ff081b82 */ /* 0x000ea20000000a00 */
[----:B------:R-:W-:Y:S01]  /*3c70*/  UMOV UR27, UR51 ;  /* 0x00000033001b7c82 */ /* 0x000fe20008000000 */
[----:B------:R-:W-:Y:S01]  /*3c80*/  UMOV UR18, 0x80 ;  /* 0x0000008000127882 */ /* 0x000fe20000000000 */
[----:B------:R-:W-:Y:S01]  /*3c90*/  UMOV UR20, URZ ;  /* 0x000000ff00147c82 */ /* 0x000fe20008000000 */
[----:B------:R-:W-:Y:S01]  /*3ca0*/  UMOV UR21, UR44 ;  /* 0x0000002c00157c82 */ /* 0x000fe20008000000 */
[----:B------:R-:W-:Y:S01]  /*3cb0*/  UMOV UR22, UR14 ;  /* 0x0000000e00167c82 */ /* 0x000fe20008000000 */
[----:B------:R-:W-:Y:S01]  /*3cc0*/  UMOV UR17, UR15 ;  /* 0x0000000f00117c82 */ /* 0x000fe20008000000 */
[----:B------:R-:W-:Y:S01]  /*3cd0*/  UMOV UR13, UR44 ;  /* 0x0000002c000d7c82 */ /* 0x000fe20008000000 */
[----:B------:R-:W4:Y:S01]  /*3ce0*/  @P0 LDC.64 R10, c[0x0][0x348] ;  /* 0x0000d200ff0a0b82 */ /* 0x000f220000000a00 */
[----:B0-----:R-:W-:Y:S01]  /*3cf0*/  @P3 IADD3 R2, P4, PT, R2, 0x1c0, RZ ;  /* 0x000001c002023810 */ /* 0x001fe20007f9e0ff */
[----:B------:R-:W-:-:S03]  /*3d00*/  IMAD.U32 R40, RZ, RZ, UR15 ;  /* 0x0000000fff287e24 */ /* 0x000fc6000f8e00ff */
[----:B------:R-:W-:Y:S01]  /*3d10*/  @P3 R2UR UR8, R2 ;  /* 0x00000000020832ca */ /* 0x000fe200000e0000 */
[----:B-1----:R-:W-:Y:S01]  /*3d20*/  @P3 IMAD.X R0, RZ, RZ, R3, P4 ;  /* 0x000000ffff003224 */ /* 0x002fe200020e0603 */
[----:B---3--:R-:W-:-:S04]  /*3d30*/  @P2 IADD3 R2, P4, PT, R4, 0x1c0, RZ ;  /* 0x000001c004022810 */ /* 0x008fc80007f9e0ff */
[----:B------:R-:W-:Y:S01]  /*3d40*/  @P3 R2UR UR7, R0 ;  /* 0x00000000000732ca */ /* 0x000fe200000e0000 */
[----:B------:R-:W-:Y:S01]  /*3d50*/  @P2 IMAD.X R0, RZ, RZ, R5, P4 ;  /* 0x000000ffff002224 */ /* 0x000fe200020e0605 */
[----:B------:R-:W-:Y:S02]  /*3d60*/  @P2 R2UR UR12, R2 ;  /* 0x00000000020c22ca */ /* 0x000fe400000e0000 */
[----:B--2---:R-:W-:Y:S02]  /*3d70*/  @P1 IADD3 R6, P5, PT, R8, 0x1c0, RZ ;  /* 0x000001c008061810 */ /* 0x004fe40007fbe0ff */
[----:B------:R-:W-:Y:S01]  /*3d80*/  @P2 R2UR UR11, R0 ;  /* 0x00000000000b22ca */ /* 0x000fe200000e0000 */
[----:B------:R-:W-:Y:S01]  /*3d90*/  IMAD.U32 R2, RZ, RZ, UR8 ;  /* 0x00000008ff027e24 */ /* 0x000fe2000f8e00ff */
[----:B------:R-:W-:Y:S01]  /*3da0*/  @P1 R2UR UR10, R6 ;  /* 0x00000000060a12ca */ /* 0x000fe200000e0000 */
[----:B------:R-:W-:Y:S01]  /*3db0*/  @P1 IMAD.X R4, RZ, RZ, R9, P5 ;  /* 0x000000ffff041224 */ /* 0x000fe200028e0609 */
[----:B----4-:R-:W-:-:S03]  /*3dc0*/  @P0 IADD3 R5, P4, PT, R10, 0x1c0, RZ ;  /* 0x000001c00a050810 */ /* 0x010fc60007f9e0ff */
[----:B------:R-:W-:Y:S01]  /*3dd0*/  IMAD.U32 R3, RZ, RZ, UR7 ;  /* 0x00000007ff037e24 */ /* 0x000fe2000f8e00ff */
[----:B------:R-:W-:Y:S02]  /*3de0*/  @P1 R2UR UR9, R4 ;  /* 0x00000000040912ca */ /* 0x000fe400000e0000 */
        /* <DEDUP_REMOVED lines=11> */
[----:B------:R-:W-:Y:S01]  /*3ea0*/  IMAD.U32 R5, RZ, RZ, UR9 ;  /* 0x00000009ff057e24 */ /* 0x000fe2000f8e00ff */
[----:B------:R-:W-:Y:S01]  /*3eb0*/  @P1 R2UR UR36, R4 ;  /* 0x00000000042412ca */ /* 0x000fe200000e0000 */
[----:B------:R-:W-:Y:S01]  /*3ec0*/  IMAD.U32 R2, RZ, RZ, UR8 ;  /* 0x00000008ff027e24 */ /* 0x000fe2000f8e00ff */
[----:B------:R-:W-:-:S02]  /*3ed0*/  UIADD3 UR8, UPT, UPT, UR4, 0x23180, URZ ;  /* 0x0002318004087890 */ /* 0x000fc4000fffe0ff */
[----:B------:R-:W-:Y:S01]  /*3ee0*/  @P1 R2UR UR37, R5 ;  /* 0x00000000052512ca */ /* 0x000fe200000e0000 */
[----:B------:R0:W-:Y:S01]  /*3ef0*/  UTMALDG.5D.2CTA [UR48], [UR40], desc[URZ] ;  /* 0x0000ff30280075b4 */ /* 0x0001e20008221000 */
[----:B------:R-:W-:Y:S01]  /*3f00*/  @P0 R2UR UR6, R2 ;  /* 0x00000000020602ca */ /* 0x000fe200000e0000 */
[----:B------:R-:W-:Y:S01]  /*3f10*/  IMAD.U32 R3, RZ, RZ, UR7 ;  /* 0x00000007ff037e24 */ /* 0x000fe2000f8e00ff */
[----:B------:R-:W-:Y:S01]  /*3f20*/  UMOV UR19, UR11 ;  /* 0x0000000b00137c82 */ /* 0x000fe20008000000 */
[----:B------:R-:W-:Y:S01]  /*3f30*/  UMOV UR10, 0xc0 ;  /* 0x000000c0000a7882 */ /* 0x000fe20000000000 */
[----:B------:R-:W-:Y:S01]  /*3f40*/  UMOV UR12, URZ ;  /* 0x000000ff000c7c82 */ /* 0x000fe20008000000 */
[----:B------:R-:W-:Y:S01]  /*3f50*/  UMOV UR9, UR15 ;  /* 0x0000000f00097c82 */ /* 0x000fe20008000000 */
[----:B------:R-:W-:Y:S01]  /*3f60*/  @P0 R2UR UR7, R3 ;  /* 0x00000000030702ca */ /* 0x000fe200000e0000 */
[----:B------:R0:W-:Y:S04]  /*3f70*/  UTMALDG.5D.2CTA [UR24], [UR38], desc[URZ] ;  /* 0x0000ff18260075b4 */ /* 0x0001e80008221000 */
[----:B------:R0:W-:Y:S08]  /*3f80*/  UTMALDG.5D.2CTA [UR16], [UR36], desc[URZ] ;  /* 0x0000ff10240075b4 */ /* 0x0001f00008221000 */
[----:B------:R0:W-:Y:S01]  /*3f90*/  UTMALDG.5D.2CTA [UR8], [UR6], desc[URZ] ;  /* 0x0000ff08060075b4 */ /* 0x0001e20008221000 */
[----:B------:R-:W1:Y:S02]  /*3fa0*/  SYNCS.PHASECHK.TRANS64.TRYWAIT P0, [UR4+0x68], R12 ;  /* 0x0000680cff0075a7 */ /* 0x000e640008001104 */
[----:B01----:R-:W-:Y:S05]  /*3fb0*/  @!P0 BRA `(.L_x_53) ;  /* 0x0000012c00e48947 */ /* 0x003fea0003800000 */
.L_x_165:
[----:B------:R-:W1:Y:S01]  /*3fc0*/  LDC R6, c[0x0][0x858] ;  /* 0x00021600ff067b82 */ /* 0x000e620000000800 */
[C---:B------:R-:W-:Y:S02]  /*3fd0*/  IMAD.IADD R5, R24.reuse, 0x1, R24 ;  /* 0x0000000118057824 */ /* 0x040fe400078e0218 */
[----:B------:R-:W-:-:S03]  /*3fe0*/  IMAD.SHL.U32 R41, R24, 0x8, RZ ;  /* 0x0000000818297824 */ /* 0x000fc600078e00ff */
[----:B------:R-:W-:Y:S02]  /*3ff0*/  LOP3.LUT R5, R5, 0x3e, RZ, 0xc0, !PT ;  /* 0x0000003e05057812 */ /* 0x000fe400078ec0ff */
[----:B------:R-:W1:Y:S01]  /*4000*/  S2UR UR6, SR_CTAID.Z ;  /* 0x00000000000679c3 */ /* 0x000e620000002700 */
[----:B------:R-:W-:Y:S02]  /*4010*/  LOP3.LUT R41, R41, 0xf8, RZ, 0xc0, !PT ;  /* 0x000000f829297812 */ /* 0x000fe400078ec0ff */
[C---:B------:R-:W-:Y:S01]  /*4020*/  VIADD R0, R5.reuse, 0x1 ;  /* 0x0000000105007836 */ /* 0x040fe20000000000 */
[-C--:B------:R-:W-:Y:S02]  /*4030*/  ISETP.GE.AND P5, PT, R5, R16.reuse, PT ;  /* 0x000000100500720c */ /* 0x080fe40003fa6270 */
[----:B------:R-:W-:Y:S02]  /*4040*/  VIADD R20, R41, UR4 ;  /* 0x0000000429147c36 */ /* 0x000fe40008000000 */
[----:B------:R-:W2:Y:S01]  /*4050*/  LDC.64 R8, c[0x0][0x358] ;  /* 0x0000d600ff087b82 */ /* 0x000ea20000000a00 */
[----:B------:R-:W-:-:S07]  /*4060*/  ISETP.GE.AND P4, PT, R0, R16, PT ;  /* 0x000000100000720c */ /* 0x000fce0003f86270 */
[----:B------:R-:W3:Y:S08]  /*4070*/  LDC R4, c[0x0][0x854] ;  /* 0x00021500ff047b82 */ /* 0x000ef00000000800 */
[----:B0-----:R-:W0:Y:S01]  /*4080*/  LDC.64 R2, c[0x0][0x840] ;  /* 0x00021000ff027b82 */ /* 0x001e220000000a00 */
[----:B-1----:R-:W-:-:S04]  /*4090*/  IMAD R6, R6, UR6, RZ ;  /* 0x0000000606067c24 */ /* 0x002fc8000f8e02ff */
[----:B------:R-:W-:Y:S01]  /*40a0*/  IMAD.IADD R0, R5, 0x1, R6 ;  /* 0x0000000105007824 */ /* 0x000fe200078e0206 */
[C---:B--2---:R-:W-:Y:S02]  /*40b0*/  @!P5 R2UR UR8, R8.reuse ;  /* 0x000000000808d2ca */ /* 0x044fe400000e0000 */
[C---:B------:R-:W-:Y:S02]  /*40c0*/  @!P5 R2UR UR9, R9.reuse ;  /* 0x000000000909d2ca */ /* 0x040fe400000e0000 */
[----:B------:R-:W-:Y:S02]  /*40d0*/  @!P4 R2UR UR6, R8 ;  /* 0x000000000806c2ca */ /* 0x000fe400000e0000 */
[----:B------:R-:W-:Y:S01]  /*40e0*/  @!P4 R2UR UR7, R9 ;  /* 0x000000000907c2ca */ /* 0x000fe200000e0000 */
[----:B---3--:R-:W-:-:S04]  /*40f0*/  IMAD R0, R4, UR44, R0 ;  /* 0x0000002c04007c24 */ /* 0x008fc8000f8e0200 */
[----:B0-----:R-:W-:-:S05]  /*4100*/  IMAD.WIDE R2, R0, 0x4, R2 ;  /* 0x0000000400027825 */ /* 0x001fca00078e0202 */
[----:B------:R-:W-:Y:S01]  /*4110*/  @!PT LDS RZ, [RZ] ;  /* 0x00000000fffff984 */ /* 0x000fe20000000800 */
[----:B------:R-:W-:Y:S01]  /*4120*/  @!PT LDS RZ, [RZ] ;  /* 0x00000000fffff984 */ /* 0x000fe20000000800 */
[----:B------:R-:W-:Y:S01]  /*4130*/  @!PT LDS RZ, [RZ] ;  /* 0x00000000fffff984 */ /* 0x000fe20000000800 */
[----:B------:R0:W-:Y:S04]  /*4140*/  @!P5 LDGSTS.E.LTC128B [R20+0x38180], desc[UR8][R2.64] ;  /* 0x381800000214dfae */ /* 0x0001e8000b9a1208 */
[----:B------:R0:W-:Y:S04]  /*4150*/  @P5 STS [R41+UR4+0x38180], RZ ;  /* 0x038180ff29005988 */ /* 0x0001e80008000804 */
[----:B------:R-:W-:Y:S01]  /*4160*/  @!PT LDS RZ, [RZ] ;  /* 0x00000000fffff984 */ /* 0x000fe20000000800 */
[----:B------:R-:W-:Y:S01]  /*4170*/  @!PT LDS RZ, [RZ] ;  /* 0x00000000fffff984 */ /* 0x000fe20000000800 */
[----:B------:R-:W-:Y:S01]  /*4180*/  @!PT LDS RZ, [RZ] ;  /* 0x00000000fffff984 */ /* 0x000fe20000000800 */
[----:B------:R0:W-:Y:S04]  /*4190*/  @!P4 LDGSTS.E.LTC128B [R20+0x38184], desc[UR6][R2.64+0x4] ;  /* 0x381840040214cfae */ /* 0x0001e8000b9a1206 */
[----:B------:R0:W-:Y:S01]  /*41a0*/  @P4 STS [R41+UR4+0x38184], RZ ;  /* 0x038184ff29004988 */ /* 0x0001e20008000804 */
[----:B------:R-:W-:-:S03]  /*41b0*/  NOP ;  /* 0x0000000000007918 */ /* 0x000fc60000000000 */
[----:B------:R-:W-:Y:S01]  /*41c0*/  ARRIVES.LDGSTSBAR.64.ARVCNT [UR4+0x60] ;  /* 0x00006000ff0079b0 */ /* 0x000fe20008001a04 */
[----:B------:R-:W-:Y:S01]  /*41d0*/  NOP ;  /* 0x0000000000007918 */ /* 0x000fe20000000000 */
[----:B------:R-:W1:Y:S02]  /*41e0*/  SYNCS.PHASECHK.TRANS64.TRYWAIT P0, [UR4+0x28], R12 ;  /* 0x0000280cff0075a7 */ /* 0x000e640008001104 */
[----:B01----:R-:W-:Y:S05]  /*41f0*/  @!P0 BRA `(.L_x_54) ;  /* 0x0000012c00708947 */ /* 0x003fea0003800000 */
.L_x_167:
[----:B------:R-:W-:-:S13]  /*4200*/  ISETP.NE.AND P0, PT, R13, RZ, PT ;  /* 0x000000ff0d00720c */ /* 0x000fda0003f05270 */
[----:B------:R-:W-:Y:S05]  /*4210*/  @P0 BRA `(.L_x_55) ;  /* 0x00000000000c0947 */ /* 0x000fea0003800000 */
[----:B------:R-:W-:-:S13]  /*4220*/  ELECT P0, URZ, PT ;  /* 0x0000000000ff782f */ /* 0x000fda0003800000 */
[----:B------:R-:W-:-:S04]  /*4230*/  @P0 MOV R0, 0x20000 ;  /* 0x0002000000000802 */ /* 0x000fc80000000f00 */
[----:B------:R1:W-:Y:S03]  /*4240*/  @P0 SYNCS.ARRIVE.TRANS64 RZ, [UR4+0x20], R0 ;  /* 0x00002000ffff09a7 */ /* 0x0003e60008000004 */
.L_x_55:
[----:B------:R-:W-:Y:S01]  /*4250*/  ELECT P3, URZ, PT ;  /* 0x0000000000ff782f */ /* 0x000fe20003860000 */
[----:B------:R-:W2:Y:S01]  /*4260*/  S2UR UR17, SR_CTAID.Z ;  /* 0x00000000001179c3 */ /* 0x000ea20000002700 */
[----:B------:R-:W-:Y:S02]  /*4270*/  ELECT P2, URZ, PT ;  /* 0x0000000000ff782f */ /* 0x000fe40003840000 */
[----:B------:R-:W-:Y:S01]  /*4280*/  ELECT P1, URZ, PT ;  /* 0x0000000000ff782f */ /* 0x000fe20003820000 */
[----:B------:R-:W-:Y:S02]  /*4290*/  UIADD3 UR8, UPT, UPT, UR4, 0x10180, URZ ;  /* 0x0001018004087890 */ /* 0x000fe4000fffe0ff */
[----:B------:R-:W-:Y:S02]  /*42a0*/  UIADD3 UR24, UPT, UPT, UR4, 0x14180, URZ ;  /* 0x0001418004187890 */ /* 0x000fe4000fffe0ff */
[----:B------:R-:W-:Y:S02]  /*42b0*/  UIADD3 UR16, UPT, UPT, UR4, 0x18180, URZ ;  /* 0x0001818004107890 */ /* 0x000fe4000fffe0ff */
[----:B------:R-:W-:-:S02]  /*42c0*/  UIADD3 UR40, UPT, UPT, UR4, 0x1c180, URZ ;  /* 0x0001c18004287890 */ /* 0x000fc4000fffe0ff */
[----:B0-----:R-:W0:Y:S01]  /*42d0*/  @P3 LDC.64 R2, c[0x0][0x348] ;  /* 0x0000d200ff023b82 */ /* 0x001e220000000a00 */
[----:B------:R-:W-:Y:S01]  /*42e0*/  UMOV UR12, UR44 ;  /* 0x0000002c000c7c82 */ /* 0x000fe20008000000 */
[----:B------:R-:W-:Y:S01]  /*42f0*/  UMOV UR26, 0x40 ;  /* 0x00000040001a7882 */ /* 0x000fe20000000000 */
[----:B------:R-:W-:Y:S01]  /*4300*/  UMOV UR27, UR43 ;  /* 0x0000002b001b7c82 */ /* 0x000fe20008000000 */
[----:B------:R-:W-:Y:S01]  /*4310*/  UMOV UR28, UR44 ;  /* 0x0000002c001c7c82 */ /* 0x000fe20008000000 */
[----:B------:R-:W-:Y:S01]  /*4320*/  UMOV UR18, 0x80 ;  /* 0x0000008000127882 */ /* 0x000fe20000000000 */
[----:B------:R-:W-:Y:S01]  /*4330*/  UMOV UR19, UR43 ;  /* 0x0000002b00137c82 */ /* 0x000fe20008000000 */
[----:B------:R-:W-:Y:S01]  /*4340*/  UMOV UR20, UR44 ;  /* 0x0000002c00147c82 */ /* 0x000fe20008000000 */
[----:B------:R-:W3:Y:S01]  /*4350*/  @P2 LDC.64 R8, c[0x0][0x348] ;  /* 0x0000d200ff082b82 */ /* 0x000ee20000000a00 */
[----:B------:R-:W-:Y:S01]  /*4360*/  UMOV UR42, 0xc0 ;  /* 0x000000c0002a7882 */ /* 0x000fe20000000000 */
[----:B--2---:R-:W-:Y:S01]  /*4370*/  UMOV UR13, UR17 ;  /* 0x00000011000d7c82 */ /* 0x004fe20008000000 */
[----:B------:R-:W-:Y:S01]  /*4380*/  UMOV UR29, UR17 ;  /* 0x00000011001d7c82 */ /* 0x000fe20008000000 */
[----:B------:R-:W-:Y:S01]  /*4390*/  UMOV UR21, UR17 ;  /* 0x0000001100157c82 */ /* 0x000fe20008000000 */
[----:B------:R-:W-:-:S03]  /*43a0*/  UMOV UR45, UR17 ;  /* 0x00000011002d7c82 */ /* 0x000fc60008000000 */
[----:B------:R-:W2:Y:S01]  /*43b0*/  @P1 LDC.64 R14, c[0x0][0x348] ;  /* 0x0000d200ff0e1b82 */ /* 0x000ea20000000a00 */
[----:B0-----:R-:W-:-:S04]  /*43c0*/  @P3 IADD3 R2, P0, PT, R2, 0x100, RZ ;  /* 0x0000010002023810 */ /* 0x001fc80007f1e0ff */
[----:B------:R-:W-:Y:S01]  /*43d0*/  @P3 R2UR UR7, R2 ;  /* 0x00000000020732ca */ /* 0x000fe200000e0000 */
[----:B-1----:R-:W-:Y:S01]  /*43e0*/  @P3 IMAD.X R0, RZ, RZ, R3, P0 ;  /* 0x000000ffff003224 */ /* 0x002fe200000e0603 */
[----:B---3--:R-:W-:-:S04]  /*43f0*/  @P2 IADD3 R4, P0, PT, R8, 0x100, RZ ;  /* 0x0000010008042810 */ /* 0x008fc80007f1e0ff */
[----:B------:R-:W-:Y:S01]  /*4400*/  @P3 R2UR UR6, R0 ;  /* 0x00000000000632ca */ /* 0x000fe200000e0000 */
[----:B------:R-:W-:Y:S01]  /*4410*/  VIADD R0, R34, 0x20 ;  /* 0x0000002022007836 */ /* 0x000fe20000000000 */
[----:B------:R-:W-:Y:S01]  /*4420*/  @P2 R2UR UR11, R4 ;  /* 0x00000000040b22ca */ /* 0x000fe200000e0000 */
[----:B------:R-:W-:Y:S01]  /*4430*/  @P2 IMAD.X R3, RZ, RZ, R9, P0 ;  /* 0x000000ffff032224 */ /* 0x000fe200000e0609 */
[----:B--2---:R-:W-:-:S03]  /*4440*/  @P1 IADD3 R11, P0, PT, R14, 0x100, RZ ;  /* 0x000001000e0b1810 */ /* 0x004fc60007f1e0ff */
[----:B------:R-:W-:Y:S01]  /*4450*/  IMAD.U32 R2, RZ, RZ, UR7 ;  /* 0x00000007ff027e24 */ /* 0x000fe2000f8e00ff */
[----:B------:R-:W-:Y:S02]  /*4460*/  @P2 R2UR UR10, R3 ;  /* 0x00000000030a22ca */ /* 0x000fe400000e0000 */
[----:B------:R-:W-:Y:S01]  /*4470*/  @P1 R2UR UR15, R11 ;  /* 0x000000000b0f12ca */ /* 0x000fe200000e0000 */
[----:B------:R-:W-:Y:S01]  /*4480*/  @P1 IMAD.X R10, RZ, RZ, R15, P0 ;  /* 0x000000ffff0a1224 */ /* 0x000fe200000e060f */
[----:B------:R-:W-:Y:S01]  /*4490*/  ELECT P0, URZ, PT ;  /* 0x0000000000ff782f */ /* 0x000fe20003800000 */
[----:B------:R-:W-:Y:S01]  /*44a0*/  IMAD.U32 R3, RZ, RZ, UR6 ;  /* 0x00000006ff037e24 */ /* 0x000fe2000f8e00ff */
[----:B------:R-:W-:Y:S02]  /*44b0*/  R2UR UR9, R0 ;  /* 0x00000000000972ca */ /* 0x000fe400000e0000 */
[----:B------:R-:W-:Y:S02]  /*44c0*/  @P1 R2UR UR14, R10 ;  /* 0x000000000a0e12ca */ /* 0x000fe400000e0000 */
[----:B------:R-:W-:Y:S01]  /*44d0*/  @P3 R2UR UR30, R2 ;  /* 0x00000000021e32ca */ /* 0x000fe200000e0000 */
[----:B------:R-:W-:Y:S01]  /*44e0*/  IMAD.U32 R2, RZ, RZ, UR11 ;  /* 0x0000000bff027e24 */ /* 0x000fe2000f8e00ff */
[----:B------:R-:W-:Y:S01]  /*44f0*/  @P3 R2UR UR31, R3 ;  /* 0x00000000031f32ca */ /* 0x000fe200000e0000 */
[----:B------:R-:W-:Y:S01]  /*4500*/  IMAD.U32 R3, RZ, RZ, UR10 ;  /* 0x0000000aff037e24 */ /* 0x000fe2000f8e00ff */
[----:B------:R-:W-:Y:S01]  /*4510*/  UMOV UR10, URZ ;  /* 0x000000ff000a7c82 */ /* 0x000fe20008000000 */
[----:B------:R-:W-:Y:S01]  /*4520*/  UMOV UR11, UR43 ;  /* 0x0000002b000b7c82 */ /* 0x000fe20008000000 */
[----:B------:R-:W-:Y:S01]  /*4530*/  @P2 R2UR UR22, R2 ;  /* 0x00000000021622ca */ /* 0x000fe200000e0000 */
[----:B------:R-:W0:Y:S01]  /*4540*/  @P0 LDC.64 R14, c[0x0][0x348] ;  /* 0x0000d200ff0e0b82 */ /* 0x000e220000000a00 */
[----:B------:R-:W-:Y:S01]  /*4550*/  @P2 R2UR UR23, R3 ;  /* 0x00000000031722ca */ /* 0x000fe200000e0000 */
[----:B------:R-:W-:-:S07]  /*4560*/  ULOP3.LUT UR9, UR9, 0xfefffc20, URZ, 0xc0, !UPT ;  /* 0xfefffc2009097892 */ /* 0x000fce000f8ec0ff */
[----:B------:R-:W-:Y:S01]  /*4570*/  UMOV UR25, UR9 ;  /* 0x0000000900197c82 */ /* 0x000fe20008000000 */
[----:B------:R-:W-:Y:S01]  /*4580*/  UMOV UR17, UR9 ;  /* 0x0000000900117c82 */ /* 0x000fe20008000000 */
[----:B------:R1:W-:Y:S01]  /*4590*/  UTMALDG.4D.2CTA [UR8], [UR30], desc[URZ] ;  /* 0x0000ff081e0075b4 */ /* 0x0003e20008219000 */
[----:B------:R-:W-:Y:S02]  /*45a0*/  UMOV UR41, UR9 ;  /* 0x0000000900297c82 */ /* 0x000fe40008000000 */
[----:B------:R1:W-:Y:S01]  /*45b0*/  UTMALDG.4D.2CTA [UR24], [UR22], desc[URZ] ;  /* 0x0000ff18160075b4 */ /* 0x0003e20008219000 */
[----:B0-----:R-:W-:-:S04]  /*45c0*/  @P0 IADD3 R9, P6, PT, R14, 0x100, RZ ;  /* 0x000001000e090810 */ /* 0x001fc80007fde0ff */
[----:B------:R-:W-:Y:S01]  /*45d0*/  @P0 R2UR UR7, R9 ;  /* 0x00000000090702ca */ /* 0x000fe200000e0000 */
[----:B------:R-:W-:Y:S02]  /*45e0*/  @P0 IMAD.X R8, RZ, RZ, R15, P6 ;  /* 0x000000ffff080224 */ /* 0x000fe400030e060f */
[----:B------:R-:W-:-:S03]  /*45f0*/  IMAD.U32 R9, RZ, RZ, UR14 ;  /* 0x0000000eff097e24 */ /* 0x000fc6000f8e00ff */
[----:B------:R-:W-:Y:S01]  /*4600*/  @P0 R2UR UR6, R8 ;  /* 0x00000000080602ca */ /* 0x000fe200000e0000 */
[----:B------:R-:W-:Y:S01]  /*4610*/  IMAD.U32 R8, RZ, RZ, UR15 ;  /* 0x0000000fff087e24 */ /* 0x000fe2000f8e00ff */
[----:B------:R-:W-:-:S04]  /*4620*/  @P1 R2UR UR15, R9 ;  /* 0x00000000090f12ca */ /* 0x000fc800000e0000 */
[----:B------:R-:W-:Y:S01]  /*4630*/  @P1 R2UR UR14, R8 ;  /* 0x00000000080e12ca */ /* 0x000fe200000e0000 */
[----:B------:R-:W-:-:S06]  /*4640*/  IMAD.U32 R2, RZ, RZ, UR7 ;  /* 0x00000007ff027e24 */ /* 0x000fcc000f8e00ff */
[----:B------:R-:W-:Y:S01]  /*4650*/  IMAD.U32 R3, RZ, RZ, UR6 ;  /* 0x00000006ff037e24 */ /* 0x000fe2000f8e00ff */
[----:B------:R-:W-:-:S04]  /*4660*/  @P0 R2UR UR6, R2 ;  /* 0x00000000020602ca */ /* 0x000fc800000e0000 */
[----:B------:R-:W-:Y:S01]  /*4670*/  @P0 R2UR UR7, R3 ;  /* 0x00000000030702ca */ /* 0x000fe200000e0000 */
[----:B------:R1:W-:-:S12]  /*4680*/  UTMALDG.4D.2CTA [UR16], [UR14], desc[URZ] ;  /* 0x0000ff100e0075b4 */ /* 0x0003d80008219000 */
[----:B------:R1:W-:Y:S01]  /*4690*/  UTMALDG.4D.2CTA [UR40], [UR6], desc[URZ] ;  /* 0x0000ff28060075b4 */ /* 0x0003e20008219000 */
[----:B------:R-:W0:Y:S02]  /*46a0*/  SYNCS.PHASECHK.TRANS64.TRYWAIT P0, [UR4+0x48], R12 ;  /* 0x0000480cff0075a7 */ /* 0x000e240008001104 */
[----:B01----:R-:W-:Y:S05]  /*46b0*/  @!P0 BRA `(.L_x_56) ;  /* 0x00000128005c8947 */ /* 0x003fea0003800000 */
.L_x_169:
[----:B------:R-:W-:-:S13]  /*46c0*/  ISETP.NE.AND P0, PT, R13, RZ, PT ;  /* 0x000000ff0d00720c */ /* 0x000fda0003f05270 */
[----:B------:R-:W-:Y:S05]  /*46d0*/  @P0 BRA `(.L_x_57) ;  /* 0x00000000000c0947 */ /* 0x000fea0003800000 */
[----:B------:R-:W-:-:S13]  /*46e0*/  ELECT P0, URZ, PT ;  /* 0x0000000000ff782f */ /* 0x000fda0003800000 */
[----:B------:R-:W-:-:S04]  /*46f0*/  @P0 MOV R0, 0x8000 ;  /* 0x0000800000000802 */ /* 0x000fc80000000f00 */
[----:B------:R1:W-:Y:S03]  /*4700*/  @P0 SYNCS.ARRIVE.TRANS64 RZ, [UR4+0x40], R0 ;  /* 0x00004000ffff09a7 */ /* 0x0003e60008000004 */
.L_x_57:
[----:B------:R-:W-:Y:S01]  /*4710*/  ELECT P3, URZ, PT ;  /* 0x0000000000ff782f */ /* 0x000fe20003860000 */
[----:B------:R-:W2:Y:S01]  /*4720*/  S2UR UR14, SR_CTAID.Z ;  /* 0x00000000000e79c3 */ /* 0x000ea20000002700 */
[----:B------:R-:W-:Y:S02]  /*4730*/  ELECT P2, URZ, PT ;  /* 0x0000000000ff782f */ /* 0x000fe40003840000 */
[----:B------:R-:W-:Y:S02]  /*4740*/  R2UR UR15, R35 ;  /* 0x00000000230f72ca */ /* 0x000fe400000e0000 */
[----:B------:R-:W-:Y:S01]  /*4750*/  ELECT P1, URZ, PT ;  /* 0x0000000000ff782f */ /* 0x000fe20003820000 */
[----:B------:R-:W-:Y:S02]  /*4760*/  UIADD3 UR64, UPT, UPT, UR4, 0x28180, URZ ;  /* 0x0002818004407890 */ /* 0x000fe4000fffe0ff */
[----:B------:R-:W-:Y:S02]  /*4770*/  UIADD3 UR24, UPT, UPT, UR4, 0x29180, URZ ;  /* 0x0002918004187890 */ /* 0x000fe4000fffe0ff */
[----:B------:R-:W-:Y:S01]  /*4780*/  UIADD3 UR16, UPT, UPT, UR4, 0x2a180, URZ ;  /* 0x0002a18004107890 */ /* 0x000fe2000fffe0ff */
[----:B------:R-:W-:Y:S01]  /*4790*/  UMOV UR66, URZ ;  /* 0x000000ff00427c82 */ /* 0x000fe20008000000 */
[----:B0-----:R-:W0:Y:S01]  /*47a0*/  @P3 LDC.64 R2, c[0x0][0x348] ;  /* 0x0000d200ff023b82 */ /* 0x001e220000000a00 */
[----:B------:R-:W-:Y:S01]  /*47b0*/  UMOV UR68, URZ ;  /* 0x000000ff00447c82 */ /* 0x000fe20008000000 */
[----:B------:R-:W-:-:S02]  /*47c0*/  UMOV UR69, UR44 ;  /* 0x0000002c00457c82 */ /* 0x000fc40008000000 */
[----:B------:R-:W-:Y:S01]  /*47d0*/  UMOV UR67, UR15 ;  /* 0x0000000f00437c82 */ /* 0x000fe20008000000 */
[----:B------:R-:W-:Y:S01]  /*47e0*/  UMOV UR26, 0x40 ;  /* 0x00000040001a7882 */ /* 0x000fe20000000000 */
[----:B------:R-:W-:Y:S01]  /*47f0*/  UMOV UR28, URZ ;  /* 0x000000ff001c7c82 */ /* 0x000fe20008000000 */
[----:B------:R-:W-:Y:S01]  /*4800*/  UMOV UR27, UR15 ;  /* 0x0000000f001b7c82 */ /* 0x000fe20008000000 */
[----:B------:R-:W-:Y:S01]  /*4810*/  UMOV UR29, UR44 ;  /* 0x0000002c001d7c82 */ /* 0x000fe20008000000 */
[----:B------:R-:W3:Y:S01]  /*4820*/  @P2 LDC.64 R8, c[0x0][0x348] ;  /* 0x0000d200ff082b82 */ /* 0x000ee20000000a00 */
[----:B------:R-:W-:Y:S01]  /*4830*/  UMOV UR18, 0x80 ;  /* 0x0000008000127882 */ /* 0x000fe20000000000 */
[----:B------:R-:W-:Y:S01]  /*4840*/  UMOV UR20, URZ ;  /* 0x000000ff00147c82 */ /* 0x000fe20008000000 */
[----:B------:R-:W-:Y:S01]  /*4850*/  UMOV UR19, UR15 ;  /* 0x0000000f00137c82 */ /* 0x000fe20008000000 */
[----:B--2---:R-:W-:Y:S01]  /*4860*/  UMOV UR70, UR14 ;  /* 0x0000000e00467c82 */ /* 0x004fe20008000000 */
[----:B------:R-:W-:Y:S01]  /*4870*/  UMOV UR30, UR14 ;  /* 0x0000000e001e7c82 */ /* 0x000fe20008000000 */
[----:B------:R-:W-:Y:S01]  /*4880*/  UMOV UR21, UR44 ;  /* 0x0000002c00157c82 */ /* 0x000fe20008000000 */
[----:B------:R-:W-:Y:S01]  /*4890*/  UMOV UR22, UR14 ;  /* 0x0000000e00167c82 */ /* 0x000fe20008000000 */
[----:B------:R-:W2:Y:S01]  /*48a0*/  @P1 LDC.64 R10, c[0x0][0x348] ;  /* 0x0000d200ff0a1b82 */ /* 0x000ea20000000a00 */
[----:B0-----:R-:W-:-:S04]  /*48b0*/  @P3 IADD3 R4, P0, PT, R2, 0x340, RZ ;  /* 0x0000034002043810 */ /* 0x001fc80007f1e0ff */
[----:B------:R-:W-:Y:S01]  /*48c0*/  @P3 R2UR UR11, R4 ;  /* 0x00000000040b32ca */ /* 0x000fe200000e0000 */
[----:B------:R-:W-:Y:S01]  /*48d0*/  @P3 IMAD.X R3, RZ, RZ, R3, P0 ;  /* 0x000000ffff033224 */ /* 0x000fe200000e0603 */
[----:B---3--:R-:W-:-:S04]  /*48e0*/  @P2 IADD3 R2, P0, PT, R8, 0x340, RZ ;  /* 0x0000034008022810 */ /* 0x008fc80007f1e0ff */
[----:B------:R-:W-:Y:S02]  /*48f0*/  @P3 R2UR UR10, R3 ;  /* 0x00000000030a32ca */ /* 0x000fe400000e0000 */
[----:B------:R-:W-:Y:S01]  /*4900*/  @P2 R2UR UR7, R2 ;  /* 0x00000000020722ca */ /* 0x000fe200000e0000 */
[----:B-1----:R-:W-:Y:S01]  /*4910*/  @P2 IMAD.X R0, RZ, RZ, R9, P0 ;  /* 0x000000ffff002224 */ /* 0x002fe200000e0609 */
[----:B--2---:R-:W-:-:S04]  /*4920*/  @P1 IADD3 R9, P0, PT, R10, 0x340, RZ ;  /* 0x000003400a091810 */ /* 0x004fc80007f1e0ff */
[----:B------:R-:W-:Y:S01]  /*4930*/  @P2 R2UR UR6, R0 ;  /* 0x00000000000622ca */ /* 0x000fe200000e0000 */
[----:B------:R-:W-:Y:S01]  /*4940*/  VIADD R0, R34, 0x40 ;  /* 0x0000004022007836 */ /* 0x000fe20000000000 */
[----:B------:R-:W-:Y:S01]  /*4950*/  @P1 R2UR UR9, R9 ;  /* 0x00000000090912ca */ /* 0x000fe200000e0000 */
[----:B------:R-:W-:Y:S01]  /*4960*/  @P1 IMAD.X R8, RZ, RZ, R11, P0 ;  /* 0x000000ffff081224 */ /* 0x000fe200000e060b */
[----:B------:R-:W-:Y:S01]  /*4970*/  ELECT P0, URZ, PT ;  /* 0x0000000000ff782f */ /* 0x000fe20003800000 */
[----:B------:R-:W-:Y:S01]  /*4980*/  IMAD.U32 R9, RZ, RZ, UR10 ;  /* 0x0000000aff097e24 */ /* 0x000fe2000f8e00ff */
[----:B------:R-:W-:Y:S01]  /*4990*/  R2UR UR65, R0 ;  /* 0x00000000004172ca */ /* 0x000fe200000e0000 */
[----:B------:R-:W-:Y:S01]  /*49a0*/  IMAD.U32 R2, RZ, RZ, UR7 ;  /* 0x00000007ff027e24 */ /* 0x000fe2000f8e00ff */
[----:B------:R-:W-:Y:S01]  /*49b0*/  @P1 R2UR UR8, R8 ;  /* 0x00000000080812ca */ /* 0x000fe200000e0000 */
[----:B------:R-:W-:Y:S01]  /*49c0*/  IMAD.U32 R8, RZ, RZ, UR11 ;  /* 0x0000000bff087e24 */ /* 0x000fe2000f8e00ff */
[----:B------:R-:W-:Y:S01]  /*49d0*/  @P3 R2UR UR13, R9 ;  /* 0x00000000090d32ca */ /* 0x000fe200000e0000 */
[----:B------:R-:W-:Y:S01]  /*49e0*/  UMOV UR10, 0xc0 ;  /* 0x000000c0000a7882 */ /* 0x000fe20000000000 */
[----:B------:R-:W-:Y:S01]  /*49f0*/  @P2 R2UR UR38, R2 ;  /* 0x00000000022622ca */ /* 0x000fe200000e0000 */
[----:B------:R-:W-:Y:S01]  /*4a00*/  IMAD.U32 R3, RZ, RZ, UR6 ;  /* 0x00000006ff037e24 */ /* 0x000fe2000f8e00ff */
[----:B------:R-:W-:Y:S01]  /*4a10*/  @P3 R2UR UR12, R8 ;  /* 0x00000000080c32ca */ /* 0x000fe200000e0000 */
[----:B------:R-:W-:Y:S01]  /*4a20*/  IMAD.U32 R8, RZ, RZ, UR9 ;  /* 0x00000009ff087e24 */ /* 0x000fe2000f8e00ff */
[----:B------:R-:W-:Y:S01]  /*4a30*/  UMOV UR11, UR15 ;  /* 0x0000000f000b7c82 */ /* 0x000fe20008000000 */
[----:B------:R-:W0:Y:S01]  /*4a40*/  @P0 LDC.64 R14, c[0x0][0x348] ;  /* 0x0000d200ff0e0b82 */ /* 0x000e220000000a00 */
[----:B------:R-:W-:Y:S01]  /*4a50*/  @P2 R2UR UR39, R3 ;  /* 0x00000000032722ca */ /* 0x000fe200000e0000 */
[----:B------:R-:W-:Y:S01]  /*4a60*/  ULOP3.LUT UR65, UR65, 0xfefffc40, URZ, 0xc0, !UPT ;  /* 0xfefffc4041417892 */ /* 0x000fe2000f8ec0ff */
[----:B------:R-:W-:Y:S01]  /*4a70*/  @P1 R2UR UR36, R8 ;  /* 0x00000000082412ca */ /* 0x000fe200000e0000 */
[----:B------:R-:W-:Y:S01]  /*4a80*/  IMAD.U32 R9, RZ, RZ, UR8 ;  /* 0x00000008ff097e24 */ /* 0x000fe2000f8e00ff */
[----:B------:R-:W-:-:S04]  /*4a90*/  UIADD3 UR8, UPT, UPT, UR4, 0x2b180, URZ ;  /* 0x0002b18004087890 */ /* 0x000fc8000fffe0ff */
[----:B------:R-:W-:Y:S01]  /*4aa0*/  @P1 R2UR UR37, R9 ;  /* 0x00000000092512ca */ /* 0x000fe200000e0000 */
[----:B------:R-:W-:Y:S01]  /*4ab0*/  UMOV UR25, UR65 ;  /* 0x0000004100197c82 */ /* 0x000fe20008000000 */
[----:B------:R1:W-:Y:S01]  /*4ac0*/  UTMALDG.5D.2CTA [UR64], [UR12], desc[URZ] ;  /* 0x0000ff400c0075b4 */ /* 0x0003e20008221000 */
[----:B------:R-:W-:Y:S01]  /*4ad0*/  UMOV UR17, UR65 ;  /* 0x0000004100117c82 */ /* 0x000fe20008000000 */
[----:B------:R-:W-:Y:S01]  /*4ae0*/  UMOV UR9, UR65 ;  /* 0x0000004100097c82 */ /* 0x000fe20008000000 */
[----:B------:R2:W-:Y:S01]  /*4af0*/  UTMALDG.5D.2CTA [UR24], [UR38], desc[URZ] ;  /* 0x0000ff18260075b4 */ /* 0x0005e20008221000 */
[----:B0-----:R-:W-:-:S07]  /*4b00*/  @P0 IADD3 R11, P6, PT, R14, 0x340, RZ ;  /* 0x000003400e0b0810 */ /* 0x001fce0007fde0ff */
[----:B------:R2:W-:Y:S01]  /*4b10*/  UTMALDG.5D.2CTA [UR16], [UR36], desc[URZ] ;  /* 0x0000ff10240075b4 */ /* 0x0005e20008221000 */
[----:B------:R-:W-:Y:S01]  /*4b20*/  @P0 R2UR UR7, R11 ;  /* 0x000000000b0702ca */ /* 0x000fe200000e0000 */
[----:B------:R-:W-:-:S05]  /*4b30*/  @P0 IMAD.X R10, RZ, RZ, R15, P6 ;  /* 0x000000ffff0a0224 */ /* 0x000fca00030e060f */
[----:B------:R-:W-:-:S07]  /*4b40*/  @P0 R2UR UR6, R10 ;  /* 0x000000000a0602ca */ /* 0x000fce00000e0000 */
[----:B------:R-:W-:-:S06]  /*4b50*/  IMAD.U32 R2, RZ, RZ, UR7 ;  /* 0x00000007ff027e24 */ /* 0x000fcc000f8e00ff */
[----:B------:R-:W-:Y:S01]  /*4b60*/  IMAD.U32 R3, RZ, RZ, UR6 ;  /* 0x00000006ff037e24 */ /* 0x000fe2000f8e00ff */
[----:B------:R-:W-:Y:S01]  /*4b70*/  @P0 R2UR UR6, R2 ;  /* 0x00000000020602ca */ /* 0x000fe200000e0000 */
[----:B-1----:R-:W-:Y:S01]  /*4b80*/  UMOV UR12, URZ ;  /* 0x000000ff000c7c82 */ /* 0x002fe20008000000 */
[----:B------:R-:W-:Y:S02]  /*4b90*/  UMOV UR13, UR44 ;  /* 0x0000002c000d7c82 */ /* 0x000fe40008000000 */
[----:B------:R-:W-:-:S13]  /*4ba0*/  @P0 R2UR UR7, R3 ;  /* 0x00000000030702ca */ /* 0x000fda00000e0000 */
[----:B------:R2:W-:Y:S01]  /*4bb0*/  UTMALDG.5D.2CTA [UR8], [UR6], desc[URZ] ;  /* 0x0000ff08060075b4 */ /* 0x0005e20008221000 */
[----:B------:R-:W0:Y:S02]  /*4bc0*/  SYNCS.PHASECHK.TRANS64.TRYWAIT P0, [UR4+0x78], R12 ;  /* 0x0000780cff0075a7 */ /* 0x000e240008001104 */
[----:B0-2---:R-:W-:Y:S05]  /*4bd0*/  @!P0 BRA `(.L_x_58) ;  /* 0x0000012400308947 */ /* 0x005fea0003800000 */
.L_x_171:
[----:B------:R-:W1:Y:S08]  /*4be0*/  S2UR UR6, SR_CTAID.Z ;  /* 0x00000000000679c3 */ /* 0x000e700000002700 */
[----:B------:R-:W1:Y:S08]  /*4bf0*/  LDC R8, c[0x0][0x880] ;  /* 0x00022000ff087b82 */ /* 0x000e700000000800 */
[----:B------:R-:W2:Y:S08]  /*4c00*/  LDC.64 R10, c[0x0][0x358] ;  /* 0x0000d600ff0a7b82 */ /* 0x000eb00000000a00 */
[----:B------:R-:W3:Y:S08]  /*4c10*/  LDC R4, c[0x0][0x87c] ;  /* 0x00021f00ff047b82 */ /* 0x000ef00000000800 */
[----:B0-----:R-:W0:Y:S01]  /*4c20*/  LDC.64 R2, c[0x0][0x868] ;  /* 0x00021a00ff027b82 */ /* 0x001e220000000a00 */
[----:B-1----:R-:W-:-:S05]  /*4c30*/  IMAD R8, R8, UR6, RZ ;  /* 0x0000000608087c24 */ /* 0x002fca000f8e02ff */
[----:B------:R-:W-:Y:S02]  /*4c40*/  IADD3 R0, PT, PT, R5, R8, RZ ;  /* 0x0000000805007210 */ /* 0x000fe40007ffe0ff */
        /* <DEDUP_REMOVED lines=21> */
.L_x_173:
[----:B------:R-:W-:-:S13]  /*4da0*/  ISETP.NE.AND P0, PT, R13, RZ, PT ;  /* 0x000000ff0d00720c */ /* 0x000fda0003f05270 */
[----:B------:R-:W-:Y:S05]  /*4db0*/  @P0 BRA `(.L_x_60) ;  /* 0x00000000000c0947 */ /* 0x000fea0003800000 */
[----:B------:R-:W-:-:S13]  /*4dc0*/  ELECT P0, URZ, PT ;  /* 0x0000000000ff782f */ /* 0x000fda0003800000 */
[----:B------:R-:W-:-:S04]  /*4dd0*/  @P0 MOV R0, 0x8000 ;  /* 0x0000800000000802 */ /* 0x000fc80000000f00 */
[----:B------:R1:W-:Y:S03]  /*4de0*/  @P0 SYNCS.ARRIVE.TRANS64 RZ, [UR4+0x50], R0 ;  /* 0x00005000ffff09a7 */ /* 0x0003e60008000004 */
.L_x_60:
[----:B------:R-:W-:Y:S01]  /*4df0*/  ELECT P1, URZ, PT ;  /* 0x0000000000ff782f */ /* 0x000fe20003820000 */
[----:B------:R-:W2:Y:S01]  /*4e00*/  S2UR UR10, SR_CTAID.Z ;  /* 0x00000000000a79c3 */ /* 0x000ea20000002700 */
[----:B------:R-:W-:Y:S01]  /*4e10*/  ELECT P0, URZ, PT ;  /* 0x0000000000ff782f */ /* 0x000fe20003800000 */
[----:B------:R-:W-:Y:S02]  /*4e20*/  UIADD3 UR26, UPT, UPT, UR34, 0x40, URZ ;  /* 0x00000040221a7890 */ /* 0x000fe4000fffe0ff */
[----:B------:R-:W-:Y:S01]  /*4e30*/  UIADD3 UR24, UPT, UPT, UR4, 0x2e180, URZ ;  /* 0x0002e18004187890 */ /* 0x000fe2000fffe0ff */
[----:B------:R-:W-:Y:S01]  /*4e40*/  UMOV UR35, URZ ;  /* 0x000000ff00237c82 */ /* 0x000fe20008000000 */
[----:B------:R-:W-:Y:S01]  /*4e50*/  UMOV UR36, URZ ;  /* 0x000000ff00247c82 */ /* 0x000fe20008000000 */
[----:B------:R-:W-:Y:S01]  /*4e60*/  UMOV UR37, UR44 ;  /* 0x0000002c00257c82 */ /* 0x000fe20008000000 */
[----:B------:R-:W-:Y:S01]  /*4e70*/  UMOV UR27, URZ ;  /* 0x000000ff001b7c82 */ /* 0x000fe20008000000 */
[----:B------:R-:W-:-:S03]  /*4e80*/  UMOV UR28, URZ ;  /* 0x000000ff001c7c82 */ /* 0x000fc60008000000 */
[----:B0-----:R-:W0:Y:S01]  /*4e90*/  @P1 LDC.64 R2, c[0x0][0x348] ;  /* 0x0000d200ff021b82 */ /* 0x001e220000000a00 */
[----:B------:R-:W-:-:S07]  /*4ea0*/  UMOV UR29, UR44 ;  /* 0x0000002c001d7c82 */ /* 0x000fce0008000000 */
[----:B------:R-:W3:Y:S01]  /*4eb0*/  @P0 LDC.64 R10, c[0x0][0x348] ;  /* 0x0000d200ff0a0b82 */ /* 0x000ee20000000a00 */
[----:B--2---:R-:W-:Y:S01]  /*4ec0*/  UMOV UR38, UR10 ;  /* 0x0000000a00267c82 */ /* 0x004fe20008000000 */
[----:B------:R-:W-:Y:S01]  /*4ed0*/  UMOV UR30, UR10 ;  /* 0x0000000a001e7c82 */ /* 0x000fe20008000000 */
[----:B0-----:R-:W-:-:S04]  /*4ee0*/  @P1 IADD3 R4, P3, PT, R2, 0x400, RZ ;  /* 0x0000040002041810 */ /* 0x001fc80007f7e0ff */
[----:B------:R-:W-:Y:S01]  /*4ef0*/  @P1 R2UR UR9, R4 ;  /* 0x00000000040912ca */ /* 0x000fe200000e0000 */
[----:B------:R-:W-:Y:S01]  /*4f00*/  @P1 IMAD.X R3, RZ, RZ, R3, P3 ;  /* 0x000000ffff031224 */ /* 0x000fe200018e0603 */
[----:B---3--:R-:W-:-:S04]  /*4f10*/  @P0 IADD3 R2, P2, PT, R10, 0x400, RZ ;  /* 0x000004000a020810 */ /* 0x008fc80007f5e0ff */
[----:B------:R-:W-:Y:S02]  /*4f20*/  @P1 R2UR UR8, R3 ;  /* 0x00000000030812ca */ /* 0x000fe400000e0000 */
[----:B------:R-:W-:Y:S01]  /*4f30*/  @P0 R2UR UR7, R2 ;  /* 0x00000000020702ca */ /* 0x000fe200000e0000 */
[----:B-1----:R-:W-:-:S04]  /*4f40*/  @P0 IMAD.X R0, RZ, RZ, R11, P2 ;  /* 0x000000ffff000224 */ /* 0x002fc800010e060b */
[----:B------:R-:W-:Y:S01]  /*4f50*/  IMAD.U32 R10, RZ, RZ, UR9 ;  /* 0x00000009ff0a7e24 */ /* 0x000fe2000f8e00ff */
[----:B------:R-:W-:Y:S01]  /*4f60*/  @P0 R2UR UR6, R0 ;  /* 0x00000000000602ca */ /* 0x000fe200000e0000 */
[----:B------:R-:W-:-:S04]  /*4f70*/  VIADD R0, R34, 0x50 ;  /* 0x0000005022007836 */ /* 0x000fc80000000000 */
[----:B------:R-:W-:Y:S01]  /*4f80*/  IMAD.U32 R11, RZ, RZ, UR8 ;  /* 0x00000008ff0b7e24 */ /* 0x000fe2000f8e00ff */
[----:B------:R-:W-:Y:S01]  /*4f90*/  R2UR UR33, R0 ;  /* 0x00000000002172ca */ /* 0x000fe200000e0000 */
[----:B------:R-:W-:Y:S01]  /*4fa0*/  IMAD.U32 R2, RZ, RZ, UR7 ;  /* 0x00000007ff027e24 */ /* 0x000fe2000f8e00ff */
[----:B------:R-:W-:Y:S02]  /*4fb0*/  @P1 R2UR UR8, R10 ;  /* 0x000000000a0812ca */ /* 0x000fe400000e0000 */
[----:B------:R-:W-:-:S03]  /*4fc0*/  @P1 R2UR UR9, R11 ;  /* 0x000000000b0912ca */ /* 0x000fc600000e0000 */
[----:B------:R-:W-:Y:S01]  /*4fd0*/  IMAD.U32 R3, RZ, RZ, UR6 ;  /* 0x00000006ff037e24 */ /* 0x000fe2000f8e00ff */
[----:B------:R-:W-:-:S04]  /*4fe0*/  @P0 R2UR UR6, R2 ;  /* 0x00000000020602ca */ /* 0x000fc800000e0000 */
[----:B------:R-:W-:Y:S01]  /*4ff0*/  @P0 R2UR UR7, R3 ;  /* 0x00000000030702ca */ /* 0x000fe200000e0000 */
[----:B------:R-:W-:-:S07]  /*5000*/  ULOP3.LUT UR33, UR33, 0xfefffc50, URZ, 0xc0, !UPT ;  /* 0xfefffc5021217892 */ /* 0x000fce000f8ec0ff */
[----:B------:R-:W-:Y:S02]  /*5010*/  UMOV UR25, UR33 ;  /* 0x0000002100197c82 */ /* 0x000fe40008000000 */
[----:B------:R0:W-:Y:S03]  /*5020*/  UTMALDG.5D.2CTA [UR32], [UR8], desc[URZ] ;  /* 0x0000ff20080075b4 */ /* 0x0001e60008221000 */
[----:B------:R0:W-:Y:S01]  /*5030*/  UTMALDG.5D.2CTA [UR24], [UR6], desc[URZ] ;  /* 0x0000ff18060075b4 */ /* 0x0001e20008221000 */
[----:B------:R-:W1:Y:S02]  /*5040*/  SYNCS.PHASECHK.TRANS64.TRYWAIT P0, [UR4+0x38], R12 ;  /* 0x0000380cff0075a7 */ /* 0x000e640008001104 */
[----:B01----:R-:W-:Y:S05]  /*5050*/  @!P0 BRA `(.L_x_61) ;  /* 0x0000012000488947 */ /* 0x003fea0003800000 */
.L_x_175:
[----:B------:R-:W-:-:S13]  /*5060*/  ISETP.NE.AND P0, PT, R13, RZ, PT ;  /* 0x000000ff0d00720c */ /* 0x000fda0003f05270 */
[----:B------:R-:W-:Y:S05]  /*5070*/  @P0 BRA `(.L_x_62) ;  /* 0x00000000000c0947 */ /* 0x000fea0003800000 */
[----:B------:R-:W-:-:S13]  /*5080*/  ELECT P0, URZ, PT ;  /* 0x0000000000ff782f */ /* 0x000fda0003800000 */
[----:B------:R-:W-:-:S04]  /*5090*/  @P0 MOV R0, 0x8000 ;  /* 0x0000800000000802 */ /* 0x000fc80000000f00 */
[----:B------:R1:W-:Y:S03]  /*50a0*/  @P0 SYNCS.ARRIVE.TRANS64 RZ, [UR4+0x30], R0 ;  /* 0x00003000ffff09a7 */ /* 0x0003e60008000004 */
.L_x_62:
[----:B------:R-:W-:Y:S01]  /*50b0*/  ELECT P1, URZ, PT ;  /* 0x0000000000ff782f */ /* 0x000fe20003820000 */
[----:B------:R-:W2:Y:S01]  /*50c0*/  S2UR UR10, SR_CTAID.Z ;  /* 0x00000000000a79c3 */ /* 0x000ea20000002700 */
[----:B------:R-:W-:Y:S02]  /*50d0*/  ELECT P0, URZ, PT ;  /* 0x0000000000ff782f */ /* 0x000fe40003800000 */
[----:B------:R-:W-:Y:S01]  /*50e0*/  CS2R R26, SRZ ;  /* 0x00000000001a7805 */ /* 0x000fe2000001ff00 */
[----:B------:R-:W-:Y:S01]  /*50f0*/  UIADD3 UR16, UPT, UPT, UR4, 0x24180, URZ ;  /* 0x0002418004107890 */ /* 0x000fe2000fffe0ff */
[----:B------:R-:W-:Y:S01]  /*5100*/  CS2R R24, SRZ ;  /* 0x0000000000187805 */ /* 0x000fe2000001ff00 */
[----:B------:R-:W-:Y:S01]  /*5110*/  UIADD3 UR24, UPT, UPT, UR4, 0x26180, URZ ;  /* 0x0002618004187890 */ /* 0x000fe2000fffe0ff */
[----:B------:R-:W-:Y:S01]  /*5120*/  CS2R R22, SRZ ;  /* 0x0000000000167805 */ /* 0x000fe2000001ff00 */
[----:B------:R-:W-:Y:S01]  /*5130*/  UMOV UR19, URZ ;  /* 0x000000ff00137c82 */ /* 0x000fe20008000000 */
[----:B------:R-:W-:Y:S01]  /*5140*/  UMOV UR20, URZ ;  /* 0x000000ff00147c82 */ /* 0x000fe20008000000 */
[----:B------:R-:W-:Y:S01]  /*5150*/  UMOV UR18, UR34 ;  /* 0x0000002200127c82 */ /* 0x000fe20008000000 */
[----:B------:R-:W-:Y:S01]  /*5160*/  UMOV UR21, UR44 ;  /* 0x0000002c00157c82 */ /* 0x000fe20008000000 */
[----:B------:R-:W-:Y:S01]  /*5170*/  UMOV UR27, URZ ;  /* 0x000000ff001b7c82 */ /* 0x000fe20008000000 */
[----:B0-----:R-:W0:Y:S01]  /*5180*/  @P1 LDC.64 R2, c[0x0][0x348] ;  /* 0x0000d200ff021b82 */ /* 0x001e220000000a00 */
[----:B------:R-:W-:Y:S01]  /*5190*/  UMOV UR28, URZ ;  /* 0x000000ff001c7c82 */ /* 0x000fe20008000000 */
[----:B------:R-:W-:-:S06]  /*51a0*/  UMOV UR29, UR44 ;  /* 0x0000002c001d7c82 */ /* 0x000fcc0008000000 */
        /* <DEDUP_REMOVED lines=21> */
[----:B------:R-:W-:Y:S01]  /*5300*/  ULOP3.LUT UR17, UR17, 0xfefffc30, URZ, 0xc0, !UPT ;  /* 0xfefffc3011117892 */ /* 0x000fe2000f8ec0ff */
[----:B------:R-:W-:-:S06]  /*5310*/  ISETP.NE.AND P0, PT, R93, 0x1, PT ;  /* 0x000000015d00780c */ /* 0x000fcc0003f05270 */
[----:B------:R-:W-:Y:S02]  /*5320*/  UMOV UR25, UR17 ;  /* 0x0000001100197c82 */ /* 0x000fe40008000000 */
[----:B------:R0:W-:Y:S03]  /*5330*/  UTMALDG.5D.2CTA [UR16], [UR8], desc[URZ] ;  /* 0x0000ff10080075b4 */ /* 0x0001e60008221000 */
[----:B------:R0:W-:Y:S02]  /*5340*/  UTMALDG.5D.2CTA [UR24], [UR6], desc[URZ] ;  /* 0x0000ff18060075b4 */ /* 0x0001e40008221000 */
[----:B0-----:R-:W-:Y:S05]  /*5350*/  @!P0 BRA `(.L_x_63) ;  /* 0x0000001400c88947 */ /* 0x001fea0003800000 */
[----:B------:R-:W0:Y:S01]  /*5360*/  LDC R48, c[0x0][0x888] ;  /* 0x00022200ff307b82 */ /* 0x000e220000000800 */
[----:B------:R-:W1:Y:S01]  /*5370*/  S2R R49, SR_CTAID.Y ;  /* 0x0000000000317919 */ /* 0x000e620000002600 */
[----:B------:R-:W-:Y:S01]  /*5380*/  UMOV UR6, URZ ;  /* 0x000000ff00067c82 */ /* 0x000fe20008000000 */
[----:B------:R-:W-:Y:S01]  /*5390*/  UIADD3 UR7, UPT, UPT, UR4, 0x20180, URZ ;  /* 0x0002018004077890 */ /* 0x000fe2000fffe0ff */
[----:B------:R-:W-:Y:S01]  /*53a0*/  MOV R12, UR6 ;  /* 0x00000006000c7c02 */ /* 0x000fe20008000f00 */
[----:B------:R-:W-:Y:S01]  /*53b0*/  UIADD3 UR6, UPT, UPT, UR4, 0x21180, URZ ;  /* 0x0002118004067890 */ /* 0x000fe2000fffe0ff */
[----:B------:R-:W-:Y:S01]  /*53c0*/  IMAD.U32 R11, RZ, RZ, UR44 ;  /* 0x0000002cff0b7e24 */ /* 0x000fe2000f8e00ff */
[----:B------:R-:W-:Y:S01]  /*53d0*/  CS2R R22, SRZ ;  /* 0x0000000000167805 */ /* 0x000fe2000001ff00 */
[----:B------:R-:W2:Y:S01]  /*53e0*/  LDC R9, c[0x0][0x854] ;  /* 0x00021500ff097b82 */ /* 0x000ea20000000800 */
[----:B------:R-:W-:Y:S01]  /*53f0*/  IMAD.U32 R39, RZ, RZ, UR7 ;  /* 0x00000007ff277e24 */ /* 0x000fe2000f8e00ff */
[----:B------:R-:W-:Y:S01]  /*5400*/  UIADD3 UR7, UPT, UPT, UR4, 0x22180, URZ ;  /* 0x0002218004077890 */ /* 0x000fe2000fffe0ff */
[----:B------:R-:W-:Y:S01]  /*5410*/  MOV R38, UR6 ;  /* 0x0000000600267c02 */ /* 0x000fe20008000f00 */
[----:B------:R-:W-:Y:S01]  /*5420*/  UIADD3 UR6, UPT, UPT, UR4, 0x23180, URZ ;  /* 0x0002318004067890 */ /* 0x000fe2000fffe0ff */
[----:B------:R-:W-:Y:S01]  /*5430*/  IMAD.MOV.U32 R0, RZ, RZ, 0x1 ;  /* 0x00000001ff007424 */ /* 0x000fe200078e00ff */
[----:B------:R-:W-:-:S02]  /*5440*/  CS2R R24, SRZ ;  /* 0x0000000000187805 */ /* 0x000fc4000001ff00 */
[----:B------:R-:W-:Y:S01]  /*5450*/  CS2R R26, SRZ ;  /* 0x00000000001a7805 */ /* 0x000fe2000001ff00 */
[----:B------:R-:W3:Y:S01]  /*5460*/  LDC R10, c[0x0][0x87c] ;  /* 0x00021f00ff0a7b82 */ /* 0x000ee20000000800 */
[----:B------:R-:W-:Y:S01]  /*5470*/  IMAD.U32 R37, RZ, RZ, UR7 ;  /* 0x00000007ff257e24 */ /* 0x000fe2000f8e00ff */
[----:B------:R-:W-:Y:S01]  /*5480*/  MOV R36, UR6 ;  /* 0x0000000600247c02 */ /* 0x000fe20008000f00 */
[----:B------:R-:W-:Y:S01]  /*5490*/  IMAD.MOV.U32 R33, RZ, RZ, RZ ;  /* 0x000000ffff217224 */ /* 0x000fe200078e00ff */
[----:B------:R-:W-:Y:S02]  /*54a0*/  UIADD3 UR64, UPT, UPT, UR4, 0x28180, URZ ;  /* 0x0002818004407890 */ /* 0x000fe4000fffe0ff */
[----:B------:R-:W-:Y:S02]  /*54b0*/  UIADD3 UR56, UPT, UPT, UR4, 0x29180, URZ ;  /* 0x0002918004387890 */ /* 0x000fe4000fffe0ff */
[----:B------:R-:W4:Y:S01]  /*54c0*/  LDC.64 R42, c[0x0][0x348] ;  /* 0x0000d200ff2a7b82 */ /* 0x000f220000000a00 */
[----:B------:R-:W-:-:S02]  /*54d0*/  UIADD3 UR48, UPT, UPT, UR4, 0x2a180, URZ ;  /* 0x0002a18004307890 */ /* 0x000fc4000fffe0ff */
[----:B------:R-:W-:Y:S02]  /*54e0*/  UIADD3 UR40, UPT, UPT, UR4, 0x2b180, URZ ;  /* 0x0002b18004287890 */ /* 0x000fe4000fffe0ff */
[----:B------:R-:W-:Y:S02]  /*54f0*/  UIADD3 UR32, UPT, UPT, UR4, 0x2c180, URZ ;  /* 0x0002c18004207890 */ /* 0x000fe4000fffe0ff */
[----:B------:R-:W-:Y:S01]  /*5500*/  UIADD3 UR24, UPT, UPT, UR4, 0x2e180, URZ ;  /* 0x0002e18004187890 */ /* 0x000fe2000fffe0ff */
[----:B------:R-:W0:Y:S01]  /*5510*/  LDC.64 R46, c[0x0][0x840] ;  /* 0x00021000ff2e7b82 */ /* 0x000e220000000a00 */
[----:B------:R-:W-:Y:S02]  /*5520*/  UIADD3 UR16, UPT, UPT, UR4, 0x24180, URZ ;  /* 0x0002418004107890 */ /* 0x000fe4000fffe0ff */
[----:B------:R-:W-:Y:S01]  /*5530*/  UIADD3 UR8, UPT, UPT, UR4, 0x26180, URZ ;  /* 0x0002618004087890 */ /* 0x000fe2000fffe0ff */
[----:B------:R-:W-:Y:S01]  /*5540*/  UMOV UR66, URZ ;  /* 0x000000ff00427c82 */ /* 0x000fe20008000000 */
[----:B------:R-:W-:Y:S01]  /*5550*/  UMOV UR58, 0x40 ;  /* 0x00000040003a7882 */ /* 0x000fe20000000000 */
[----:B------:R-:W-:-:S02]  /*5560*/  UMOV UR50, 0x80 ;  /* 0x0000008000327882 */ /* 0x000fc40000000000 */
[----:B------:R-:W0:Y:S01]  /*5570*/  LDC.64 R44, c[0x0][0x868] ;  /* 0x00021a00ff2c7b82 */ /* 0x000e220000000a00 */
[----:B-1----:R-:W-:-:S06]  /*5580*/  UMOV UR42, 0xc0 ;  /* 0x000000c0002a7882 */ /* 0x002fcc0000000000 */
.L_x_74:
[----:B------:R-:W-:Y:S04]  /*5590*/  SHF.L.U32 R2, R27, 0x1f, RZ ;  /* 0x0000001f1b027819 */ /* 0x000fe800000006ff */
[----:B------:R-:W1:Y:S02]  /*55a0*/  SYNCS.PHASECHK.TRANS64.TRYWAIT P0, [UR4+0x8], R2 ;  /* 0x00000802ff0075a7 */ /* 0x000e640008001104 */
[----:B-1----:R-:W-:Y:S05]  /*55b0*/  @!P0 BRA `(.L_x_64) ;  /* 0x0000011c000c8947 */ /* 0x002fea0003800000 */
.L_x_177:
[----:B------:R-:W-:Y:S11]  /*55c0*/  ISETP.NE.AND P0, PT, R13, RZ, PT ;  /* 0x000000ff0d00720c */ /* 0x000ff60003f05270 */
[----:B------:R-:W-:Y:S02]  /*55d0*/  @!UPT UIADD3 URZ, UPT, UPT, URZ, URZ, URZ ;  /* 0x000000fffffff290 */ /* 0x000fe4000fffe0ff */
[----:B------:R-:W-:Y:S05]  /*55e0*/  @P0 BRA `(.L_x_65) ;  /* 0x0000000000100947 */ /* 0x000fea0003800000 */
[----:B------:R-:W-:Y:S11]  /*55f0*/  ELECT P0, URZ, PT ;  /* 0x0000000000ff782f */ /* 0x000ff60003800000 */
[----:B------:R-:W-:Y:S02]  /*5600*/  @!UPT UIADD3 URZ, UPT, UPT, URZ, URZ, URZ ;  /* 0x000000fffffff290 */ /* 0x000fe4000fffe0ff */
[----:B------:R-:W-:Y:S04]  /*5610*/  @P0 MOV R2, 0x8000 ;  /* 0x0000800000020802 */ /* 0x000fe80000000f00 */
[----:B------:R1:W-:Y:S03]  /*5620*/  @P0 SYNCS.ARRIVE.TRANS64 RZ, [UR4], R2 ;  /* 0x00000002ffff09a7 */ /* 0x0003e60008000004 */
.L_x_65:
[----:B------:R-:W-:Y:S02]  /*5630*/  R2UR UR52, R12 ;  /* 0x000000000c3472ca */ /* 0x000fe400000e0000 */
[----:B------:R-:W-:Y:S02]  /*5640*/  ELECT P4, URZ, PT ;  /* 0x0000000000ff782f */ /* 0x000fe40003880000 */
[----:B------:R-:W-:Y:S02]  /*5650*/  R2UR UR53, R11 ;  /* 0x000000000b3572ca */ /* 0x000fe400000e0000 */
[----:B------:R-:W-:Y:S02]  /*5660*/  ELECT P2, URZ, PT ;  /* 0x0000000000ff782f */ /* 0x000fe40003840000 */
[----:B------:R-:W-:Y:S02]  /*5670*/  R2UR UR19, R35 ;  /* 0x00000000231372ca */ /* 0x000fe400000e0000 */
[----:B------:R-:W-:Y:S02]  /*5680*/  ELECT P1, URZ, PT ;  /* 0x0000000000ff782f */ /* 0x000fe40003820000 */
[----:B------:R-:W-:Y:S01]  /*5690*/  MOV.SPILL R31, UR48 ;  /* 0x00000030001f7c02 */ /* 0x000fe20009000f00 */
[----:B------:R-:W5:Y:S01]  /*56a0*/  S2UR UR54, SR_CTAID.Z ;  /* 0x00000000003679c3 */ /* 0x000f620000002700 */
[----:B------:R-:W-:Y:S01]  /*56b0*/  R2UR UR48, R39 ;  /* 0x00000000273072ca */ /* 0x000fe200000e0000 */
[----:B------:R-:W-:Y:S01]  /*56c0*/  UMOV UR18, 0xc0 ;  /* 0x000000c000127882 */ /* 0x000fe20000000000 */
[----:B------:R-:W-:Y:S02]  /*56d0*/  R2UR UR49, R40 ;  /* 0x00000000283172ca */ /* 0x000fe400000e0000 */
[----:B------:R-:W-:Y:S02]  /*56e0*/  ELECT P3, URZ, PT ;  /* 0x0000000000ff782f */ /* 0x000fe40003860000 */
[----:B------:R-:W-:Y:S01]  /*56f0*/  MOV.SPILL R29, UR40 ;  /* 0x00000028001d7c02 */ /* 0x000fe20009000f00 */
[----:B------:R-:W-:Y:S01]  /*5700*/  VIADD R13, R33, 0x1 ;  /* 0x00000001210d7836 */ /* 0x000fe20000000000 */
[C---:B----4-:R-:W-:Y:S02]  /*5710*/  @P4 IADD3 R11, P6, PT, R42.reuse, 0x1c0, RZ ;  /* 0x000001c02a0b4810 */ /* 0x050fe40007fde0ff */
[----:B-1----:R-:W-:Y:S02]  /*5720*/  @P2 IADD3 R2, P0, PT, R42, 0x1c0, RZ ;  /* 0x000001c02a022810 */ /* 0x002fe40007f1e0ff */
[----:B------:R-:W-:Y:S01]  /*5730*/  @P4 R2UR UR14, R11 ;  /* 0x000000000b0e42ca */ /* 0x000fe200000e0000 */
[--C-:B------:R-:W-:Y:S01]  /*5740*/  @P4 IMAD.X R4, RZ, RZ, R43.reuse, P6 ;  /* 0x000000ffff044224 */ /* 0x100fe200030e062b */
[----:B------:R-:W-:Y:S01]  /*5750*/  @P2 R2UR UR10, R2 ;  /* 0x00000000020a22ca */ /* 0x000fe200000e0000 */
[--C-:B------:R-:W-:Y:S01]  /*5760*/  @P2 IMAD.X R2, RZ, RZ, R43.reuse, P0 ;  /* 0x000000ffff022224 */ /* 0x100fe200000e062b */
[----:B------:R-:W-:Y:S01]  /*5770*/  ISETP.NE.AND P0, PT, R7, R0, PT ;  /* 0x000000000700720c */ /* 0x000fe20003f05270 */
[----:B------:R-:W-:Y:S01]  /*5780*/  UMOV UR41, UR49 ;  /* 0x0000003100297c82 */ /* 0x000fe20008000000 */
[----:B------:R-:W-:Y:S01]  /*5790*/  @P4 R2UR UR13, R4 ;  /* 0x00000000040d42ca */ /* 0x000fe200000e0000 */
[----:B------:R-:W-:Y:S01]  /*57a0*/  UMOV UR25, UR49 ;  /* 0x0000003100197c82 */ /* 0x000fe20008000000 */
[----:B------:R-:W-:Y:S02]  /*57b0*/  SEL R4, R13, UR52, !P0 ;  /* 0x000000340d047c07 */ /* 0x000fe4000c000000 */
[----:B------:R-:W-:Y:S02]  /*57c0*/  @P3 IADD3 R3, P5, PT, R42, 0x1c0, RZ ;  /* 0x000001c02a033810 */ /* 0x000fe40007fbe0ff */
[----:B------:R-:W-:Y:S01]  /*57d0*/  R2UR UR52, R4 ;  /* 0x00000000043472ca */ /* 0x000fe200000e0000 */
[----:B-----5:R-:W-:Y:S01]  /*57e0*/  UMOV UR46, UR54 ;  /* 0x00000036002e7c82 */ /* 0x020fe20008000000 */
[----:B------:R-:W-:Y:S01]  /*57f0*/  SEL R4, R0, RZ, P0 ;  /* 0x000000ff00047207 */ /* 0x000fe20000000000 */
[----:B------:R-:W-:Y:S01]  /*5800*/  IMAD.U32 R0, R26, -0x80000000, RZ ;  /* 0x800000001a007824 */ /* 0x000fe200078e00ff */
[----:B------:R-:W-:Y:S01]  /*5810*/  @P3 R2UR UR12, R3 ;  /* 0x00000000030c32ca */ /* 0x000fe200000e0000 */
[--C-:B------:R-:W-:Y:S01]  /*5820*/  @P3 IMAD.X R3, RZ, RZ, R43.reuse, P5 ;  /* 0x000000ffff033224 */ /* 0x100fe200028e062b */
[----:B------:R-:W-:Y:S01]  /*5830*/  @P2 R2UR UR9, R2 ;  /* 0x00000000020922ca */ /* 0x000fe200000e0000 */
[----:B------:R-:W-:Y:S01]  /*5840*/  UMOV UR30, UR54 ;  /* 0x00000036001e7c82 */ /* 0x000fe20008000000 */
[----:B------:R-:W-:Y:S01]  /*5850*/  R2UR UR35, R4 ;  /* 0x00000000042372ca */ /* 0x000fe200000e0000 */
[----:B------:R-:W-:Y:S01]  /*5860*/  UMOV UR22, UR54 ;  /* 0x0000003600167c82 */ /* 0x000fe20008000000 */
[----:B------:R-:W-:Y:S01]  /*5870*/  @P3 R2UR UR11, R3 ;  /* 0x00000000030b32ca */ /* 0x000fe200000e0000 */
[----:B------:R-:W-:Y:S01]  /*5880*/  IMAD.U32 R16, RZ, RZ, UR14 ;  /* 0x0000000eff107e24 */ /* 0x000fe2000f8e00ff */
[----:B------:R-:W-:Y:S01]  /*5890*/  @P1 IADD3 R3, P5, PT, R42, 0x1c0, RZ ;  /* 0x000001c02a031810 */ /* 0x000fe20007fbe0ff */
[----:B------:R-:W-:Y:S01]  /*58a0*/  IMAD.U32 R17, RZ, RZ, UR13 ;  /* 0x0000000dff117e24 */ /* 0x000fe2000f8e00ff */
[----:B------:R-:W-:Y:S01]  /*58b0*/  SEL R11, R49, UR53, !P0 ;  /* 0x00000035310b7c07 */ /* 0x000fe2000c000000 */
[----:B------:R-:W-:Y:S01]  /*58c0*/  UMOV UR44, UR52 ;  /* 0x00000034002c7c82 */ /* 0x000fe20008000000 */
[----:B------:R-:W-:Y:S01]  /*58d0*/  @P1 R2UR UR7, R3 ;  /* 0x00000000030712ca */ /* 0x000fe200000e0000 */
[----:B------:R-:W-:Y:S01]  /*58e0*/  @P1 IMAD.X R2, RZ, RZ, R43, P5 ;  /* 0x000000ffff021224 */ /* 0x000fe200028e062b */
[----:B------:R-:W-:Y:S01]  /*58f0*/  R2UR UR53, R11 ;  /* 0x000000000b3572ca */ /* 0x000fe200000e0000 */
[----:B------:R-:W-:Y:S01]  /*5900*/  UMOV UR28, UR52 ;  /* 0x00000034001c7c82 */ /* 0x000fe20008000000 */
[----:B------:R-:W-:Y:S01]  /*5910*/  @P4 R2UR UR14, R16 ;  /* 0x00000000100e42ca */ /* 0x000fe200000e0000 */
[----:B------:R-:W-:Y:S01]  /*5920*/  UMOV UR20, UR52 ;  /* 0x0000003400147c82 */ /* 0x000fe20008000000 */
[----:B------:R-:W-:Y:S01]  /*5930*/  @P1 R2UR UR6, R2 ;  /* 0x00000000020612ca */ /* 0x000fe200000e0000 */
[----:B------:R-:W-:Y:S01]  /*5940*/  IMAD.U32 R15, RZ, RZ, UR11 ;  /* 0x0000000bff0f7e24 */ /* 0x000fe2000f8e00ff */
[----:B------:R-:W-:Y:S01]  /*5950*/  @P4 R2UR UR15, R17 ;  /* 0x00000000110f42ca */ /* 0x000fe200000e0000 */
[----:B------:R-:W-:Y:S01]  /*5960*/  USHF.L.U32 UR35, UR35, 0x6, URZ ;  /* 0x0000000623237899 */ /* 0x000fe200080006ff */
[----:B------:R-:W-:Y:S01]  /*5970*/  R2UR UR40, R38 ;  /* 0x00000000262872ca */ /* 0x000fe200000e0000 */
[----:B------:R-:W-:Y:S01]  /*5980*/  IMAD.U32 R14, RZ, RZ, UR12 ;  /* 0x0000000cff0e7e24 */ /* 0x000fe2000f8e00ff */
[----:B------:R-:W-:Y:S01]  /*5990*/  @P3 R2UR UR13, R15 ;  /* 0x000000000f0d32ca */ /* 0x000fe200000e0000 */
[----:B------:R-:W-:Y:S01]  /*59a0*/  UIADD3 UR51, UPT, UPT, UR19, UR35, URZ ;  /* 0x0000002313337290 */ /* 0x000fe2000fffe0ff */
[----:B------:R-:W-:Y:S01]  /*59b0*/  MOV.SPILL R32, UR50 ;  /* 0x0000003200207c02 */ /* 0x000fe20009000f00 */
[----:B------:R-:W-:Y:S01]  /*59c0*/  UMOV UR50, URZ ;  /* 0x000000ff00327c82 */ /* 0x000fe20008000000 */
[----:B------:R-:W-:Y:S01]  /*59d0*/  @P3 R2UR UR12, R14 ;  /* 0x000000000e0c32ca */ /* 0x000fe200000e0000 */
[----:B------:R-:W-:Y:S01]  /*59e0*/  IMAD.U32 R2, RZ, RZ, UR10 ;  /* 0x0000000aff027e24 */ /* 0x000fe2000f8e00ff */
[----:B------:R-:W-:Y:S01]  /*59f0*/  MOV.SPILL R21, UR24 ;  /* 0x0000001800157c02 */ /* 0x000fe20009000f00 */
[----:B------:R-:W-:Y:S01]  /*5a00*/  IMAD.U32 R3, RZ, RZ, UR9 ;  /* 0x00000009ff037e24 */ /* 0x000fe2000f8e00ff */
[----:B------:R-:W-:Y:S01]  /*5a10*/  R2UR UR24, R37 ;  /* 0x00000000251872ca */ /* 0x000fe200000e0000 */
[----:B------:R-:W-:Y:S01]  /*5a20*/  UMOV UR45, UR53 ;  /* 0x00000035002d7c82 */ /* 0x000fe20008000000 */
[----:B------:R-:W-:Y:S01]  /*5a30*/  @P2 R2UR UR10, R2 ;  /* 0x00000000020a22ca */ /* 0x000fe200000e0000 */
[----:B------:R1:W-:Y:S01]  /*5a40*/  UTMALDG.5D.2CTA [UR48], [UR14], desc[URZ] ;  /* 0x0000ff300e0075b4 */ /* 0x0003e20008221000 */
[----:B------:R-:W-:Y:S01]  /*5a50*/  @P2 R2UR UR11, R3 ;  /* 0x00000000030b22ca */ /* 0x000fe200000e0000 */
[----:B------:R-:W-:Y:S01]  /*5a60*/  UMOV UR43, UR51 ;  /* 0x00000033002b7c82 */ /* 0x000fe20008000000 */
[----:B------:R-:W-:Y:S01]  /*5a70*/  MOV.SPILL R30, UR42 ;  /* 0x0000002a001e7c02 */ /* 0x000fe20009000f00 */
[----:B------:R-:W-:Y:S01]  /*5a80*/  UMOV UR42, 0x40 ;  /* 0x00000040002a7882 */ /* 0x000fe20000000000 */
[----:B------:R-:W-:Y:S01]  /*5a90*/  MOV.SPILL R18, UR16 ;  /* 0x0000001000127c02 */ /* 0x000fe20009000f00 */
[----:B------:R-:W-:Y:S01]  /*5aa0*/  IMAD.U32 R2, RZ, RZ, UR7 ;  /* 0x00000007ff027e24 */ /* 0x000fe2000f8e00ff */
[----:B------:R-:W-:Y:S01]  /*5ab0*/  R2UR UR16, R36 ;  /* 0x00000000241072ca */ /* 0x000fe200000e0000 */
[----:B------:R-:W-:Y:S01]  /*5ac0*/  IMAD.U32 R3, RZ, RZ, UR6 ;  /* 0x00000006ff037e24 */ /* 0x000fe2000f8e00ff */
[----:B------:R-:W-:Y:S01]  /*5ad0*/  MOV.SPILL R28, UR26 ;  /* 0x0000001a001c7c02 */ /* 0x000fe20009000f00 */
[----:B------:R4:W-:Y:S01]  /*5ae0*/  UTMALDG.5D.2CTA [UR40], [UR12], desc[URZ] ;  /* 0x0000ff280c0075b4 */ /* 0x0009e20008221000 */
[----:B------:R-:W-:Y:S01]  /*5af0*/  @P1 R2UR UR6, R2 ;  /* 0x00000000020612ca */ /* 0x000fe200000e0000 */
[----:B------:R-:W-:Y:S01]  /*5b00*/  UMOV UR26, 0x80 ;  /* 0x00000080001a7882 */ /* 0x000fe20000000000 */
[----:B------:R-:W-:Y:S01]  /*5b10*/  @P1 R2UR UR7, R3 ;  /* 0x00000000030712ca */ /* 0x000fe200000e0000 */
[----:B------:R-:W-:Y:S01]  /*5b20*/  UMOV UR29, UR53 ;  /* 0x00000035001d7c82 */ /* 0x000fe20008000000 */
[----:B------:R-:W-:Y:S01]  /*5b30*/  MOV.SPILL R19, UR17 ;  /* 0x0000001100137c02 */ /* 0x000fe20009000f00 */
[----:B------:R-:W-:Y:S01]  /*5b40*/  UMOV UR27, UR51 ;  /* 0x00000033001b7c82 */ /* 0x000fe20008000000 */
[----:B------:R-:W-:Y:S01]  /*5b50*/  SEL R33, R13, R33, !P0 ;  /* 0x000000210d217207 */ /* 0x000fe20004000000 */
[----:B------:R5:W-:Y:S01]  /*5b60*/  UTMALDG.5D.2CTA [UR24], [UR10], desc[URZ] ;  /* 0x0000ff180a0075b4 */ /* 0x000be20008221000 */
[----:B------:R-:W-:Y:S01]  /*5b70*/  LOP3.LUT R27, R27, 0x1, RZ, 0x3c, !PT ;  /* 0x000000011b1b7812 */ /* 0x000fe200078e3cff */
[----:B------:R-:W-:Y:S01]  /*5b80*/  UMOV UR17, UR49 ;  /* 0x0000003100117c82 */ /* 0x000fe20008000000 */
[----:B------:R-:W-:Y:S01]  /*5b90*/  UMOV UR21, UR53 ;  /* 0x0000003500157c82 */ /* 0x000fe20008000000 */
[----:B------:R-:W-:Y:S01]  /*5ba0*/  UMOV UR19, UR51 ;  /* 0x0000003300137c82 */ /* 0x000fe20008000000 */
[----:B------:R-:W-:Y:S02]  /*5bb0*/  IMAD.U32 R12, RZ, RZ, UR52 ;  /* 0x00000034ff0c7e24 */ /* 0x000fe4000f8e00ff */
[----:B------:R-:W-:Y:S01]  /*5bc0*/  IMAD.U32 R11, RZ, RZ, UR53 ;  /* 0x00000035ff0b7e24 */ /* 0x000fe2000f8e00ff */
[----:B------:R3:W-:Y:S01]  /*5bd0*/  UTMALDG.5D.2CTA [UR16], [UR6], desc[URZ] ;  /* 0x0000ff10060075b4 */ /* 0x0007e20008221000 */
[----:B------:R-:W2:Y:S01]  /*5be0*/  SYNCS.PHASECHK.TRANS64.TRYWAIT P1, [UR4+0x68], R0 ;  /* 0x00006800ff0075a7 */ /* 0x000ea20008021104 */
[----:B------:R-:W-:Y:S01]  /*5bf0*/  IMAD.U32 R16, RZ, RZ, UR51 ;  /* 0x00000033ff107e24 */ /* 0x000fe2000f8e00ff */
[----:B-1----:R-:W-:Y:S02]  /*5c00*/  R2UR.FILL UR50, R32 ;  /* 0x00000000203272ca */ /* 0x002fe400004e0000 */
[----:B------:R-:W-:Y:S02]  /*5c10*/  R2UR.FILL UR48, R31 ;  /* 0x000000001f3072ca */ /* 0x000fe400004e0000 */
[----:B----4-:R-:W-:Y:S02]  /*5c20*/  R2UR.FILL UR42, R30 ;  /* 0x000000001e2a72ca */ /* 0x010fe400004e0000 */
[----:B------:R-:W-:Y:S02]  /*5c30*/  R2UR.FILL UR40, R29 ;  /* 0x000000001d2872ca */ /* 0x000fe400004e0000 */
[----:B-----5:R-:W-:Y:S01]  /*5c40*/  R2UR.FILL UR26, R28 ;  /* 0x000000001c1a72ca */ /* 0x020fe200004e0000 */
[----:B------:R-:W-:Y:S01]  /*5c50*/  VIADD R28, R93, 0xffffffff ;  /* 0xffffffff5d1c7836 */ /* 0x000fe20000000000 */
[----:B------:R-:W-:Y:S02]  /*5c60*/  R2UR.FILL UR24, R21 ;  /* 0x00000000151872ca */ /* 0x000fe400004e0000 */
[----:B---3--:R-:W-:Y:S02]  /*5c70*/  R2UR.FILL UR17, R19 ;  /* 0x00000000131172ca */ /* 0x008fe400004e0000 */
[----:B------:R-:W-:Y:S01]  /*5c80*/  R2UR.FILL UR16, R18 ;  /* 0x00000000121072ca */ /* 0x000fe200004e0000 */
[----:B------:R-:W-:Y:S03]  /*5c90*/  @!UPT UIADD3 URZ, UPT, UPT, URZ, URZ, URZ ;  /* 0x000000fffffff290 */ /* 0x000fe6000fffe0ff */
[----:B--2---:R-:W-:Y:S11]  /*5ca0*/  @!P1 BRA `(.L_x_66) ;  /* 0x0000011400689947 */ /* 0x004ff60003800000 */
.L_x_179:
[----:B------:R-:W-:Y:S01]  /*5cb0*/  R2UR UR7, R12 ;  /* 0x000000000c0772ca */ /* 0x000fe200000e0000 */
[----:B------:R-:W2:Y:S01]  /*5cc0*/  LDC.64 R14, c[0x0][0x358] ;  /* 0x0000d600ff0e7b82 */ /* 0x000ea20000000a00 */
[----:B------:R-:W-:Y:S01]  /*5cd0*/  VIADD R2, R5, UR35 ;  /* 0x0000002305027c36 */ /* 0x000fe20008000000 */
[----:B------:R-:W-:Y:S02]  /*5ce0*/  R2UR UR6, R11 ;  /* 0x000000000b0672ca */ /* 0x000fe400000e0000 */
[----:B------:R-:W-:Y:S01]  /*5cf0*/  ISETP.NE.AND P1, PT, R50, RZ, PT ;  /* 0x000000ff3200720c */ /* 0x000fe20003f25270 */
[C---:B------:R-:W-:Y:S01]  /*5d00*/  VIADD R0, R2.reuse, 0x1 ;  /* 0x0000000102007836 */ /* 0x040fe20000000000 */
[-C--:B0-----:R-:W-:Y:S02]  /*5d10*/  ISETP.GE.AND P5, PT, R2, R48.reuse, PT ;  /* 0x000000300200720c */ /* 0x081fe40003fa6270 */
[----:B------:R-:W-:Y:S02]  /*5d20*/  LOP3.LUT R26, R26, 0x1, RZ, 0x3c, !PT ;  /* 0x000000011a1a7812 */ /* 0x000fe400078e3cff */
[----:B------:R-:W-:Y:S02]  /*5d30*/  ISETP.GE.AND P4, PT, R0, R48, PT ;  /* 0x000000300000720c */ /* 0x000fe40003f86270 */
[----:B-1----:R-:W-:Y:S04]  /*5d40*/  IMAD.U32 R3, RZ, RZ, UR7 ;  /* 0x00000007ff037e24 */ /* 0x002fe8000f8e00ff */
[----:B------:R-:W-:Y:S05]  /*5d50*/  IMAD.SHL.U32 R3, R3, 0x1000, RZ ;  /* 0x0000100003037824 */ /* 0x000fea00078e00ff */
[----:B------:R-:W-:Y:S02]  /*5d60*/  IADD3 R0, PT, PT, R2, R3, R6 ;  /* 0x0000000302007210 */ /* 0x000fe40007ffe006 */
[C---:B--2---:R-:W-:Y:S03]  /*5d70*/  @!P5 R2UR UR10, R14.reuse ;  /* 0x000000000e0ad2ca */ /* 0x044fe600000e0000 */
[----:B------:R-:W-:Y:S01]  /*5d80*/  IMAD R0, R9, UR6, R0 ;  /* 0x0000000609007c24 */ /* 0x000fe2000f8e0200 */
[C---:B------:R-:W-:Y:S02]  /*5d90*/  @!P5 R2UR UR11, R15.reuse ;  /* 0x000000000f0bd2ca */ /* 0x040fe400000e0000 */
[----:B------:R-:W-:Y:S02]  /*5da0*/  @!P4 R2UR UR6, R14 ;  /* 0x000000000e06c2ca */ /* 0x000fe400000e0000 */
[C---:B------:R-:W-:Y:S02]  /*5db0*/  LEA R14, P0, R0.reuse, R46, 0x2 ;  /* 0x0000002e000e7211 */ /* 0x040fe400078010ff */
[----:B------:R-:W-:Y:S02]  /*5dc0*/  @!P4 R2UR UR7, R15 ;  /* 0x000000000f07c2ca */ /* 0x000fe400000e0000 */
[----:B------:R-:W-:Y:S01]  /*5dd0*/  LEA.HI.X.SX32 R15, R0, R47, 0x2, P0 ;  /* 0x0000002f000f7211 */ /* 0x000fe200000f16ff */
[----:B------:R-:W-:Y:S04]  /*5de0*/  IMAD.U32 R0, R25, -0x80000000, RZ ;  /* 0x8000000019007824 */ /* 0x000fe800078e00ff */
        /* <DEDUP_REMOVED lines=10> */
[----:B------:R-:W-:Y:S03]  /*5e90*/  NOP ;  /* 0x0000000000007918 */ /* 0x000fe60000000000 */
[----:B------:R-:W-:Y:S01]  /*5ea0*/  ARRIVES.LDGSTSBAR.64.ARVCNT [UR4+0x60] ;  /* 0x00006000ff0079b0 */ /* 0x000fe20008001a04 */
[----:B------:R-:W-:Y:S01]  /*5eb0*/  NOP ;  /* 0x0000000000007918 */ /* 0x000fe20000000000 */
[----:B------:R-:W1:Y:S01]  /*5ec0*/  SYNCS.PHASECHK.TRANS64.TRYWAIT P0, [UR4+0x48], R0 ;  /* 0x00004800ff0075a7 */ /* 0x000e620008001104 */
[----:B------:R-:W-:Y:S01]  /*5ed0*/  P2R R13, PR, RZ, 0x2 ;  /* 0x00000002ff0d7803 */ /* 0x000fe20000000000 */
[----:B01----:R-:W-:Y:S06]  /*5ee0*/  @!P0 BRA `(.L_x_67) ;  /* 0x0000011000f48947 */ /* 0x003fec0003800000 */
.L_x_181:
[----:B------:R-:W-:Y:S11]  /*5ef0*/  ISETP.NE.AND P0, PT, R13, RZ, PT ;  /* 0x000000ff0d00720c */ /* 0x000ff60003f05270 */
[----:B------:R-:W-:Y:S02]  /*5f00*/  @!UPT UIADD3 URZ, UPT, UPT, URZ, URZ, URZ ;  /* 0x000000fffffff290 */ /* 0x000fe4000fffe0ff */
[----:B------:R-:W-:Y:S05]  /*5f10*/  @P0 BRA `(.L_x_68) ;  /* 0x0000000000100947 */ /* 0x000fea0003800000 */
[----:B------:R-:W-:Y:S11]  /*5f20*/  ELECT P0, URZ, PT ;  /* 0x0000000000ff782f */ /* 0x000ff60003800000 */
[----:B------:R-:W-:Y:S02]  /*5f30*/  @!UPT UIADD3 URZ, UPT, UPT, URZ, URZ, URZ ;  /* 0x000000fffffff290 */ /* 0x000fe4000fffe0ff */
[----:B------:R-:W-:Y:S04]  /*5f40*/  @P0 MOV R0, 0x8000 ;  /* 0x0000800000000802 */ /* 0x000fe80000000f00 */
[----:B------:R1:W-:Y:S03]  /*5f50*/  @P0 SYNCS.ARRIVE.TRANS64 RZ, [UR4+0x40], R0 ;  /* 0x00004000ffff09a7 */ /* 0x0003e60008000004 */
.L_x_68:
[----:B------:R-:W-:Y:S02]  /*5f60*/  R2UR UR21, R16 ;  /* 0x00000000101572ca */ /* 0x000fe400000e0000 */
[----:B------:R-:W-:Y:S02]  /*5f70*/  ELECT P3, URZ, PT ;  /* 0x0000000000ff782f */ /* 0x000fe40003860000 */
[----:B------:R-:W-:Y:S02]  /*5f80*/  R2UR UR20, R12 ;  /* 0x000000000c1472ca */ /* 0x000fe400000e0000 */
[----:B------:R-:W-:Y:S02]  /*5f90*/  ELECT P2, URZ, PT ;  /* 0x0000000000ff782f */ /* 0x000fe40003840000 */
[----:B------:R-:W-:Y:S02]  /*5fa0*/  R2UR UR19, R11 ;  /* 0x000000000b1372ca */ /* 0x000fe400000e0000 */
[----:B------:R-:W-:Y:S02]  /*5fb0*/  ELECT P1, URZ, PT ;  /* 0x0000000000ff782f */ /* 0x000fe40003820000 */
[----:B------:R-:W-:Y:S01]  /*5fc0*/  LOP3.LUT R25, R25, 0x1, RZ, 0x3c, !PT ;  /* 0x0000000119197812 */ /* 0x000fe200078e3cff */
[----:B------:R-:W-:Y:S01]  /*5fd0*/  UMOV UR57, UR65 ;  /* 0x0000004100397c82 */ /* 0x000fe20008000000 */
[----:B------:R-:W-:Y:S01]  /*5fe0*/  UMOV UR49, UR65 ;  /* 0x0000004100317c82 */ /* 0x000fe20008000000 */
[----:B------:R-:W-:Y:S01]  /*5ff0*/  UMOV UR41, UR65 ;  /* 0x0000004100297c82 */ /* 0x000fe20008000000 */
[----:B------:R-:W2:Y:S01]  /*6000*/  S2UR UR18, SR_CTAID.Z ;  /* 0x00000000001279c3 */ /* 0x000ea20000002700 */
[----:B------:R-:W-:Y:S01]  /*6010*/  UMOV UR67, UR21 ;  /* 0x0000001500437c82 */ /* 0x000fe20008000000 */
[C---:B------:R-:W-:Y:S01]  /*6020*/  @P3 IADD3 R21, P0, PT, R42.reuse, 0x340, RZ ;  /* 0x000003402a153810 */ /* 0x040fe20007f1e0ff */
[----:B------:R-:W-:Y:S01]  /*6030*/  UMOV UR68, UR20 ;  /* 0x0000001400447c82 */ /* 0x000fe20008000000 */
[----:B------:R-:W-:Y:S01]  /*6040*/  UMOV UR59, UR21 ;  /* 0x00000015003b7c82 */ /* 0x000fe20008000000 */
[----:B------:R-:W-:Y:S01]  /*6050*/  UMOV UR69, UR19 ;  /* 0x0000001300457c82 */ /* 0x000fe20008000000 */
[----:B------:R-:W-:Y:S01]  /*6060*/  @P3 R2UR UR14, R21 ;  /* 0x00000000150e32ca */ /* 0x000fe200000e0000 */
[--C-:B------:R-:W-:Y:S01]  /*6070*/  @P3 IMAD.X R19, RZ, RZ, R43.reuse, P0 ;  /* 0x000000ffff133224 */ /* 0x100fe200000e062b */
[C---:B------:R-:W-:Y:S01]  /*6080*/  @P2 IADD3 R18, P0, PT, R42.reuse, 0x340, RZ ;  /* 0x000003402a122810 */ /* 0x040fe20007f1e0ff */
[----:B------:R-:W-:Y:S01]  /*6090*/  UMOV UR60, UR20 ;  /* 0x00000014003c7c82 */ /* 0x000fe20008000000 */
[----:B------:R-:W-:Y:S01]  /*60a0*/  UMOV UR61, UR19 ;  /* 0x00000013003d7c82 */ /* 0x000fe20008000000 */
[----:B------:R-:W-:Y:S01]  /*60b0*/  UMOV UR51, UR21 ;  /* 0x0000001500337c82 */ /* 0x000fe20008000000 */
[----:B------:R-:W-:Y:S01]  /*60c0*/  @P3 R2UR UR13, R19 ;  /* 0x00000000130d32ca */ /* 0x000fe200000e0000 */
[--C-:B------:R-:W-:Y:S01]  /*60d0*/  @P2 IMAD.X R17, RZ, RZ, R43.reuse, P0 ;  /* 0x000000ffff112224 */ /* 0x100fe200000e062b */
[----:B------:R-:W-:Y:S01]  /*60e0*/  @P1 IADD3 R16, P0, PT, R42, 0x340, RZ ;  /* 0x000003402a101810 */ /* 0x000fe20007f1e0ff */
[----:B------:R-:W-:Y:S01]  /*60f0*/  UMOV UR52, UR20 ;  /* 0x0000001400347c82 */ /* 0x000fe20008000000 */
[----:B------:R-:W-:Y:S01]  /*6100*/  @P2 R2UR UR12, R18 ;  /* 0x00000000120c22ca */ /* 0x000fe200000e0000 */
[----:B------:R-:W-:Y:S01]  /*6110*/  UMOV UR53, UR19 ;  /* 0x0000001300357c82 */ /* 0x000fe20008000000 */
[----:B------:R-:W-:Y:S01]  /*6120*/  @P2 R2UR UR11, R17 ;  /* 0x00000000110b22ca */ /* 0x000fe200000e0000 */
[--C-:B0-----:R-:W-:Y:S01]  /*6130*/  @P1 IMAD.X R15, RZ, RZ, R43.reuse, P0 ;  /* 0x000000ffff0f1224 */ /* 0x101fe200000e062b */
[----:B------:R-:W-:Y:S02]  /*6140*/  ELECT P0, URZ, PT ;  /* 0x0000000000ff782f */ /* 0x000fe40003800000 */
[----:B------:R-:W-:Y:S01]  /*6150*/  @P1 R2UR UR10, R16 ;  /* 0x00000000100a12ca */ /* 0x000fe200000e0000 */
[----:B--2---:R-:W-:Y:S01]  /*6160*/  UMOV UR70, UR18 ;  /* 0x0000001200467c82 */ /* 0x004fe20008000000 */
[----:B------:R-:W-:Y:S01]  /*6170*/  UMOV UR62, UR18 ;  /* 0x00000012003e7c82 */ /* 0x000fe20008000000 */
[----:B------:R-:W-:Y:S01]  /*6180*/  @P1 R2UR UR9, R15 ;  /* 0x000000000f0912ca */ /* 0x000fe200000e0000 */
[----:B------:R-:W-:Y:S01]  /*6190*/  IMAD.U32 R15, RZ, RZ, UR13 ;  /* 0x0000000dff0f7e24 */ /* 0x000fe2000f8e00ff */
[----:B------:R-:W-:Y:S01]  /*61a0*/  UMOV UR54, UR18 ;  /* 0x0000001200367c82 */ /* 0x000fe20008000000 */
[----:B------:R-:W-:Y:S01]  /*61b0*/  UMOV UR43, UR21 ;  /* 0x00000015002b7c82 */ /* 0x000fe20008000000 */
[----:B------:R-:W-:Y:S01]  /*61c0*/  UMOV UR44, UR20 ;  /* 0x00000014002c7c82 */ /* 0x000fe20008000000 */
[----:B------:R-:W-:Y:S01]  /*61d0*/  IMAD.U32 R18, RZ, RZ, UR12 ;  /* 0x0000000cff127e24 */ /* 0x000fe2000f8e00ff */
[----:B------:R-:W-:Y:S01]  /*61e0*/  @P3 R2UR UR15, R15 ;  /* 0x000000000f0f32ca */ /* 0x000fe200000e0000 */
[----:B------:R-:W-:Y:S01]  /*61f0*/  IMAD.U32 R19, RZ, RZ, UR11 ;  /* 0x0000000bff137e24 */ /* 0x000fe2000f8e00ff */
[----:B------:R-:W-:Y:S01]  /*6200*/  UMOV UR45, UR19 ;  /* 0x00000013002d7c82 */ /* 0x000fe20008000000 */
[----:B------:R-:W-:Y:S01]  /*6210*/  @P0 IADD3 R14, P6, PT, R42, 0x340, RZ ;  /* 0x000003402a0e0810 */ /* 0x000fe20007fde0ff */
[----:B------:R-:W-:Y:S01]  /*6220*/  IMAD.U32 R16, RZ, RZ, UR10 ;  /* 0x0000000aff107e24 */ /* 0x000fe2000f8e00ff */
[----:B------:R-:W-:Y:S01]  /*6230*/  @P2 R2UR UR12, R18 ;  /* 0x00000000120c22ca */ /* 0x000fe200000e0000 */
[----:B------:R-:W-:Y:S01]  /*6240*/  UMOV UR46, UR18 ;  /* 0x00000012002e7c82 */ /* 0x000fe20008000000 */
[----:B------:R-:W-:Y:S01]  /*6250*/  @P0 R2UR UR7, R14 ;  /* 0x000000000e0702ca */ /* 0x000fe200000e0000 */
[----:B------:R-:W-:Y:S01]  /*6260*/  IMAD.U32 R14, RZ, RZ, UR14 ;  /* 0x0000000eff0e7e24 */ /* 0x000fe2000f8e00ff */
[----:B------:R-:W-:Y:S01]  /*6270*/  @P2 R2UR UR13, R19 ;  /* 0x00000000130d22ca */ /* 0x000fe200000e0000 */
[----:B-1----:R-:W-:Y:S01]  /*6280*/  @P0 IMAD.X R0, RZ, RZ, R43, P6 ;  /* 0x000000ffff000224 */ /* 0x002fe200030e062b */
[----:B------:R-:W-:Y:S01]  /*6290*/  @P1 R2UR UR10, R16 ;  /* 0x00000000100a12ca */ /* 0x000fe200000e0000 */
[----:B------:R-:W-:Y:S01]  /*62a0*/  IMAD.U32 R17, RZ, RZ, UR9 ;  /* 0x00000009ff117e24 */ /* 0x000fe2000f8e00ff */
[----:B------:R-:W-:Y:S02]  /*62b0*/  @P3 R2UR UR14, R14 ;  /* 0x000000000e0e32ca */ /* 0x000fe400000e0000 */
[----:B------:R-:W-:Y:S01]  /*62c0*/  @P0 R2UR UR6, R0 ;  /* 0x00000000000602ca */ /* 0x000fe200000e0000 */
[----:B------:R-:W-:Y:S01]  /*62d0*/  IMAD.U32 R0, R24, -0x80000000, RZ ;  /* 0x8000000018007824 */ /* 0x000fe200078e00ff */
[----:B------:R-:W-:Y:S03]  /*62e0*/  @P1 R2UR UR11, R17 ;  /* 0x00000000110b12ca */ /* 0x000fe600000e0000 */
[----:B------:R-:W-:Y:S06]  /*62f0*/  IMAD.U32 R14, RZ, RZ, UR7 ;  /* 0x00000007ff0e7e24 */ /* 0x000fec000f8e00ff */
[----:B------:R0:W-:Y:S02]  /*6300*/  UTMALDG.5D.2CTA [UR64], [UR14], desc[URZ] ;  /* 0x0000ff400e0075b4 */ /* 0x0001e40008221000 */
[----:B------:R-:W-:Y:S01]  /*6310*/  IMAD.U32 R15, RZ, RZ, UR6 ;  /* 0x00000006ff0f7e24 */ /* 0x000fe2000f8e00ff */
[----:B------:R-:W-:Y:S04]  /*6320*/  @P0 R2UR UR6, R14 ;  /* 0x000000000e0602ca */ /* 0x000fe800000e0000 */
[----:B------:R-:W-:Y:S01]  /*6330*/  @P0 R2UR UR7, R15 ;  /* 0x000000000f0702ca */ /* 0x000fe200000e0000 */
[----:B------:R0:W-:Y:S01]  /*6340*/  UTMALDG.5D.2CTA [UR56], [UR12], desc[URZ] ;  /* 0x0000ff380c0075b4 */ /* 0x0001e20008221000 */
[----:B------:R0:W-:Y:S11]  /*6350*/  UTMALDG.5D.2CTA [UR48], [UR10], desc[URZ] ;  /* 0x0000ff300a0075b4 */ /* 0x0001f60008221000 */
[----:B------:R0:W-:Y:S01]  /*6360*/  UTMALDG.5D.2CTA [UR40], [UR6], desc[URZ] ;  /* 0x0000ff28060075b4 */ /* 0x0001e20008221000 */
[----:B------:R-:W1:Y:S02]  /*6370*/  SYNCS.PHASECHK.TRANS64.TRYWAIT P0, [UR4+0x78], R0 ;  /* 0x00007800ff0075a7 */ /* 0x000e640008001104 */
[----:B01----:R-:W-:Y:S05]  /*6380*/  @!P0 BRA `(.L_x_69) ;  /* 0x0000010c00e88947 */ /* 0x003fea0003800000 */
.L_x_183:
[----:B------:R-:W1:Y:S01]  /*6390*/  LDC.64 R16, c[0x0][0x358] ;  /* 0x0000d600ff107b82 */ /* 0x000e620000000a00 */
[----:B------:R-:W-:Y:S02]  /*63a0*/  R2UR UR6, R11 ;  /* 0x000000000b0672ca */ /* 0x000fe400000e0000 */
[----:B------:R-:W-:Y:S02]  /*63b0*/  IADD3 R0, PT, PT, R2, R3, R8 ;  /* 0x0000000302007210 */ /* 0x000fe40007ffe008 */
[----:B------:R-:W-:Y:S09]  /*63c0*/  LOP3.LUT R24, R24, 0x1, RZ, 0x3c, !PT ;  /* 0x0000000118187812 */ /* 0x000ff200078e3cff */
[----:B------:R-:W-:Y:S05]  /*63d0*/  IMAD R0, R10, UR6, R0 ;  /* 0x000000060a007c24 */ /* 0x000fea000f8e0200 */
[C---:B------:R-:W-:Y:S04]  /*63e0*/  LEA R2, P0, R0.reuse, R44, 0x2 ;  /* 0x0000002c00027211 */ /* 0x040fe800078010ff */
[----:B------:R-:W-:Y:S01]  /*63f0*/  LEA.HI.X.SX32 R3, R0, R45, 0x2, P0 ;  /* 0x0000002d00037211 */ /* 0x000fe200000f16ff */
[----:B------:R-:W-:Y:S01]  /*6400*/  IMAD.U32 R0, R23, -0x80000000, RZ ;  /* 0x8000000017007824 */ /* 0x000fe200078e00ff */
[C---:B-1----:R-:W-:Y:S02]  /*6410*/  @!P5 R2UR UR10, R16.reuse ;  /* 0x00000000100ad2ca */ /* 0x042fe400000e0000 */
[C---:B------:R-:W-:Y:S02]  /*6420*/  @!P5 R2UR UR11, R17.reuse ;  /* 0x00000000110bd2ca */ /* 0x040fe400000e0000 */
[----:B------:R-:W-:Y:S02]  /*6430*/  @!P4 R2UR UR6, R16 ;  /* 0x000000001006c2ca */ /* 0x000fe400000e0000 */
[----:B------:R-:W-:Y:S09]  /*6440*/  @!P4 R2UR UR7, R17 ;  /* 0x000000001107c2ca */ /* 0x000ff200000e0000 */
        /* <DEDUP_REMOVED lines=13> */
[----:B------:R-:W2:Y:S02]  /*6520*/  SYNCS.PHASECHK.TRANS64.TRYWAIT P0, [UR4+0x58], R0 ;  /* 0x00005800ff0075a7 */ /* 0x000ea40008001104 */
[----:B-12---:R-:W-:Y:S05]  /*6530*/  @!P0 BRA `(.L_x_70) ;  /* 0x0000010c00988947 */ /* 0x006fea0003800000 */
.L_x_185:
[----:B------:R-:W-:Y:S11]  /*6540*/  ISETP.NE.AND P0, PT, R13, RZ, PT ;  /* 0x000000ff0d00720c */ /* 0x000ff60003f05270 */
[----:B------:R-:W-:Y:S02]  /*6550*/  @!UPT UIADD3 URZ, UPT, UPT, URZ, URZ, URZ ;  /* 0x000000fffffff290 */ /* 0x000fe4000fffe0ff */
[----:B------:R-:W-:Y:S05]  /*6560*/  @P0 BRA `(.L_x_71) ;  /* 0x0000000000100947 */ /* 0x000fea0003800000 */
[----:B------:R-:W-:Y:S11]  /*6570*/  ELECT P0, URZ, PT ;  /* 0x0000000000ff782f */ /* 0x000ff60003800000 */
[----:B------:R-:W-:Y:S02]  /*6580*/  @!UPT UIADD3 URZ, UPT, UPT, URZ, URZ, URZ ;  /* 0x000000fffffff290 */ /* 0x000fe4000fffe0ff */
[----:B------:R-:W-:Y:S04]  /*6590*/  @P0 MOV R0, 0x8000 ;  /* 0x0000800000000802 */ /* 0x000fe80000000f00 */
[----:B------:R2:W-:Y:S03]  /*65a0*/  @P0 SYNCS.ARRIVE.TRANS64 RZ, [UR4+0x50], R0 ;  /* 0x00005000ffff09a7 */ /* 0x0005e60008000004 */
.L_x_71:
[----:B------:R-:W3:Y:S01]  /*65b0*/  S2UR UR12, SR_CTAID.Z ;  /* 0x00000000000c79c3 */ /* 0x000ee20000002700 */
[----:B------:R-:W-:Y:S02]  /*65c0*/  R2UR UR14, R12 ;  /* 0x000000000c0e72ca */ /* 0x000fe400000e0000 */
[----:B------:R-:W-:Y:S02]  /*65d0*/  ELECT P1, URZ, PT ;  /* 0x0000000000ff782f */ /* 0x000fe40003820000 */
[----:B------:R-:W-:Y:S02]  /*65e0*/  R2UR UR13, R11 ;  /* 0x000000000b0d72ca */ /* 0x000fe400000e0000 */
[----:B------:R-:W-:Y:S01]  /*65f0*/  ELECT P0, URZ, PT ;  /* 0x0000000000ff782f */ /* 0x000fe20003800000 */
[----:B------:R-:W-:Y:S01]  /*6600*/  UMOV UR25, UR33 ;  /* 0x0000002100197c82 */ /* 0x000fe20008000000 */
[----:B------:R-:W-:Y:S05]  /*6610*/  UMOV UR27, UR35 ;  /* 0x00000023001b7c82 */ /* 0x000fea0008000000 */
[----:B------:R-:W-:Y:S02]  /*6620*/  UMOV UR36, UR14 ;  /* 0x0000000e00247c82 */ /* 0x000fe40008000000 */
[C---:B------:R-:W-:Y:S02]  /*6630*/  @P1 IADD3 R14, P3, PT, R42.reuse, 0x400, RZ ;  /* 0x000004002a0e1810 */ /* 0x040fe40007f7e0ff */
[----:B------:R-:W-:Y:S02]  /*6640*/  UMOV UR37, UR13 ;  /* 0x0000000d00257c82 */ /* 0x000fe40008000000 */
[----:B------:R-:W-:Y:S01]  /*6650*/  @P0 IADD3 R2, P2, PT, R42, 0x400, RZ ;  /* 0x000004002a020810 */ /* 0x000fe20007f5e0ff */
[----:B------:R-:W-:Y:S01]  /*6660*/  UMOV UR28, UR14 ;  /* 0x0000000e001c7c82 */ /* 0x000fe20008000000 */
[----:B------:R-:W-:Y:S01]  /*6670*/  @P1 R2UR UR10, R14 ;  /* 0x000000000e0a12ca */ /* 0x000fe200000e0000 */
[--C-:B-1----:R-:W-:Y:S01]  /*6680*/  @P1 IMAD.X R3, RZ, RZ, R43.reuse, P3 ;  /* 0x000000ffff031224 */ /* 0x102fe200018e062b */
[----:B------:R-:W-:Y:S01]  /*6690*/  @P0 R2UR UR7, R2 ;  /* 0x00000000020702ca */ /* 0x000fe200000e0000 */
[----:B--2---:R-:W-:Y:S01]  /*66a0*/  @P0 IMAD.X R0, RZ, RZ, R43, P2 ;  /* 0x000000ffff000224 */ /* 0x004fe200010e062b */
[----:B------:R-:W-:Y:S01]  /*66b0*/  UMOV UR29, UR13 ;  /* 0x0000000d001d7c82 */ /* 0x000fe20008000000 */
[----:B---3--:R-:W-:Y:S01]  /*66c0*/  UMOV UR38, UR12 ;  /* 0x0000000c00267c82 */ /* 0x008fe20008000000 */
[----:B------:R-:W-:Y:S01]  /*66d0*/  @P1 R2UR UR9, R3 ;  /* 0x00000000030912ca */ /* 0x000fe200000e0000 */
[----:B------:R-:W-:Y:S01]  /*66e0*/  UMOV UR30, UR12 ;  /* 0x0000000c001e7c82 */ /* 0x000fe20008000000 */
[----:B------:R-:W-:Y:S01]  /*66f0*/  @P0 R2UR UR6, R0 ;  /* 0x00000000000602ca */ /* 0x000fe200000e0000 */
[----:B------:R-:W-:Y:S04]  /*6700*/  IMAD.U32 R0, R22, -0x80000000, RZ ;  /* 0x8000000016007824 */ /* 0x000fe800078e00ff */
[----:B------:R-:W-:Y:S02]  /*6710*/  IMAD.U32 R14, RZ, RZ, UR10 ;  /* 0x0000000aff0e7e24 */ /* 0x000fe4000f8e00ff */
[----:B------:R-:W-:Y:S03]  /*6720*/  IMAD.U32 R2, RZ, RZ, UR7 ;  /* 0x00000007ff027e24 */ /* 0x000fe6000f8e00ff */
[----:B------:R-:W-:Y:S01]  /*6730*/  @P1 R2UR UR10, R14 ;  /* 0x000000000e0a12ca */ /* 0x000fe200000e0000 */
[----:B0-----:R-:W-:Y:S02]  /*6740*/  IMAD.U32 R15, RZ, RZ, UR9 ;  /* 0x00000009ff0f7e24 */ /* 0x001fe4000f8e00ff */
[----:B------:R-:W-:Y:S01]  /*6750*/  IMAD.U32 R3, RZ, RZ, UR6 ;  /* 0x00000006ff037e24 */ /* 0x000fe2000f8e00ff */
[----:B------:R-:W-:Y:S02]  /*6760*/  @P0 R2UR UR6, R2 ;  /* 0x00000000020602ca */ /* 0x000fe400000e0000 */
[----:B------:R-:W-:Y:S02]  /*6770*/  @P1 R2UR UR11, R15 ;  /* 0x000000000f0b12ca */ /* 0x000fe400000e0000 */
[----:B------:R-:W-:Y:S11]  /*6780*/  @P0 R2UR UR7, R3 ;  /* 0x00000000030702ca */ /* 0x000ff600000e0000 */
[----:B------:R0:W-:Y:S02]  /*6790*/  UTMALDG.5D.2CTA [UR32], [UR10], desc[URZ] ;  /* 0x0000ff200a0075b4 */ /* 0x0001e40008221000 */
[----:B------:R0:W-:Y:S01]  /*67a0*/  UTMALDG.5D.2CTA [UR24], [UR6], desc[URZ] ;  /* 0x0000ff18060075b4 */ /* 0x0001e20008221000 */
[----:B------:R-:W1:Y:S02]  /*67b0*/  SYNCS.PHASECHK.TRANS64.TRYWAIT P0, [UR4+0x38], R0 ;  /* 0x00003800ff0075a7 */ /* 0x000e640008001104 */
[----:B01----:R-:W-:Y:S05]  /*67c0*/  @!P0 BRA `(.L_x_72) ;  /* 0x0000010c00108947 */ /* 0x003fea0003800000 */
.L_x_187:
[----:B------:R-:W-:Y:S02]  /*67d0*/  ISETP.NE.AND P0, PT, R13, RZ, PT ;  /* 0x000000ff0d00720c */ /* 0x000fe40003f05270 */
[----:B------:R-:W-:Y:S11]  /*67e0*/  LOP3.LUT R23, R23, 0x1, RZ, 0x3c, !PT ;  /* 0x0000000117177812 */ /* 0x000ff600078e3cff */
[----:B------:R-:W-:Y:S05]  /*67f0*/  @P0 BRA `(.L_x_73) ;  /* 0x0000000000100947 */ /* 0x000fea0003800000 */
[----:B------:R-:W-:Y:S11]  /*6800*/  ELECT P0, URZ, PT ;  /* 0x0000000000ff782f */ /* 0x000ff60003800000 */
[----:B------:R-:W-:Y:S02]  /*6810*/  @!UPT UIADD3 URZ, UPT, UPT, URZ, URZ, URZ ;  /* 0x000000fffffff290 */ /* 0x000fe4000fffe0ff */
[----:B------:R-:W-:Y:S04]  /*6820*/  @P0 MOV R0, 0x8000 ;  /* 0x0000800000000802 */ /* 0x000fe80000000f00 */
[----:B------:R1:W-:Y:S03]  /*6830*/  @P0 SYNCS.ARRIVE.TRANS64 RZ, [UR4+0x30], R0 ;  /* 0x00003000ffff09a7 */ /* 0x0003e60008000004 */
.L_x_73:
[----:B------:R-:W-:Y:S02]  /*6840*/  R2UR UR12, R12 ;  /* 0x000000000c0c72ca */ /* 0x000fe400000e0000 */
[----:B------:R-:W-:Y:S02]  /*6850*/  ELECT P1, URZ, PT ;  /* 0x0000000000ff782f */ /* 0x000fe40003820000 */
[----:B------:R-:W-:Y:S02]  /*6860*/  R2UR UR13, R11 ;  /* 0x000000000b0d72ca */ /* 0x000fe400000e0000 */
[----:B------:R-:W-:Y:S02]  /*6870*/  ELECT P0, URZ, PT ;  /* 0x0000000000ff782f */ /* 0x000fe40003800000 */
[----:B------:R-:W-:Y:S01]  /*6880*/  LOP3.LUT R22, R22, 0x1, RZ, 0x3c, !PT ;  /* 0x0000000116167812 */ /* 0x000fe200078e3cff */
[----:B------:R-:W2:Y:S01]  /*6890*/  S2UR UR14, SR_CTAID.Z ;  /* 0x00000000000e79c3 */ /* 0x000ea20000002700 */
[----:B------:R-:W-:Y:S01]  /*68a0*/  UMOV UR18, UR34 ;  /* 0x0000002200127c82 */ /* 0x000fe20008000000 */
[----:B------:R-:W-:Y:S01]  /*68b0*/  UMOV UR19, UR35 ;  /* 0x0000002300137c82 */ /* 0x000fe20008000000 */
[----:B------:R-:W-:Y:S01]  /*68c0*/  UMOV UR11, UR35 ;  /* 0x00000023000b7c82 */ /* 0x000fe20008000000 */
[----:B------:R-:W-:Y:S02]  /*68d0*/  UMOV UR20, UR12 ;  /* 0x0000000c00147c82 */ /* 0x000fe40008000000 */
[C---:B------:R-:W-:Y:S02]  /*68e0*/  @P1 IADD3 R14, P3, PT, R42.reuse, 0x280, RZ ;  /* 0x000002802a0e1810 */ /* 0x040fe40007f7e0ff */
[----:B------:R-:W-:Y:S02]  /*68f0*/  UMOV UR21, UR13 ;  /* 0x0000000d00157c82 */ /* 0x000fe40008000000 */
[----:B------:R-:W-:Y:S02]  /*6900*/  @P0 IADD3 R2, P2, PT, R42, 0x280, RZ ;  /* 0x000002802a020810 */ /* 0x000fe40007f5e0ff */
[----:B------:R-:W-:Y:S01]  /*6910*/  @P1 R2UR UR10, R14 ;  /* 0x000000000e0a12ca */ /* 0x000fe200000e0000 */
[--C-:B0-----:R-:W-:Y:S01]  /*6920*/  @P1 IMAD.X R3, RZ, RZ, R43.reuse, P3 ;  /* 0x000000ffff031224 */ /* 0x101fe200018e062b */
[----:B------:R-:W-:Y:S01]  /*6930*/  @P0 R2UR UR7, R2 ;  /* 0x00000000020702ca */ /* 0x000fe200000e0000 */
[----:B-1----:R-:W-:Y:S03]  /*6940*/  @P0 IMAD.X R0, RZ, RZ, R43, P2 ;  /* 0x000000ffff000224 */ /* 0x002fe600010e062b */
[----:B------:R-:W-:Y:S02]  /*6950*/  @P1 R2UR UR9, R3 ;  /* 0x00000000030912ca */ /* 0x000fe400000e0000 */
[----:B------:R-:W-:Y:S01]  /*6960*/  @P0 R2UR UR6, R0 ;  /* 0x00000000000602ca */ /* 0x000fe200000e0000 */
[----:B------:R-:W-:Y:S01]  /*6970*/  VIADD R0, R4, 0x1 ;  /* 0x0000000104007836 */ /* 0x000fe20000000000 */
[----:B--2---:R-:W-:Y:S03]  /*6980*/  UMOV UR22, UR14 ;  /* 0x0000000e00167c82 */ /* 0x004fe60008000000 */
[----:B------:R-:W-:Y:S01]  /*6990*/  IMAD.U32 R14, RZ, RZ, UR10 ;  /* 0x0000000aff0e7e24 */ /* 0x000fe2000f8e00ff */
[----:B------:R-:W-:Y:S01]  /*69a0*/  UMOV UR10, UR26 ;  /* 0x0000001a000a7c82 */ /* 0x000fe20008000000 */
[----:B------:R-:W-:Y:S03]  /*69b0*/  IMAD.U32 R2, RZ, RZ, UR7 ;  /* 0x00000007ff027e24 */ /* 0x000fe6000f8e00ff */
[----:B------:R-:W-:Y:S01]  /*69c0*/  @P1 R2UR UR28, R14 ;  /* 0x000000000e1c12ca */ /* 0x000fe200000e0000 */
[----:B------:R-:W-:Y:S01]  /*69d0*/  IMAD.U32 R15, RZ, RZ, UR9 ;  /* 0x00000009ff0f7e24 */ /* 0x000fe2000f8e00ff */
[----:B------:R-:W-:Y:S01]  /*69e0*/  UMOV UR9, UR17 ;  /* 0x0000001100097c82 */ /* 0x000fe20008000000 */
[----:B------:R-:W-:Y:S01]  /*69f0*/  IMAD.U32 R3, RZ, RZ, UR6 ;  /* 0x00000006ff037e24 */ /* 0x000fe2000f8e00ff */
[----:B------:R-:W-:Y:S02]  /*6a00*/  @P0 R2UR UR6, R2 ;  /* 0x00000000020602ca */ /* 0x000fe400000e0000 */
[----:B------:R-:W-:Y:S02]  /*6a10*/  @P1 R2UR UR29, R15 ;  /* 0x000000000f1d12ca */ /* 0x000fe400000e0000 */
[----:B------:R-:W-:Y:S02]  /*6a20*/  @P0 R2UR UR7, R3 ;  /* 0x00000000030702ca */ /* 0x000fe400000e0000 */
[----:B------:R-:W-:Y:S01]  /*6a30*/  ISETP.GT.U32.AND P0, PT, R93, 0x2, PT ;  /* 0x000000025d00780c */ /* 0x000fe20003f04070 */
[----:B------:R-:W-:Y:S08]  /*6a40*/  IMAD.MOV.U32 R93, RZ, RZ, R28 ;  /* 0x000000ffff5d7224 */ /* 0x000ff000078e001c */
[----:B------:R1:W-:Y:S02]  /*6a50*/  UTMALDG.5D.2CTA [UR16], [UR28], desc[URZ] ;  /* 0x0000ff101c0075b4 */ /* 0x0003e40008221000 */
[----:B------:R1:W-:Y:S02]  /*6a60*/  UTMALDG.5D.2CTA [UR8], [UR6], desc[URZ] ;  /* 0x0000ff08060075b4 */ /* 0x0003e40008221000 */
[----:B-1----:R-:W-:Y:S05]  /*6a70*/  @P0 BRA `(.L_x_74) ;  /* 0xffffffe800c40947 */ /* 0x002fea000383ffff */
.L_x_63:
[----:B------:R-:W0:Y:S02]  /*6a80*/  SYNCS.PHASECHK.TRANS64.TRYWAIT P0, [UR4+0x18], RZ ;  /* 0x000018ffff0075a7 */ /* 0x000e240008001104 */
[----:B0-----:R-:W-:Y:S05]  /*6a90*/  @!P0 BRA `(.L_x_75) ;  /* 0x0000010800788947 */ /* 0x001fea0003800000 */
.L_x_188:
[----:B------:R-:W-:-:S13]  /*6aa0*/  ISETP.NE.AND P0, PT, R13, RZ, PT ;  /* 0x000000ff0d00720c */ /* 0x000fda0003f05270 */
[----:B------:R-:W-:Y:S05]  /*6ab0*/  @P0 BRA `(.L_x_76) ;  /* 0x0000000000a00947 */ /* 0x000fea0003800000 */
[----:B------:R-:W-:-:S13]  /*6ac0*/  ELECT P0, URZ, PT ;  /* 0x0000000000ff782f */ /* 0x000fda0003800000 */
[----:B------:R-:W-:-:S04]  /*6ad0*/  @P0 MOV R0, 0x20000 ;  /* 0x0002000000000802 */ /* 0x000fc80000000f00 */
[----:B------:R1:W-:Y:S01]  /*6ae0*/  @P0 SYNCS.ARRIVE.TRANS64 RZ, [UR4+0x10], R0 ;  /* 0x00001000ffff09a7 */ /* 0x0003e20008000004 */
[----:B------:R-:W2:Y:S02]  /*6af0*/  SYNCS.PHASECHK.TRANS64.TRYWAIT P0, [UR4+0x28], RZ ;  /* 0x000028ffff0075a7 */ /* 0x000ea40008001104 */
[----:B-12---:R-:W-:Y:S05]  /*6b00*/  @!P0 BRA `(.L_x_77) ;  /* 0x0000010800708947 */ /* 0x006fea0003800000 */
.L_x_189:
[----:B------:R-:W-:Y:S02]  /*6b10*/  ELECT P0, URZ, PT ;  /* 0x0000000000ff782f */ /* 0x000fe40003800000 */
[----:B------:R-:W-:-:S11]  /*6b20*/  SHF.L.U32 R2, R27, 0x1f, RZ ;  /* 0x0000001f1b027819 */ /* 0x000fd600000006ff */
[----:B------:R-:W-:-:S04]  /*6b30*/  @P0 IMAD.MOV.U32 R0, RZ, RZ, 0x20000 ;  /* 0x00020000ff000424 */ /* 0x000fc800078e00ff */
[----:B------:R2:W-:Y:S01]  /*6b40*/  @P0 SYNCS.ARRIVE.TRANS64 RZ, [UR4+0x20], R0 ;  /* 0x00002000ffff09a7 */ /* 0x0005e20008000004 */
[----:B------:R-:W3:Y:S02]  /*6b50*/  SYNCS.PHASECHK.TRANS64.TRYWAIT P0, [UR4+0x8], R2 ;  /* 0x00000802ff0075a7 */ /* 0x000ee40008001104 */
[----:B--23--:R-:W-:Y:S05]  /*6b60*/  @!P0 BRA `(.L_x_78) ;  /* 0x00000108006c8947 */ /* 0x00cfea0003800000 */
.L_x_191:
[----:B------:R-:W-:Y:S02]  /*6b70*/  ELECT P0, URZ, PT ;  /* 0x0000000000ff782f */ /* 0x000fe40003800000 */
[----:B------:R-:W-:Y:S01]  /*6b80*/  SHF.L.U32 R26, R26, 0x1f, RZ ;  /* 0x0000001f1a1a7819 */ /* 0x000fe200000006ff */
[----:B------:R-:W-:-:S10]  /*6b90*/  IMAD.U32 R2, R25, -0x80000000, RZ ;  /* 0x8000000019027824 */ /* 0x000fd400078e00ff */
[----:B------:R-:W-:-:S04]  /*6ba0*/  @P0 IMAD.MOV.U32 R0, RZ, RZ, 0x8000 ;  /* 0x00008000ff000424 */ /* 0x000fc800078e00ff */
[----:B------:R3:W-:Y:S01]  /*6bb0*/  @P0 SYNCS.ARRIVE.TRANS64 RZ, [UR4], R0 ;  /* 0x00000000ffff09a7 */ /* 0x0007e20008000004 */
[----:B------:R-:W4:Y:S02]  /*6bc0*/  SYNCS.PHASECHK.TRANS64.TRYWAIT P0, [UR4+0x68], R26 ;  /* 0x0000681aff0075a7 */ /* 0x000f240008001104 */
[----:B---34-:R-:W-:Y:S05]  /*6bd0*/  @!P0 BRA `(.L_x_79) ;  /* 0x0000010800688947 */ /* 0x018fea0003800000 */
.L_x_193:
[----:B------:R-:W4:Y:S02]  /*6be0*/  SYNCS.PHASECHK.TRANS64.TRYWAIT P0, [UR4+0x48], R2 ;  /* 0x00004802ff0075a7 */ /* 0x000f240008001104 */
[----:B----4-:R-:W-:Y:S05]  /*6bf0*/  @!P0 BRA `(.L_x_80) ;  /* 0x0000010800788947 */ /* 0x010fea0003800000 */
.L_x_195:
[----:B------:R-:W-:Y:S02]  /*6c00*/  ELECT P0, URZ, PT ;  /* 0x0000000000ff782f */ /* 0x000fe40003800000 */
[----:B------:R-:W-:-:S11]  /*6c10*/  SHF.L.U32 R2, R23, 0x1f, RZ ;  /* 0x0000001f17027819 */ /* 0x000fd600000006ff */
[----:B------:R-:W-:-:S04]  /*6c20*/  @P0 IMAD.MOV.U32 R0, RZ, RZ, 0x8000 ;  /* 0x00008000ff000424 */ /* 0x000fc800078e00ff */
[----:B------:R4:W-:Y:S01]  /*6c30*/  @P0 SYNCS.ARRIVE.TRANS64 RZ, [UR4+0x40], R0 ;  /* 0x00004000ffff09a7 */ /* 0x0009e20008000004 */
[----:B------:R-:W5:Y:S02]  /*6c40*/  SYNCS.PHASECHK.TRANS64.TRYWAIT P0, [UR4+0x58], R2 ;  /* 0x00005802ff0075a7 */ /* 0x000f640008001104 */
[----:B----45:R-:W-:Y:S05]  /*6c50*/  @!P0 BRA `(.L_x_81) ;  /* 0x0000010800788947 */ /* 0x030fea0003800000 */
.L_x_197:
[----:B------:R-:W-:Y:S02]  /*6c60*/  ELECT P0, URZ, PT ;  /* 0x0000000000ff782f */ /* 0x000fe40003800000 */
[----:B------:R-:W-:Y:S01]  /*6c70*/  SHF.L.U32 R24, R24, 0x1f, RZ ;  /* 0x0000001f18187819 */ /* 0x000fe200000006ff */
[----:B------:R-:W-:-:S10]  /*6c80*/  IMAD.U32 R22, R22, -0x80000000, RZ ;  /* 0x8000000016167824 */ /* 0x000fd400078e00ff */
[----:B------:R-:W-:-:S04]  /*6c90*/  @P0 IMAD.MOV.U32 R0, RZ, RZ, 0x8000 ;  /* 0x00008000ff000424 */ /* 0x000fc800078e00ff */
[----:B------:R4:W-:Y:S01]  /*6ca0*/  @P0 SYNCS.ARRIVE.TRANS64 RZ, [UR4+0x50], R0 ;  /* 0x00005000ffff09a7 */ /* 0x0009e20008000004 */
[----:B------:R-:W5:Y:S02]  /*6cb0*/  SYNCS.PHASECHK.TRANS64.TRYWAIT P0, [UR4+0x78], R24 ;  /* 0x00007818ff0075a7 */ /* 0x000f640008001104 */
[----:B----45:R-:W-:Y:S05]  /*6cc0*/  @!P0 BRA `(.L_x_82) ;  /* 0x0000010800748947 */ /* 0x030fea0003800000 */
.L_x_199:
[----:B------:R-:W5:Y:S02]  /*6cd0*/  SYNCS.PHASECHK.TRANS64.TRYWAIT P0, [UR4+0x38], R22 ;  /* 0x00003816ff0075a7 */ /* 0x000f640008001104 */
[----:B-----5:R-:W-:Y:S05]  /*6ce0*/  @!P0 BRA `(.L_x_83) ;  /* 0x0000010800848947 */ /* 0x020fea0003800000 */
.L_x_201:
[----:B------:R-:W-:-:S13]  /*6cf0*/  ELECT P0, URZ, PT ;  /* 0x0000000000ff782f */ /* 0x000fda0003800000 */
[----:B------:R-:W-:Y:S05]  /*6d00*/  @!P0 BRA `(.L_x_84) ;  /* 0x000000f800e08947 */ /* 0x000fea0003800000 */
[----:B------:R-:W-:-:S04]  /*6d10*/  HFMA2 R0, -RZ, RZ, 0, -0.0 ;  /* 0x00008000ff007431 */ /* 0x000fc800000001ff */
[----:B------:R0:W-:Y:S01]  /*6d20*/  SYNCS.ARRIVE.TRANS64 RZ, [UR4+0x30], R0 ;  /* 0x00003000ffff79a7 */ /* 0x0001e20008000004 */
[----:B------:R-:W-:Y:S05]  /*6d30*/  BRA `(.L_x_84) ;  /* 0x000000f800d47947 */ /* 0x000fea0003800000 */
.L_x_76:
[----:B------:R-:W1:Y:S01]  /*6d40*/  SYNCS.PHASECHK.TRANS64.TRYWAIT P0, [UR4+0x28], RZ ;  /* 0x000028ffff0075a7 */ /* 0x000e620008001104 */
[----:B------:R-:W-:Y:S01]  /*6d50*/  SHF.L.U32 R2, R27, 0x1f, RZ ;  /* 0x0000001f1b027819 */ /* 0x000fe200000006ff */
[----:B-1----:R-:W-:Y:S06]  /*6d60*/  @!P0 BRA `(.L_x_85) ;  /* 0x00000108007c8947 */ /* 0x002fec0003800000 */
.L_x_202:
[----:B------:R-:W2:Y:S01]  /*6d70*/  SYNCS.PHASECHK.TRANS64.TRYWAIT P0, [UR4+0x8], R2 ;  /* 0x00000802ff0075a7 */ /* 0x000ea20008001104 */
[----:B------:R-:W-:Y:S01]  /*6d80*/  SHF.L.U32 R26, R26, 0x1f, RZ ;  /* 0x0000001f1a1a7819 */ /* 0x000fe200000006ff */
[----:B--2---:R-:W-:Y:S06]  /*6d90*/  @!P0 BRA `(.L_x_86) ;  /* 0x0000010800848947 */ /* 0x004fec0003800000 */
.L_x_204:
[----:B------:R-:W3:Y:S01]  /*6da0*/  SYNCS.PHASECHK.TRANS64.TRYWAIT P0, [UR4+0x68], R26 ;  /* 0x0000681aff0075a7 */ /* 0x000ee20008001104 */
[----:B------:R-:W-:Y:S01]  /*6db0*/  SHF.L.U32 R4, R25, 0x1f, RZ ;  /* 0x0000001f19047819 */ /* 0x000fe200000006ff */
[----:B---3--:R-:W-:Y:S06]  /*6dc0*/  @!P0 BRA `(.L_x_87) ;  /* 0x0000010800908947 */ /* 0x008fec0003800000 */
.L_x_206:
[----:B------:R-:W4:Y:S01]  /*6dd0*/  SYNCS.PHASECHK.TRANS64.TRYWAIT P0, [UR4+0x48], R4 ;  /* 0x00004804ff0075a7 */ /* 0x000f220008001104 */
[----:B------:R-:W-:Y:S01]  /*6de0*/  SHF.L.U32 R2, R23, 0x1f, RZ ;  /* 0x0000001f17027819 */ /* 0x000fe200000006ff */
[----:B----4-:R-:W-:Y:S06]  /*6df0*/  @!P0 BRA `(.L_x_88) ;  /* 0x00000108009c8947 */ /* 0x010fec0003800000 */
.L_x_208:
[----:B------:R-:W5:Y:S01]  /*6e00*/  SYNCS.PHASECHK.TRANS64.TRYWAIT P0, [UR4+0x58], R2 ;  /* 0x00005802ff0075a7 */ /* 0x000f620008001104 */
[----:B------:R-:W-:Y:S01]  /*6e10*/  SHF.L.U32 R24, R24, 0x1f, RZ ;  /* 0x0000001f18187819 */ /* 0x000fe200000006ff */
[----:B-----5:R-:W-:Y:S06]  /*6e20*/  @!P0 BRA `(.L_x_89) ;  /* 0x0000010800a88947 */ /* 0x020fec0003800000 */
.L_x_210:
[----:B------:R-:W5:Y:S01]  /*6e30*/  SYNCS.PHASECHK.TRANS64.TRYWAIT P0, [UR4+0x78], R24 ;  /* 0x00007818ff0075a7 */ /* 0x000f620008001104 */
[----:B------:R-:W-:-:S04]  /*6e40*/  SHF.L.U32 R2, R22, 0x1f, RZ ;  /* 0x0000001f16027819 */ /* 0x000fc800000006ff */
[----:B--2---:R-:W-:Y:S01]  /*6e50*/  MOV R3, R2 ;  /* 0x0000000200037202 */ /* 0x004fe20000000f00 */
[----:B-----5:R-:W-:Y:S06]  /*6e60*/  @!P0 BRA `(.L_x_90) ;  /* 0x0000010800b08947 */ /* 0x020fec0003800000 */
.L_x_212:
[----:B------:R0:W1:Y:S02]  /*6e70*/  SYNCS.PHASECHK.TRANS64.TRYWAIT P0, [R34+URZ+0x38], R3 ;  /* 0x00003803220075a7 */ /* 0x00006400080011ff */
[----:B-1----:R-:W-:Y:S05]  /*6e80*/  @!P0 NANOSLEEP.SYNCS 0x989680 ;  /* 0x009896800000895d */ /* 0x002fea0003900000 */
[----:B------:R-:W1:Y:S02]  /*6e90*/  @!P0 SYNCS.PHASECHK.TRANS64 P0, [R34+URZ+0x38], R3 ;  /* 0x00003803220085a7 */ /* 0x000e6400080010ff */
[----:B-1----:R-:W-:Y:S05]  /*6ea0*/  @P0 BRA `(.L_x_84) ;  /* 0x000000f800780947 */ /* 0x002fea0003800000 */
.L_x_91:
[----:B-1----:R1:W0:Y:S02]  /*6eb0*/  SYNCS.PHASECHK.TRANS64.TRYWAIT P0, [R34+URZ+0x38], R3 ;  /* 0x00003803220075a7 */ /* 0x00222400080011ff */
[----:B0-----:R-:W-:Y:S05]  /*6ec0*/  @!P0 NANOSLEEP.SYNCS 0x989680 ;  /* 0x009896800000895d */ /* 0x001fea0003900000 */
[----:B------:R-:W0:Y:S02]  /*6ed0*/  @!P0 SYNCS.PHASECHK.TRANS64 P0, [R34+URZ+0x38], R3 ;  /* 0x00003803220085a7 */ /* 0x000e2400080010ff */
[----:B0-----:R-:W-:Y:S05]  /*6ee0*/  @!P0 BRA `(.L_x_91) ;  /* 0xfffffffc00f08947 */ /* 0x001fea000383ffff */
[----:B------:R-:W-:Y:S05]  /*6ef0*/  BRA `(.L_x_84) ;  /* 0x000000f800647947 */ /* 0x000fea0003800000 */
.L_x_48:
[----:B------:R-:W2:Y:S01]  /*6f00*/  LDL R0, [R1+0xec] ;  /* 0x0000ec0001007983 */ /* 0x000ea20000100800 */
[----:B------:R-:W-:Y:S02]  /*6f10*/  UIADD3 UR11, UPT, UPT, UR5, 0x120, URZ ;  /* 0x00000120050b7890 */ /* 0x000fe4000fffe0ff */
[----:B------:R-:W-:Y:S02]  /*6f20*/  UIADD3 UR10, UPT, UPT, UR5, 0x80, URZ ;  /* 0x00000080050a7890 */ /* 0x000fe4000fffe0ff */
[----:B------:R-:W-:Y:S01]  /*6f30*/  UIADD3 UR4, UPT, UPT, UR5, 0x100, URZ ;  /* 0x0000010005047890 */ /* 0x000fe2000fffe0ff */
[----:B--2---:R-:W-:-:S13]  /*6f40*/  ISETP.NE.AND P0, PT, R0, 0x8, PT ;  /* 0x000000080000780c */ /* 0x004fda0003f05270 */
[----:B------:R-:W-:Y:S05]  /*6f50*/  @P0 BRA `(.L_x_92) ;  /* 0x0000009800a40947 */ /* 0x000fea0003800000 */
.L_x_93:
[----:B------:R-:W-:-:S08]  /*6f60*/  NOP ;  /* 0x0000000000007918 */ /* 0x000fd00000000000 */
[----:B------:R-:W0:Y:S02]  /*6f70*/  USETMAXREG.TRY_ALLOC.CTAPOOL UP0, 0x80 ;  /* 0x00000080000079c8 */ /* 0x000e240008000600 */
[----:B0-----:R-:W-:Y:S05]  /*6f80*/  BRA.U !UP0, `(.L_x_93) ;  /* 0xfffffffd08f47547 */ /* 0x001fea000b83ffff */
[----:B------:R-:W2:Y:S01]  /*6f90*/  LDL R2, [R1+0x80] ;  /* 0x0000800001027983 */ /* 0x000ea20000100800 */
[----:B------:R-:W-:Y:S01]  /*6fa0*/  IMAD.MOV.U32 R3, RZ, RZ, 0x1 ;  /* 0x00000001ff037424 */ /* 0x000fe200078e00ff */
[C---:B------:R-:W-:Y:S02]  /*6fb0*/  ISETP.NE.AND P1, PT, R15.reuse, RZ, PT ;  /* 0x000000ff0f00720c */ /* 0x040fe40003f25270 */
[----:B------:R-:W-:-:S04]  /*6fc0*/  ISETP.NE.AND P0, PT, R15, RZ, PT ;  /* 0x000000ff0f00720c */ /* 0x000fc80003f05270 */
[----:B------:R-:W-:Y:S02]  /*6fd0*/  SEL R92, RZ, 0x1, P0 ;  /* 0x00000001ff5c7807 */ /* 0x000fe40000000000 */
[----:B--2---:R-:W-:-:S04]  /*6fe0*/  LEA.HI R0, R2, R2, RZ, 0x1 ;  /* 0x0000000202007211 */ /* 0x004fc800078f08ff */
[----:B------:R-:W-:-:S05]  /*6ff0*/  LOP3.LUT R0, R0, 0xfffffffe, RZ, 0xc0, !PT ;  /* 0xfffffffe00007812 */ /* 0x000fca00078ec0ff */
[----:B------:R-:W-:-:S05]  /*7000*/  IMAD.IADD R2, R2, 0x1, -R0 ;  /* 0x0000000102027824 */ /* 0x000fca00078e0a00 */
[----:B------:R-:W-:Y:S01]  /*7010*/  LOP3.LUT R0, R2, 0x1, RZ, 0x3c, !PT ;  /* 0x0000000102007812 */ /* 0x000fe200078e3cff */
[----:B------:R0:W-:Y:S03]  /*7020*/  STL [R1+0xe8], R2 ;  /* 0x0000e80201007387 */ /* 0x0001e60000100800 */
[C---:B------:R-:W-:Y:S02]  /*7030*/  SHF.L.U32 R0, R3.reuse, R0, RZ ;  /* 0x0000000003007219 */ /* 0x040fe400000006ff */
[----:B0-----:R-:W-:Y:S02]  /*7040*/  SHF.L.U32 R2, R3, R2, RZ ;  /* 0x0000000203027219 */ /* 0x001fe400000006ff */
[----:B------:R-:W-:Y:S02]  /*7050*/  SEL R3, RZ, 0x1, !P1 ;  /* 0x00000001ff037807 */ /* 0x000fe40004800000 */
[----:B------:R-:W-:-:S03]  /*7060*/  LOP3.LUT R21, R0, R2, RZ, 0xfc, !PT ;  /* 0x0000000200157212 */ /* 0x000fc600078efcff */
[----:B------:R0:W-:Y:S01]  /*7070*/  STL [R1+0xf0], R3 ;  /* 0x0000f00301007387 */ /* 0x0001e20000100800 */
[----:B------:R-:W-:Y:S05]  /*7080*/  @P1 BRA `(.L_x_94) ;  /* 0x0000003400441947 */ /* 0x000fea0003800000 */
[----:B0-----:R-:W0:Y:S01]  /*7090*/  S2R R3, SR_CgaCtaId ;  /* 0x0000000000037919 */ /* 0x001e220000008800 */
[----:B------:R-:W-:Y:S01]  /*70a0*/  MOV R10, 0x400 ;  /* 0x00000400000a7802 */ /* 0x000fe20000000f00 */
[----:B------:R-:W-:Y:S01]  /*70b0*/  IMAD.MOV.U32 R59, RZ, RZ, -0x80000000 ;  /* 0x80000000ff3b7424 */ /* 0x000fe200078e00ff */
[----:B------:R-:W-:Y:S01]  /*70c0*/  SEL R2, RZ, 0x4000, P3 ;  /* 0x00004000ff027807 */ /* 0x000fe20001800000 */
[----:B------:R-:W-:-:S05]  /*70d0*/  IMAD.MOV.U32 R58, RZ, RZ, 0x10102490 ;  /* 0x10102490ff3a7424 */ /* 0x000fca00078e00ff */
[----:B------:R-:W-:-:S05]  /*70e0*/  SEL R0, R58, 0x10100490, !P2 ;  /* 0x101004903a007807 */ /* 0x000fca0005000000 */
[----:B------:R-:W-:-:S05]  /*70f0*/  IMAD.IADD R8, R2, 0x1, R0 ;  /* 0x0000000102087824 */ /* 0x000fca00078e0200 */
[----:B------:R-:W-:Y:S02]  /*7100*/  R2UR UR14, R8 ;  /* 0x00000000080e72ca */ /* 0x000fe400000e0000 */
[----:B0-----:R-:W-:Y:S01]  /*7110*/  LEA R10, R3, R10, 0x18 ;  /* 0x0000000a030a7211 */ /* 0x001fe200078ec0ff */
[----:B------:R0:W-:Y:S03]  /*7120*/  STL [R1+0x80], R3 ;  /* 0x0000800301007387 */ /* 0x0001e60000100800 */
[----:B------:R-:W1:Y:S07]  /*7130*/  SYNCS.PHASECHK.TRANS64.TRYWAIT P0, [R10+URZ+0x88], R59 ;  /* 0x0000883b0a0075a7 */ /* 0x000e6e00080011ff */
[----:B0-----:R-:W-:Y:S01]  /*7140*/  IMAD.U32 R3, RZ, RZ, UR14 ;  /* 0x0000000eff037e24 */ /* 0x001fe2000f8e00ff */
[----:B-1----:R-:W-:Y:S06]  /*7150*/  @!P0 BRA `(.L_x_95) ;  /* 0x00000108000c8947 */ /* 0x002fec0003800000 */
.L_x_214:
[----:B------:R-:W1:Y:S02]  /*7160*/  SYNCS.PHASECHK.TRANS64.TRYWAIT P0, [R10+URZ+0x10], RZ ;  /* 0x000010ff0a0075a7 */ /* 0x000e6400080011ff */
[----:B-1----:R-:W-:Y:S05]  /*7170*/  @!P0 BRA `(.L_x_96) ;  /* 0x0000010800208947 */ /* 0x002fea0003800000 */
.L_x_215:
[----:B------:R-:W2:Y:S02]  /*7180*/  SYNCS.PHASECHK.TRANS64.TRYWAIT P0, [R10+URZ], RZ ;  /* 0x000000ff0a0075a7 */ /* 0x000ea400080011ff */
[----:B--2---:R-:W-:Y:S05]  /*7190*/  @!P0 BRA `(.L_x_97) ;  /* 0x00000108002c8947 */ /* 0x004fea0003800000 */
.L_x_216:
[----:B------:R-:W-:Y:S01]  /*71a0*/  ELECT P0, URZ, PT ;  /* 0x0000000000ff782f */ /* 0x000fe20003800000 */
[----:B------:R-:W-:Y:S01]  /*71b0*/  VIADD R0, R13, 0x306 ;  /* 0x000003060d007836 */ /* 0x000fe20000000000 */
[----:B------:R-:W-:Y:S02]  /*71c0*/  R2UR UR14, R8 ;  /* 0x00000000080e72ca */ /* 0x000fe400000e0000 */
[----:B------:R-:W-:Y:S02]  /*71d0*/  MOV.SPILL R49, UR11 ;  /* 0x0000000b00317c02 */ /* 0x000fe40009000f00 */
[----:B------:R-:W-:Y:S02]  /*71e0*/  R2UR UR16, R0 ;  /* 0x00000000001072ca */ /* 0x000fe400000e0000 */
[----:B------:R-:W-:Y:S02]  /*71f0*/  MOV.SPILL R48, UR10 ;  /* 0x0000000a00307c02 */ /* 0x000fe40009000f00 */
[----:B------:R-:W-:-:S02]  /*7200*/  MOV.SPILL R51, UR13 ;  /* 0x0000000d00337c02 */ /* 0x000fc40009000f00 */
[----:B------:R-:W-:Y:S01]  /*7210*/  MOV.SPILL R50, UR12 ;  /* 0x0000000c00327c02 */ /* 0x000fe20009000f00 */
[----:B------:R-:W-:Y:S01]  /*7220*/  @P0 IMAD.MOV.U32 R2, RZ, RZ, RZ ;  /* 0x000000ffff020224 */ /* 0x000fe200078e00ff */
[----:B------:R-:W-:Y:S01]  /*7230*/  @P0 R2UR UR61, R3 ;  /* 0x00000000033d02ca */ /* 0x000fe200000e0000 */
[----:B------:R-:W-:Y:S01]  /*7240*/  IMAD.U32 R3, RZ, RZ, UR14 ;  /* 0x0000000eff037e24 */ /* 0x000fe2000f8e00ff */
[----:B------:R-:W-:Y:S02]  /*7250*/  MOV.SPILL R47, UR9 ;  /* 0x00000009002f7c02 */ /* 0x000fe40009000f00 */
[----:B------:R-:W-:Y:S01]  /*7260*/  @P0 R2UR UR60, R2 ;  /* 0x00000000023c02ca */ /* 0x000fe200000e0000 */
[----:B------:R-:W-:Y:S01]  /*7270*/  VIADD R2, R9, 0xc06 ;  /* 0x00000c0609027836 */ /* 0x000fe20000000000 */
[----:B------:R-:W-:Y:S01]  /*7280*/  ELECT P0, URZ, PT ;  /* 0x0000000000ff782f */ /* 0x000fe20003800000 */
[----:B------:R-:W-:Y:S01]  /*7290*/  IMAD.U32 R6, RZ, RZ, UR16 ;  /* 0x00000010ff067e24 */ /* 0x000fe2000f8e00ff */
[----:B------:R-:W-:-:S02]  /*72a0*/  MOV.SPILL R46, UR8 ;  /* 0x00000008002e7c02 */ /* 0x000fc40009000f00 */
[----:B------:R-:W-:Y:S02]  /*72b0*/  R2UR UR15, R2 ;  /* 0x00000000020f72ca */ /* 0x000fe400000e0000 */
[----:B------:R-:W-:Y:S02]  /*72c0*/  MOV.SPILL R45, UR7 ;  /* 0x00000007002d7c02 */ /* 0x000fe40009000f00 */
[----:B------:R-:W-:Y:S02]  /*72d0*/  MOV.SPILL R44, UR6 ;  /* 0x00000006002c7c02 */ /* 0x000fe40009000f00 */
[----:B------:R-:W-:Y:S01]  /*72e0*/  MOV.SPILL R57, UR63 ;  /* 0x0000003f00397c02 */ /* 0x000fe20009000f00 */
[----:B------:R-:W-:Y:S01]  /*72f0*/  UTCHMMA.2CTA gdesc[UR66], gdesc[UR64], tmem[UR4], tmem[UR60], idesc[UR61], !UPT ;  /* 0x00ff3c40420075ea */ /* 0x000fe2000fa00004 */
[----:B------:R-:W-:Y:S01]  /*7300*/  MOV.SPILL R56, UR62 ;  /* 0x0000003e00387c02 */ /* 0x000fe20009000f00 */
[----:B------:R-:W-:Y:S01]  /*7310*/  @P0 IMAD.MOV.U32 R7, RZ, RZ, 0x40004040 ;  /* 0x40004040ff070424 */ /* 0x000fe200078e00ff */
[----:B------:R-:W-:Y:S01]  /*7320*/  @P0 R2UR UR34, R6 ;  /* 0x00000000062202ca */ /* 0x000fe200000e0000 */
[----:B0-----:R-:W-:Y:S01]  /*7330*/  @P0 IMAD.MOV.U32 R5, RZ, RZ, 0x40004040 ;  /* 0x40004040ff050424 */ /* 0x001fe200078e00ff */
[----:B------:R-:W-:Y:S01]  /*7340*/  @P0 R2UR UR21, R3 ;  /* 0x00000000031502ca */ /* 0x000fe200000e0000 */
[----:B------:R-:W-:Y:S01]  /*7350*/  IMAD.U32 R4, RZ, RZ, UR15 ;  /* 0x0000000fff047e24 */ /* 0x000fe2000f8e00ff */
[----:B------:R-:W-:Y:S01]  /*7360*/  @P0 R2UR UR35, R7 ;  /* 0x00000000072302ca */ /* 0x000fe200000e0000 */
[----:B------:R-:W-:Y:S01]  /*7370*/  @P0 IMAD.MOV.U32 R2, RZ, RZ, RZ ;  /* 0x000000ffff020224 */ /* 0x000fe200078e00ff */
[----:B------:R-:W-:-:S02]  /*7380*/  @P0 R2UR UR33, R5 ;  /* 0x00000000052102ca */ /* 0x000fc400000e0000 */
[----:B------:R-:W-:Y:S02]  /*7390*/  @P0 R2UR UR32, R4 ;  /* 0x00000000042002ca */ /* 0x000fe400000e0000 */
[----:B------:R-:W-:Y:S02]  /*73a0*/  @P0 R2UR UR20, R2 ;  /* 0x00000000021402ca */ /* 0x000fe400000e0000 */
[----:B------:R-:W-:Y:S02]  /*73b0*/  ELECT P0, URZ, PT ;  /* 0x0000000000ff782f */ /* 0x000fe40003800000 */
[----:B------:R-:W-:Y:S02]  /*73c0*/  MOV.SPILL R55, UR59 ;  /* 0x0000003b00377c02 */ /* 0x000fe40009000f00 */
[----:B------:R-:W-:Y:S02]  /*73d0*/  MOV.SPILL R42, UR34 ;  /* 0x00000022002a7c02 */ /* 0x000fe40009000f00 */
[----:B------:R-:W-:-:S02]  /*73e0*/  MOV.SPILL R39, UR21 ;  /* 0x0000001500277c02 */ /* 0x000fc40009000f00 */
[----:B------:R-:W-:Y:S02]  /*73f0*/  MOV.SPILL R43, UR35 ;  /* 0x00000023002b7c02 */ /* 0x000fe40009000f00 */
[----:B------:R-:W-:Y:S02]  /*7400*/  MOV.SPILL R41, UR33 ;  /* 0x0000002100297c02 */ /* 0x000fe40009000f00 */
[----:B------:R-:W-:Y:S01]  /*7410*/  MOV.SPILL R40, UR32 ;  /* 0x0000002000287c02 */ /* 0x000fe20009000f00 */
[----:B------:R-:W-:Y:S01]  /*7420*/  @P0 VIADD R2, R10, 0x8 ;  /* 0x000000080a020836 */ /* 0x000fe20000000000 */
[----:B------:R-:W-:Y:S02]  /*7430*/  @P0 LOP3.LUT R0, R21, 0xffff, RZ, 0xc0, !PT ;  /* 0x0000ffff15000812 */ /* 0x000fe400078ec0ff */
[----:B------:R-:W-:Y:S02]  /*7440*/  MOV.SPILL R38, UR20 ;  /* 0x0000001400267c02 */ /* 0x000fe40009000f00 */
[----:B------:R-:W-:-:S02]  /*7450*/  @P0 R2UR UR19, R2 ;  /* 0x00000000021302ca */ /* 0x000fc400000e0000 */
[----:B------:R-:W-:Y:S02]  /*7460*/  @P0 R2UR UR18, R0 ;  /* 0x00000000001202ca */ /* 0x000fe400000e0000 */
[----:B------:R-:W-:Y:S02]  /*7470*/  ELECT P0, URZ, PT ;  /* 0x0000000000ff782f */ /* 0x000fe40003800000 */
[----:B------:R-:W-:Y:S02]  /*7480*/  MOV.SPILL R54, UR58 ;  /* 0x0000003a00367c02 */ /* 0x000fe40009000f00 */
[----:B------:R-:W-:Y:S02]  /*7490*/  MOV.SPILL R53, UR57 ;  /* 0x0000003900357c02 */ /* 0x000fe40009000f00 */
[----:B------:R-:W-:-:S03]  /*74a0*/  MOV.SPILL R52, UR56 ;  /* 0x0000003800347c02 */ /* 0x000fc60009000f00 */
[----:B------:R-:W-:Y:S02]  /*74b0*/  MOV.SPILL R37, UR19 ;  /* 0x0000001300257c02 */ /* 0x000fe40009000f00 */
[----:B------:R-:W-:Y:S02]  /*74c0*/  MOV.SPILL R34, UR18 ;  /* 0x0000001200227c02 */ /* 0x000fe40009000f00 */
[----:B------:R-:W-:-:S05]  /*74d0*/  @P0 VIADD R0, R10, 0x80 ;  /* 0x000000800a000836 */ /* 0x000fca0000000000 */
[----:B------:R-:W-:Y:S02]  /*74e0*/  @P0 R2UR UR17, R0 ;  /* 0x00000000001102ca */ /* 0x000fe400000e0000 */
[----:B------:R-:W-:-:S11]  /*74f0*/  ELECT P0, URZ, PT ;  /* 0x0000000000ff782f */ /* 0x000fd60003800000 */
[----:B------:R-:W-:Y:S02]  /*7500*/  MOV.SPILL R20, UR17 ;  /* 0x0000001100147c02 */ /* 0x000fe40009000f00 */
[----:B------:R-:W-:Y:S01]  /*7510*/  @P0 VIADD R2, R13, 0x2 ;  /* 0x000000020d020836 */ /* 0x000fe20000000000 */
[----:B------:R-:W-:Y:S01]  /*7520*/  @P0 R2UR UR31, R3 ;  /* 0x00000000031f02ca */ /* 0x000fe200000e0000 */
[----:B------:R-:W-:Y:S02]  /*7530*/  @P0 VIADD R0, R9, 0x2 ;  /* 0x0000000209000836 */ /* 0x000fe40000000000 */
[----:B------:R-:W-:Y:S01]  /*7540*/  @P0 IMAD.MOV.U32 R7, RZ, RZ, 0x40004040 ;  /* 0x40004040ff070424 */ /* 0x000fe200078e00ff */
[----:B------:R-:W-:Y:S01]  /*7550*/  @P0 R2UR UR16, R2 ;  /* 0x00000000021002ca */ /* 0x000fe200000e0000 */
[----:B------:R-:W-:Y:S01]  /*7560*/  @P0 IMAD.MOV.U32 R2, RZ, RZ, RZ ;  /* 0x000000ffff020224 */ /* 0x000fe200078e00ff */
[----:B------:R-:W-:Y:S01]  /*7570*/  @P0 R2UR UR15, R0 ;  /* 0x00000000000f02ca */ /* 0x000fe200000e0000 */
[----:B------:R-:W-:Y:S01]  /*7580*/  @P0 IMAD.MOV.U32 R5, RZ, RZ, 0x40004040 ;  /* 0x40004040ff050424 */ /* 0x000fe200078e00ff */
[----:B------:R-:W-:-:S02]  /*7590*/  @P0 R2UR UR55, R7 ;  /* 0x00000000073702ca */ /* 0x000fc400000e0000 */
[----:B------:R-:W-:Y:S02]  /*75a0*/  @P0 R2UR UR30, R2 ;  /* 0x00000000021e02ca */ /* 0x000fe400000e0000 */
[----:B------:R-:W-:-:S05]  /*75b0*/  @P0 R2UR UR53, R5 ;  /* 0x00000000053502ca */ /* 0x000fca00000e0000 */
[----:B------:R-:W-:Y:S02]  /*75c0*/  IMAD.U32 R6, RZ, RZ, UR16 ;  /* 0x00000010ff067e24 */ /* 0x000fe4000f8e00ff */
[----:B------:R-:W-:-:S03]  /*75d0*/  IMAD.U32 R4, RZ, RZ, UR15 ;  /* 0x0000000fff047e24 */ /* 0x000fc6000f8e00ff */
[----:B------:R-:W-:Y:S02]  /*75e0*/  @P0 R2UR UR54, R6 ;  /* 0x00000000063602ca */ /* 0x000fe400000e0000 */
[----:B------:R-:W-:Y:S02]  /*75f0*/  @P0 R2UR UR52, R4 ;  /* 0x00000000043402ca */ /* 0x000fe400000e0000 */
[----:B------:R-:W-:-:S11]  /*7600*/  ELECT P0, URZ, PT ;  /* 0x0000000000ff782f */ /* 0x000fd60003800000 */
[----:B------:R-:W-:Y:S02]  /*7610*/  UTCHMMA.2CTA gdesc[UR52], gdesc[UR54], tmem[UR4], tmem[UR30], idesc[UR31], UPT ;  /* 0x00ff1e36340075ea */ /* 0x000fe4000ba00004 */
        /* <DEDUP_REMOVED lines=33> */
[----:B------:R0:W-:Y:S02]  /*7830*/  UTCHMMA.2CTA gdesc[UR44], gdesc[UR46], tmem[UR4], tmem[UR26], idesc[UR27], UPT ;  /* 0x00ff1a2e2c0075ea */ /* 0x0001e4000ba00004 */
        /* <DEDUP_REMOVED lines=63> */
[----:B------:R-:W-:Y:S02]  /*7c30*/  IMAD.U32 R4, RZ, RZ, UR15 ;  /* 0x0000000fff047e24 */ /* 0x000fe4000f8e00ff */
[----:B------:R-:W-:Y:S01]  /*7c40*/  UMOV UR15, UR11 ;  /* 0x0000000b000f7c82 */ /* 0x000fe20008000000 */
[----:B------:R-:W-:Y:S02]  /*7c50*/  @P0 R2UR UR10, R6 ;  /* 0x00000000060a02ca */ /* 0x000fe400000e0000 */
[----:B------:R-:W-:Y:S02]  /*7c60*/  @P0 R2UR UR76, R4 ;  /* 0x00000000044c02ca */ /* 0x000fe400000e0000 */
[----:B------:R-:W-:-:S13]  /*7c70*/  ELECT P0, URZ, PT ;  /* 0x0000000000ff782f */ /* 0x000fda0003800000 */
[----:B------:R-:W-:Y:S02]  /*7c80*/  @P0 VIADD R0, R13, 0x200 ;  /* 0x000002000d000836 */ /* 0x000fe40000000000 */
[----:B------:R-:W-:Y:S02]  /*7c90*/  @P0 IMAD.MOV.U32 R2, RZ, RZ, RZ ;  /* 0x000000ffff020224 */ /* 0x000fe400078e00ff */
[----:B------:R-:W-:Y:S01]  /*7ca0*/  @P0 IMAD.MOV.U32 R7, RZ, RZ, 0x40004040 ;  /* 0x40004040ff070424 */ /* 0x000fe200078e00ff */
[----:B------:R-:W-:Y:S01]  /*7cb0*/  @P0 R2UR UR14, R0 ;  /* 0x00000000000e02ca */ /* 0x000fe200000e0000 */
[----:B------:R-:W-:Y:S01]  /*7cc0*/  @P0 VIADD R0, R9, 0x800 ;  /* 0x0000080009000836 */ /* 0x000fe20000000000 */
[----:B------:R-:W-:Y:S01]  /*7cd0*/  @P0 R2UR UR12, R2 ;  /* 0x00000000020c02ca */ /* 0x000fe200000e0000 */
[----:B------:R-:W-:Y:S01]  /*7ce0*/  @P0 IMAD.MOV.U32 R5, RZ, RZ, 0x40004040 ;  /* 0x40004040ff050424 */ /* 0x000fe200078e00ff */
[----:B------:R-:W-:-:S04]  /*7cf0*/  @P0 R2UR UR9, R7 ;  /* 0x00000000070902ca */ /* 0x000fc800000e0000 */
[----:B------:R-:W-:-:S05]  /*7d00*/  @P0 R2UR UR7, R5 ;  /* 0x00000000050702ca */ /* 0x000fca00000e0000 */
[----:B------:R-:W-:Y:S01]  /*7d10*/  IMAD.U32 R6, RZ, RZ, UR14 ;  /* 0x0000000eff067e24 */ /* 0x000fe2000f8e00ff */
[----:B------:R-:W-:Y:S01]  /*7d20*/  @P0 R2UR UR14, R0 ;  /* 0x00000000000e02ca */ /* 0x000fe200000e0000 */
[----:B------:R-:W-:Y:S02]  /*7d30*/  IMAD.U32 R28, RZ, RZ, UR12 ;  /* 0x0000000cff1c7e24 */ /* 0x000fe4000f8e00ff */
[----:B------:R-:W-:Y:S01]  /*7d40*/  IMAD.U32 R33, RZ, RZ, UR9 ;  /* 0x00000009ff217e24 */ /* 0x000fe2000f8e00ff */
[----:B------:R-:W-:Y:S02]  /*7d50*/  @P0 R2UR UR8, R6 ;  /* 0x00000000060802ca */ /* 0x000fe400000e0000 */
[----:B0-----:R-:W-:Y:S01]  /*7d60*/  R2UR UR46, R28 ;  /* 0x000000001c2e72ca */ /* 0x001fe200000e0000 */
[----:B------:R-:W-:Y:S01]  /*7d70*/  IMAD.U32 R31, RZ, RZ, UR7 ;  /* 0x00000007ff1f7e24 */ /* 0x000fe2000f8e00ff */
[----:B------:R-:W-:-:S04]  /*7d80*/  R2UR UR27, R33 ;  /* 0x00000000211b72ca */ /* 0x000fc800000e0000 */
[----:B------:R-:W-:Y:S01]  /*7d90*/  R2UR UR49, R31 ;  /* 0x000000001f3172ca */ /* 0x000fe200000e0000 */
[----:B------:R-:W-:Y:S01]  /*7da0*/  IMAD.U32 R4, RZ, RZ, UR14 ;  /* 0x0000000eff047e24 */ /* 0x000fe2000f8e00ff */
[----:B------:R-:W-:-:S03]  /*7db0*/  R2UR UR14, R8 ;  /* 0x00000000080e72ca */ /* 0x000fc600000e0000 */
[----:B------:R-:W-:Y:S01]  /*7dc0*/  IMAD.U32 R32, RZ, RZ, UR8 ;  /* 0x00000008ff207e24 */ /* 0x000fe2000f8e00ff */
[----:B------:R-:W-:-:S04]  /*7dd0*/  @P0 R2UR UR6, R4 ;  /* 0x00000000040602ca */ /* 0x000fc800000e0000 */
[----:B------:R-:W-:-:S05]  /*7de0*/  R2UR UR26, R32 ;  /* 0x00000000201a72ca */ /* 0x000fca00000e0000 */
[----:B------:R-:W-:-:S04]  /*7df0*/  IMAD.U32 R3, RZ, RZ, UR14 ;  /* 0x0000000eff037e24 */ /* 0x000fc8000f8e00ff */
[----:B------:R-:W-:Y:S01]  /*7e00*/  IMAD.U32 R30, RZ, RZ, UR6 ;  /* 0x00000006ff1e7e24 */ /* 0x000fe2000f8e00ff */
[----:B------:R-:W-:Y:S02]  /*7e10*/  @P0 R2UR UR13, R3 ;  /* 0x00000000030d02ca */ /* 0x000fe400000e0000 */
[----:B------:R-:W-:Y:S02]  /*7e20*/  ELECT P0, URZ, PT ;  /* 0x0000000000ff782f */ /* 0x000fe40003800000 */
[----:B------:R-:W-:-:S09]  /*7e30*/  R2UR UR48, R30 ;  /* 0x000000001e3072ca */ /* 0x000fd200000e0000 */
[----:B------:R-:W-:Y:S02]  /*7e40*/  IMAD.U32 R29, RZ, RZ, UR13 ;  /* 0x0000000dff1d7e24 */ /* 0x000fe4000f8e00ff */
[----:B------:R-:W-:Y:S01]  /*7e50*/  @P0 R2UR UR13, R3 ;  /* 0x00000000030d02ca */ /* 0x000fe200000e0000 */
[----:B------:R-:W-:Y:S02]  /*7e60*/  @P0 VIADD R0, R13, 0x202 ;  /* 0x000002020d000836 */ /* 0x000fe40000000000 */
[----:B------:R-:W-:Y:S01]  /*7e70*/  @P0 IMAD.MOV.U32 R2, RZ, RZ, RZ ;  /* 0x000000ffff020224 */ /* 0x000fe200078e00ff */
[----:B------:R-:W-:Y:S01]  /*7e80*/  R2UR UR47, R29 ;  /* 0x000000001d2f72ca */ /* 0x000fe200000e0000 */
[----:B------:R-:W-:Y:S01]  /*7e90*/  @P0 IMAD.MOV.U32 R7, RZ, RZ, 0x40004040 ;  /* 0x40004040ff070424 */ /* 0x000fe200078e00ff */
[----:B------:R-:W-:Y:S01]  /*7ea0*/  @P0 R2UR UR14, R0 ;  /* 0x00000000000e02ca */ /* 0x000fe200000e0000 */
[----:B------:R-:W-:Y:S01]  /*7eb0*/  @P0 VIADD R0, R9, 0x802 ;  /* 0x0000080209000836 */ /* 0x000fe20000000000 */
[----:B------:R-:W-:Y:S01]  /*7ec0*/  @P0 R2UR UR12, R2 ;  /* 0x00000000020c02ca */ /* 0x000fe200000e0000 */
[----:B------:R-:W-:Y:S01]  /*7ed0*/  @P0 IMAD.MOV.U32 R5, RZ, RZ, 0x40004040 ;  /* 0x40004040ff050424 */ /* 0x000fe200078e00ff */
[----:B------:R-:W-:-:S03]  /*7ee0*/  @P0 R2UR UR9, R7 ;  /* 0x00000000070902ca */ /* 0x000fc600000e0000 */
[----:B------:R-:W-:Y:S01]  /*7ef0*/  IMAD.U32 R23, RZ, RZ, UR13 ;  /* 0x0000000dff177e24 */ /* 0x000fe2000f8e00ff */
[----:B------:R-:W-:-:S04]  /*7f00*/  @P0 R2UR UR7, R5 ;  /* 0x00000000050702ca */ /* 0x000fc800000e0000 */
[----:B------:R-:W-:Y:S01]  /*7f10*/  R2UR UR51, R23 ;  /* 0x00000000173372ca */ /* 0x000fe200000e0000 */
[----:B------:R-:W-:Y:S01]  /*7f20*/  IMAD.U32 R6, RZ, RZ, UR14 ;  /* 0x0000000eff067e24 */ /* 0x000fe2000f8e00ff */
[----:B------:R-:W-:Y:S01]  /*7f30*/  @P0 R2UR UR14, R0 ;  /* 0x00000000000e02ca */ /* 0x000fe200000e0000 */
[----:B------:R-:W-:Y:S02]  /*7f40*/  IMAD.U32 R22, RZ, RZ, UR12 ;  /* 0x0000000cff167e24 */ /* 0x000fe4000f8e00ff */
[----:B------:R-:W-:Y:S01]  /*7f50*/  IMAD.U32 R27, RZ, RZ, UR9 ;  /* 0x00000009ff1b7e24 */ /* 0x000fe2000f8e00ff */
[----:B------:R-:W-:Y:S02]  /*7f60*/  @P0 R2UR UR8, R6 ;  /* 0x00000000060802ca */ /* 0x000fe400000e0000 */
[----:B------:R-:W-:Y:S01]  /*7f70*/  R2UR UR50, R22 ;  /* 0x00000000163272ca */ /* 0x000fe200000e0000 */
[----:B------:R-:W-:Y:S01]  /*7f80*/  IMAD.U32 R25, RZ, RZ, UR7 ;  /* 0x00000007ff197e24 */ /* 0x000fe2000f8e00ff */
[----:B------:R-:W-:-:S04]  /*7f90*/  R2UR UR29, R27 ;  /* 0x000000001b1d72ca */ /* 0x000fc800000e0000 */
[----:B------:R-:W-:Y:S01]  /*7fa0*/  R2UR UR53, R25 ;  /* 0x00000000193572ca */ /* 0x000fe200000e0000 */
[----:B------:R-:W-:Y:S01]  /*7fb0*/  IMAD.U32 R4, RZ, RZ, UR14 ;  /* 0x0000000eff047e24 */ /* 0x000fe2000f8e00ff */
[----:B------:R-:W-:-:S03]  /*7fc0*/  R2UR UR14, R8 ;  /* 0x00000000080e72ca */ /* 0x000fc600000e0000 */
[----:B------:R-:W-:Y:S01]  /*7fd0*/  IMAD.U32 R26, RZ, RZ, UR8 ;  /* 0x00000008ff1a7e24 */ /* 0x000fe2000f8e00ff */
[----:B------:R-:W-:Y:S02]  /*7fe0*/  @P0 R2UR UR6, R4 ;  /* 0x00000000040602ca */ /* 0x000fe400000e0000 */
[----:B------:R-:W-:Y:S02]  /*7ff0*/  ELECT P0, URZ, PT ;  /* 0x0000000000ff782f */ /* 0x000fe40003800000 */
[----:B------:R-:W-:-:S05]  /*8000*/  R2UR UR28, R26 ;  /* 0x000000001a1c72ca */ /* 0x000fca00000e0000 */
[----:B------:R-:W-:-:S04]  /*8010*/  IMAD.U32 R3, RZ, RZ, UR14 ;  /* 0x0000000eff037e24 */ /* 0x000fc8000f8e00ff */
        /* <DEDUP_REMOVED lines=43> */
[----:B------:R-:W-:-:S04]  /*82d0*/  @P0 R2UR UR14, R0 ;  /* 0x00000000000e02ca */ /* 0x000fc800000e0000 */
[----:B------:R-:W-:-:S09]  /*82e0*/  @P0 R2UR UR18, R6 ;  /* 0x00000000061202ca */ /* 0x000fd200000e0000 */
[----:B------:R-:W-:Y:S01]  /*82f0*/  IMAD.U32 R4, RZ, RZ, UR14 ;  /* 0x0000000eff047e24 */ /* 0x000fe2000f8e00ff */
[----:B------:R-:W-:-:S04]  /*8300*/  R2UR UR14, R8 ;  /* 0x00000000080e72ca */ /* 0x000fc800000e0000 */
[----:B------:R-:W-:Y:S02]  /*8310*/  @P0 R2UR UR20, R4 ;  /* 0x00000000041402ca */ /* 0x000fe400000e0000 */
[----:B------:R-:W-:-:S07]  /*8320*/  ELECT P0, URZ, PT ;  /* 0x0000000000ff782f */ /* 0x000fce0003800000 */
[----:B------:R-:W-:-:S06]  /*8330*/  IMAD.U32 R3, RZ, RZ, UR14 ;  /* 0x0000000eff037e24 */ /* 0x000fcc000f8e00ff */
[----:B------:R-:W-:Y:S01]  /*8340*/  @P0 VIADD R0, R13, 0x300 ;  /* 0x000003000d000836 */ /* 0x000fe20000000000 */
[----:B------:R-:W-:Y:S01]  /*8350*/  @P0 R2UR UR33, R3 ;  /* 0x00000000032102ca */ /* 0x000fe200000e0000 */
        /* <DEDUP_REMOVED lines=39> */
[----:B------:R-:W-:Y:S02]  /*85d0*/  @P0 VIADD R0, R9, 0xc04 ;  /* 0x00000c0409000836 */ /* 0x000fe40000000000 */
[----:B------:R-:W-:Y:S01]  /*85e0*/  @P0 IMAD.MOV.U32 R5, RZ, RZ, 0x40004040 ;  /* 0x40004040ff050424 */ /* 0x000fe200078e00ff */
[----:B------:R-:W-:-:S04]  /*85f0*/  @P0 R2UR UR9, R7 ;  /* 0x00000000070902ca */ /* 0x000fc800000e0000 */
[----:B------:R-:W-:-:S05]  /*8600*/  @P0 R2UR UR7, R5 ;  /* 0x00000000050702ca */ /* 0x000fca00000e0000 */
[----:B------:R-:W-:Y:S01]  /*8610*/  IMAD.U32 R6, RZ, RZ, UR14 ;  /* 0x0000000eff067e24 */ /* 0x000fe2000f8e00ff */
[----:B------:R-:W-:Y:S02]  /*8620*/  @P0 R2UR UR14, R0 ;  /* 0x00000000000e02ca */ /* 0x000fe400000e0000 */
[----:B------:R-:W-:Y:S02]  /*8630*/  SEL R0, R58, 0x10100490, !P4 ;  /* 0x101004903a007807 */ /* 0x000fe40006000000 */
[----:B------:R-:W-:-:S09]  /*8640*/  @P0 R2UR UR8, R6 ;  /* 0x00000000060802ca */ /* 0x000fd200000e0000 */
[----:B------:R-:W-:Y:S01]  /*8650*/  IMAD.U32 R4, RZ, RZ, UR14 ;  /* 0x0000000eff047e24 */ /* 0x000fe2000f8e00ff */
[----:B------:R-:W-:Y:S01]  /*8660*/  UMOV UR14, UR10 ;  /* 0x0000000a000e7c82 */ /* 0x000fe20008000000 */
[----:B------:R-:W-:Y:S01]  /*8670*/  @P0 R2UR UR10, R2 ;  /* 0x00000000020a02ca */ /* 0x000fe200000e0000 */
[----:B------:R0:W-:Y:S01]  /*8680*/  UTCHMMA.2CTA gdesc[UR76], gdesc[UR14], tmem[UR4], tmem[UR74], idesc[UR75], UPT ;  /* 0x00ff4a0e4c0075ea */ /* 0x0001e2000ba00004 */
[----:B------:R-:W-:Y:S01]  /*8690*/  UTCHMMA.2CTA gdesc[UR48], gdesc[UR26], tmem[UR4], tmem[UR46], idesc[UR47], UPT ;  /* 0x00ff2e1a300075ea */ /* 0x000fe2000ba00004 */
[----:B------:R-:W-:Y:S01]  /*86a0*/  UTCHMMA.2CTA gdesc[UR52], gdesc[UR28], tmem[UR4], tmem[UR50], idesc[UR51], UPT ;  /* 0x00ff321c340075ea */ /* 0x000fe2000ba00004 */
[----:B------:R-:W-:Y:S01]  /*86b0*/  UTCHMMA.2CTA gdesc[UR60], gdesc[UR30], tmem[UR4], tmem[UR54], idesc[UR55], UPT ;  /* 0x00ff361e3c0075ea */ /* 0x000fe2000ba00004 */
[----:B------:R3:W-:Y:S01]  /*86c0*/  UTCHMMA.2CTA gdesc[UR20], gdesc[UR18], tmem[UR4], tmem[UR16], idesc[UR17], UPT ;  /* 0x00ff1012140075ea */ /* 0x0007e2000ba00004 */
[----:B------:R-:W-:Y:S01]  /*86d0*/  @P0 R2UR UR6, R4 ;  /* 0x00000000040602ca */ /* 0x000fe200000e0000 */
[----:B------:R4:W-:Y:S01]  /*86e0*/  UTCHMMA.2CTA gdesc[UR62], gdesc[UR34], tmem[UR4], tmem[UR32], idesc[UR33], UPT ;  /* 0x00ff20223e0075ea */ /* 0x0009e2000ba00004 */
[----:B------:R5:W-:Y:S01]  /*86f0*/  UTCHMMA.2CTA gdesc[UR12], gdesc[UR56], tmem[UR4], tmem[UR58], idesc[UR59], UPT ;  /* 0x00ff3a380c0075ea */ /* 0x000be2000ba00004 */
[----:B------:R-:W-:-:S05]  /*8700*/  SEL R2, RZ, 0x4000, P5 ;  /* 0x00004000ff027807 */ /* 0x000fca0002800000 */
[----:B------:R-:W-:-:S05]  /*8710*/  IMAD.IADD R8, R2, 0x1, R0 ;  /* 0x0000000102087824 */ /* 0x000fca00078e0200 */
[----:B------:R1:W-:Y:S01]  /*8720*/  UTCHMMA.2CTA gdesc[UR6], gdesc[UR8], tmem[UR4], tmem[UR10], idesc[UR11], UPT ;  /* 0x00ff0a08060075ea */ /* 0x0003e2000ba00004 */
[----:B0-----:R-:W-:Y:S01]  /*8730*/  UMOV UR14, 0x3 ;  /* 0x00000003000e7882 */ /* 0x001fe20000000000 */
[----:B------:R-:W-:Y:S02]  /*8740*/  R2UR UR15, R8 ;  /* 0x00000000080f72ca */ /* 0x000fe400000e0000 */
[----:B---3--:R-:W-:Y:S02]  /*8750*/  R2UR.FILL UR21, R39 ;  /* 0x00000000271572ca */ /* 0x008fe400004e0000 */
[----:B------:R-:W-:Y:S02]  /*8760*/  R2UR.FILL UR20, R38 ;  /* 0x00000000261472ca */ /* 0x000fe400004e0000 */
[----:B----4-:R-:W-:Y:S02]  /*8770*/  R2UR.FILL UR33, R41 ;  /* 0x00000000292172ca */ /* 0x010fe400004e0000 */
[----:B------:R-:W-:-:S02]  /*8780*/  R2UR.FILL UR32, R40 ;  /* 0x00000000282072ca */ /* 0x000fc400004e0000 */
[----:B------:R-:W-:Y:S02]  /*8790*/  R2UR.FILL UR35, R43 ;  /* 0x000000002b2372ca */ /* 0x000fe400004e0000 */
[----:B------:R-:W-:Y:S01]  /*87a0*/  R2UR.FILL UR34, R42 ;  /* 0x000000002a2272ca */ /* 0x000fe200004e0000 */
[----:B------:R-:W-:Y:S01]  /*87b0*/  IMAD.U32 R3, RZ, RZ, UR15 ;  /* 0x0000000fff037e24 */ /* 0x000fe2000f8e00ff */
[----:B------:R-:W-:Y:S02]  /*87c0*/  R2UR.FILL UR19, R37 ;  /* 0x00000000251372ca */ /* 0x000fe400004e0000 */
[----:B------:R-:W-:Y:S02]  /*87d0*/  R2UR.FILL UR18, R34 ;  /* 0x00000000221272ca */ /* 0x000fe400004e0000 */
[----:B------:R-:W-:Y:S02]  /*87e0*/  R2UR.FILL UR17, R20 ;  /* 0x00000000141172ca */ /* 0x000fe400004e0000 */
[----:B------:R-:W-:-:S02]  /*87f0*/  R2UR.FILL UR63, R57 ;  /* 0x00000000393f72ca */ /* 0x000fc400004e0000 */
[----:B------:R-:W-:Y:S02]  /*8800*/  R2UR.FILL UR62, R56 ;  /* 0x00000000383e72ca */ /* 0x000fe400004e0000 */
[----:B-----5:R-:W-:Y:S01]  /*8810*/  R2UR.FILL UR59, R55 ;  /* 0x00000000373b72ca */ /* 0x020fe200004e0000 */
[----:B------:R0:W-:Y:S01]  /*8820*/  UTCHMMA.2CTA gdesc[UR32], gdesc[UR34], tmem[UR4], tmem[UR20], idesc[UR21], UPT ;  /* 0x00ff1422200075ea */ /* 0x0001e2000ba00004 */
[----:B------:R-:W-:Y:S02]  /*8830*/  R2UR.FILL UR58, R54 ;  /* 0x00000000363a72ca */ /* 0x000fe400004e0000 */
[----:B------:R-:W-:Y:S01]  /*8840*/  R2UR.FILL UR57, R53 ;  /* 0x00000000353972ca */ /* 0x000fe200004e0000 */
[----:B------:R0:W-:Y:S01]  /*8850*/  UTCBAR.2CTA.MULTICAST [UR19], URZ, UR18 ;  /* 0x000000ff130073e9 */ /* 0x0001e20008200812 */
[----:B------:R-:W3:Y:S02]  /*8860*/  FENCE.VIEW.ASYNC.T ;  /* 0x00000000000073c6 */ /* 0x000ee40000000200 */
[----:B---3--:R0:W-:Y:S01]  /*8870*/  UTCBAR.2CTA.MULTICAST [UR17], URZ, UR14 ;  /* 0x000000ff110073e9 */ /* 0x0081e2000820080e */
[----:B------:R-:W3:Y:S01]  /*8880*/  SYNCS.PHASECHK.TRANS64.TRYWAIT P0, [R10+URZ+0x40], RZ ;  /* 0x000040ff0a0075a7 */ /* 0x000ee200080011ff */
[----:B------:R-:W-:-:S02]  /*8890*/  R2UR.FILL UR56, R52 ;  /* 0x00000000343872ca */ /* 0x000fc400004e0000 */
[----:B------:R-:W-:Y:S02]  /*88a0*/  R2UR.FILL UR13, R51 ;  /* 0x00000000330d72ca */ /* 0x000fe400004e0000 */
[----:B------:R-:W-:Y:S02]  /*88b0*/  R2UR.FILL UR12, R50 ;  /* 0x00000000320c72ca */ /* 0x000fe400004e0000 */
[----:B-1----:R-:W-:Y:S02]  /*88c0*/  R2UR.FILL UR11, R49 ;  /* 0x00000000310b72ca */ /* 0x002fe400004e0000 */
[----:B------:R-:W-:Y:S02]  /*88d0*/  R2UR.FILL UR10, R48 ;  /* 0x00000000300a72ca */ /* 0x000fe400004e0000 */
[----:B------:R-:W-:Y:S02]  /*88e0*/  R2UR.FILL UR9, R47 ;  /* 0x000000002f0972ca */ /* 0x000fe400004e0000 */
[----:B------:R-:W-:-:S02]  /*88f0*/  R2UR.FILL UR8, R46 ;  /* 0x000000002e0872ca */ /* 0x000fc400004e0000 */
[----:B------:R-:W-:Y:S02]  /*8900*/  R2UR.FILL UR7, R45 ;  /* 0x000000002d0772ca */ /* 0x000fe400004e0000 */
[----:B------:R-:W-:Y:S01]  /*8910*/  R2UR.FILL UR6, R44 ;  /* 0x000000002c0672ca */ /* 0x000fe200004e0000 */
[----:B0--3--:R-:W-:-:S14]  /*8920*/  @!P0 BRA `(.L_x_98) ;  /* 0x000000f0005c8947 */ /* 0x009fdc0003800000 */
.L_x_217:
[----:B------:R-:W1:Y:S02]  /*8930*/  SYNCS.PHASECHK.TRANS64.TRYWAIT P0, [R10+URZ+0x20], RZ ;  /* 0x000020ff0a0075a7 */ /* 0x000e6400080011ff */
[----:B-1----:R-:W-:Y:S05]  /*8940*/  @!P0 BRA `(.L_x_99) ;  /* 0x000000f000688947 */ /* 0x002fea0003800000 */
.L_x_218:
[----:B------:R-:W3:Y:S02]  /*8950*/  SYNCS.PHASECHK.TRANS64.TRYWAIT P0, [R10+URZ+0x98], R59 ;  /* 0x0000983b0a0075a7 */ /* 0x000ee400080011ff */
[----:B---3--:R-:W-:Y:S05]  /*8960*/  @!P0 BRA `(.L_x_100) ;  /* 0x000000f000748947 */ /* 0x008fea0003800000 */
.L_x_220:
        /* <DEDUP_REMOVED lines=25> */
[----:B---3--:R-:W-:Y:S01]  /*8b00*/  @P0 IMAD.MOV.U32 R5, RZ, RZ, 0x40004040 ;  /* 0x40004040ff050424 */ /* 0x008fe200078e00ff */
        /* <DEDUP_REMOVED lines=15> */
[----:B------:R-:W-:Y:S02]  /*8c00*/  MOV.SPILL R38, UR20 ;  /* 0x0000001400267c02 */ /* 0x000fe40009000f00 */
[----:B------:R-:W-:Y:S02]  /*8c10*/  MOV.SPILL R54, UR64 ;  /* 0x0000004000367c02 */ /* 0x000fe40009000f00 */
[----:B------:R-:W-:-:S02]  /*8c20*/  @P0 R2UR UR19, R0 ;  /* 0x00000000001302ca */ /* 0x000fc400000e0000 */
[----:B------:R-:W-:Y:S02]  /*8c30*/  ELECT P0, URZ, PT ;  /* 0x0000000000ff782f */ /* 0x000fe40003800000 */
[----:B------:R-:W-:Y:S02]  /*8c40*/  MOV.SPILL R53, UR57 ;  /* 0x0000003900357c02 */ /* 0x000fe40009000f00 */
[----:B------:R-:W-:-:S07]  /*8c50*/  MOV.SPILL R52, UR56 ;  /* 0x0000003800347c02 */ /* 0x000fce0009000f00 */
[----:B------:R-:W-:Y:S02]  /*8c60*/  MOV.SPILL R37, UR19 ;  /* 0x0000001300257c02 */ /* 0x000fe40009000f00 */
[----:B------:R-:W-:Y:S01]  /*8c70*/  @P0 VIADD R2, R10, 0x48 ;  /* 0x000000480a020836 */ /* 0x000fe20000000000 */
[----:B------:R-:W-:-:S04]  /*8c80*/  @P0 LOP3.LUT R0, R21, 0xffff, RZ, 0xc0, !PT ;  /* 0x0000ffff15000812 */ /* 0x000fc800078ec0ff */
[----:B------:R-:W-:Y:S02]  /*8c90*/  @P0 R2UR UR18, R2 ;  /* 0x00000000021202ca */ /* 0x000fe400000e0000 */
[----:B------:R-:W-:Y:S02]  /*8ca0*/  @P0 R2UR UR17, R0 ;  /* 0x00000000001102ca */ /* 0x000fe400000e0000 */
[----:B------:R-:W-:-:S09]  /*8cb0*/  ELECT P0, URZ, PT ;  /* 0x0000000000ff782f */ /* 0x000fd20003800000 */
[----:B------:R-:W-:Y:S02]  /*8cc0*/  MOV.SPILL R34, UR18 ;  /* 0x0000001200227c02 */ /* 0x000fe40009000f00 */
        /* <DEDUP_REMOVED lines=134> */
[----:B---3--:R-:W-:Y:S01]  /*9530*/  R2UR UR46, R28 ;  /* 0x000000001c2e72ca */ /* 0x008fe200000e0000 */
        /* <DEDUP_REMOVED lines=139> */
[----:B------:R-:W-:-:S04]  /*9df0*/  @P0 R2UR UR14, R0 ;  /* 0x00000000000e02ca */ /* 0x000fc800000e0000 */
        /* <DEDUP_REMOVED lines=11> */
[----:B------:R-:W-:Y:S01]  /*9eb0*/  ISETP.NE.U32.AND P0, PT, R61, 0x1, PT ;  /* 0x000000013d00780c */ /* 0x000fe20003f05070 */
[----:B------:R0:W-:Y:S01]  /*9ec0*/  UTCHMMA.2CTA gdesc[UR12], gdesc[UR56], tmem[UR11], tmem[UR64], idesc[UR65], UPT ;  /* 0x00ff40380c0075ea */ /* 0x0001e2000ba0000b */
[----:B------:R-:W-:-:S02]  /*9ed0*/  IMAD.MOV.U32 R2, RZ, RZ, 0x10412490 ;  /* 0x10412490ff027424 */ /* 0x000fc400078e00ff */
[----:B------:R-:W-:-:S03]  /*9ee0*/  SEL R0, RZ, 0x4000, P0 ;  /* 0x00004000ff007807 */ /* 0x000fc60000000000 */
[----:B------:R-:W-:-:S04]  /*9ef0*/  SEL R2, R2, 0x10410490, !P6 ;  /* 0x1041049002027807 */ /* 0x000fc80007000000 */
[----:B------:R1:W-:Y:S01]  /*9f00*/  UTCHMMA.2CTA gdesc[UR4], gdesc[UR6], tmem[UR11], tmem[UR8], idesc[UR9], UPT ;  /* 0x00ff0806040075ea */ /* 0x0003e2000ba0000b */
[----:B------:R-:W-:Y:S01]  /*9f10*/  IMAD.IADD R8, R0, 0x1, R2 ;  /* 0x0000000100087824 */ /* 0x000fe200078e0202 */
[----:B---3--:R-:W-:-:S04]  /*9f20*/  UMOV UR14, 0x3 ;  /* 0x00000003000e7882 */ /* 0x008fc80000000000 */
[----:B------:R-:W-:Y:S02]  /*9f30*/  R2UR UR15, R8 ;  /* 0x00000000080f72ca */ /* 0x000fe400000e0000 */
[----:B----4-:R-:W-:Y:S02]  /*9f40*/  R2UR.FILL UR21, R39 ;  /* 0x00000000271572ca */ /* 0x010fe400004e0000 */
[----:B------:R-:W-:Y:S02]  /*9f50*/  R2UR.FILL UR20, R38 ;  /* 0x00000000261472ca */ /* 0x000fe400004e0000 */
[----:B-----5:R-:W-:Y:S02]  /*9f60*/  R2UR.FILL UR33, R41 ;  /* 0x00000000292172ca */ /* 0x020fe400004e0000 */
[----:B------:R-:W-:Y:S02]  /*9f70*/  R2UR.FILL UR32, R40 ;  /* 0x00000000282072ca */ /* 0x000fe400004e0000 */
[----:B------:R-:W-:-:S02]  /*9f80*/  R2UR.FILL UR35, R43 ;  /* 0x000000002b2372ca */ /* 0x000fc400004e0000 */
[----:B------:R-:W-:Y:S01]  /*9f90*/  R2UR.FILL UR34, R42 ;  /* 0x000000002a2272ca */ /* 0x000fe200004e0000 */
[----:B------:R-:W-:Y:S01]  /*9fa0*/  IMAD.U32 R3, RZ, RZ, UR15 ;  /* 0x0000000fff037e24 */ /* 0x000fe2000f8e00ff */
[----:B------:R-:W-:Y:S02]  /*9fb0*/  R2UR.FILL UR19, R37 ;  /* 0x00000000251372ca */ /* 0x000fe400004e0000 */
[----:B------:R-:W-:Y:S02]  /*9fc0*/  R2UR.FILL UR17, R20 ;  /* 0x00000000141172ca */ /* 0x000fe400004e0000 */
[----:B------:R-:W-:Y:S02]  /*9fd0*/  R2UR.FILL UR18, R34 ;  /* 0x00000000221272ca */ /* 0x000fe400004e0000 */
[----:B------:R-:W-:Y:S02]  /*9fe0*/  R2UR.FILL UR67, R57 ;  /* 0x00000000394372ca */ /* 0x000fe400004e0000 */
[----:B------:R-:W-:-:S02]  /*9ff0*/  R2UR.FILL UR66, R56 ;  /* 0x00000000384272ca */ /* 0x000fc400004e0000 */
[----:B0-----:R-:W-:Y:S01]  /*a000*/  R2UR.FILL UR65, R55 ;  /* 0x00000000374172ca */ /* 0x001fe200004e0000 */
[----:B------:R0:W-:Y:S01]  /*a010*/  UTCHMMA.2CTA gdesc[UR32], gdesc[UR34], tmem[UR11], tmem[UR20], idesc[UR21], UPT ;  /* 0x00ff1422200075ea */ /* 0x0001e2000ba0000b */
[----:B------:R-:W-:Y:S01]  /*a020*/  R2UR.FILL UR64, R54 ;  /* 0x00000000364072ca */ /* 0x000fe200004e0000 */
[----:B------:R0:W-:Y:S01]  /*a030*/  UTCBAR.2CTA.MULTICAST [UR19], URZ, UR14 ;  /* 0x000000ff130073e9 */ /* 0x0001e2000820080e */
[----:B------:R-:W-:Y:S02]  /*a040*/  R2UR.FILL UR57, R53 ;  /* 0x00000000353972ca */ /* 0x000fe400004e0000 */
[----:B------:R-:W-:Y:S01]  /*a050*/  R2UR.FILL UR56, R52 ;  /* 0x00000000343872ca */ /* 0x000fe200004e0000 */
[----:B------:R0:W-:Y:S01]  /*a060*/  UTCBAR.2CTA.MULTICAST [UR18], URZ, UR17 ;  /* 0x000000ff120073e9 */ /* 0x0001e20008200811 */
[----:B------:R-:W3:Y:S01]  /*a070*/  SYNCS.PHASECHK.TRANS64.TRYWAIT P0, [R10+URZ+0xa0], RZ ;  /* 0x0000a0ff0a0075a7 */ /* 0x000ee200080011ff */
[----:B------:R-:W-:Y:S02]  /*a080*/  R2UR.FILL UR13, R51 ;  /* 0x00000000330d72ca */ /* 0x000fe400004e0000 */
[----:B------:R-:W-:-:S02]  /*a090*/  R2UR.FILL UR12, R50 ;  /* 0x00000000320c72ca */ /* 0x000fc400004e0000 */
[----:B-1----:R-:W-:Y:S02]  /*a0a0*/  R2UR.FILL UR9, R49 ;  /* 0x00000000310972ca */ /* 0x002fe400004e0000 */
[----:B------:R-:W-:Y:S02]  /*a0b0*/  R2UR.FILL UR8, R48 ;  /* 0x00000000300872ca */ /* 0x000fe400004e0000 */
[----:B------:R-:W-:Y:S02]  /*a0c0*/  R2UR.FILL UR7, R47 ;  /* 0x000000002f0772ca */ /* 0x000fe400004e0000 */
[----:B------:R-:W-:Y:S02]  /*a0d0*/  R2UR.FILL UR6, R46 ;  /* 0x000000002e0672ca */ /* 0x000fe400004e0000 */
[----:B------:R-:W-:Y:S02]  /*a0e0*/  R2UR.FILL UR5, R45 ;  /* 0x000000002d0572ca */ /* 0x000fe400004e0000 */
[----:B------:R-:W-:Y:S01]  /*a0f0*/  R2UR.FILL UR4, R44 ;  /* 0x000000002c0472ca */ /* 0x000fe200004e0000 */
[----:B0--3--:R-:W-:-:S14]  /*a100*/  @!P0 BRA `(.L_x_101) ;  /* 0x000000d800a88947 */ /* 0x009fdc0003800000 */
.L_x_221:
[----:B------:R-:W1:Y:S02]  /*a110*/  SYNCS.PHASECHK.TRANS64.TRYWAIT P0, [R10+URZ+0x50], RZ ;  /* 0x000050ff0a0075a7 */ /* 0x000e6400080011ff */
[----:B-1----:R-:W-:Y:S05]  /*a120*/  @!P0 BRA `(.L_x_102) ;  /* 0x000000d800b48947 */ /* 0x002fea0003800000 */
.L_x_222:
[----:B------:R-:W-:Y:S01]  /*a130*/  ELECT P0, URZ, PT ;  /* 0x0000000000ff782f */ /* 0x000fe20003800000 */
[----:B------:R-:W-:Y:S01]  /*a140*/  VIADD R0, R36, 0x180 ;  /* 0x0000018024007836 */ /* 0x000fe20000000000 */
[----:B------:R-:W-:Y:S01]  /*a150*/  R2UR UR14, R8 ;  /* 0x00000000080e72ca */ /* 0x000fe200000e0000 */
[----:B------:R-:W-:-:S03]  /*a160*/  UPLOP3.LUT UP1, UPT, UPT, UPT, UPT, 0x80, 0x8 ;  /* 0x000000000008789c */ /* 0x000fc60003f2f070 */
[----:B------:R-:W-:-:S07]  /*a170*/  R2UR UR16, R0 ;  /* 0x00000000001072ca */ /* 0x000fce00000e0000 */
[----:B------:R-:W-:Y:S01]  /*a180*/  @P0 IMAD.MOV.U32 R2, RZ, RZ, RZ ;  /* 0x000000ffff020224 */ /* 0x000fe200078e00ff */
[----:B------:R-:W-:Y:S01]  /*a190*/  @P0 R2UR UR27, R3 ;  /* 0x00000000031b02ca */ /* 0x000fe200000e0000 */
[----:B------:R-:W-:Y:S01]  /*a1a0*/  IMAD.U32 R3, RZ, RZ, UR14 ;  /* 0x0000000eff037e24 */ /* 0x000fe2000f8e00ff */
[----:B------:R-:W-:Y:S02]  /*a1b0*/  UMOV UR14, 0x3 ;  /* 0x00000003000e7882 */ /* 0x000fe40000000000 */
[----:B------:R-:W-:Y:S01]  /*a1c0*/  @P0 R2UR UR26, R2 ;  /* 0x00000000021a02ca */ /* 0x000fe200000e0000 */
[----:B------:R-:W-:Y:S01]  /*a1d0*/  VIADD R2, R35, 0x6 ;  /* 0x0000000623027836 */ /* 0x000fe20000000000 */
[----:B------:R-:W-:Y:S01]  /*a1e0*/  ELECT P0, URZ, PT ;  /* 0x0000000000ff782f */ /* 0x000fe20003800000 */
[----:B------:R-:W-:-:S03]  /*a1f0*/  IMAD.U32 R6, RZ, RZ, UR16 ;  /* 0x00000010ff067e24 */ /* 0x000fc6000f8e00ff */
[----:B------:R-:W-:-:S07]  /*a200*/  R2UR UR15, R2 ;  /* 0x00000000020f72ca */ /* 0x000fce00000e0000 */
[----:B------:R3:W-:Y:S02]  /*a210*/  UTCHMMA.2CTA gdesc[UR8], gdesc[UR6], tmem[UR10], tmem[UR26], idesc[UR27], !UPT ;  /* 0x00ff1a06080075ea */ /* 0x0007e4000fa0000a */
[----:B------:R-:W-:Y:S01]  /*a220*/  @P0 IMAD.MOV.U32 R7, RZ, RZ, 0x40004040 ;  /* 0x40004040ff070424 */ /* 0x000fe200078e00ff */
[----:B------:R-:W-:Y:S01]  /*a230*/  @P0 R2UR UR24, R6 ;  /* 0x00000000061802ca */ /* 0x000fe200000e0000 */
[----:B------:R-:W-:Y:S01]  /*a240*/  @P0 IMAD.MOV.U32 R5, RZ, RZ, 0x40004040 ;  /* 0x40004040ff050424 */ /* 0x000fe200078e00ff */
[----:B------:R-:W-:Y:S01]  /*a250*/  @P0 R2UR UR21, R3 ;  /* 0x00000000031502ca */ /* 0x000fe200000e0000 */
[----:B------:R-:W-:Y:S01]  /*a260*/  IMAD.U32 R4, RZ, RZ, UR15 ;  /* 0x0000000fff047e24 */ /* 0x000fe2000f8e00ff */
[----:B------:R-:W-:Y:S01]  /*a270*/  @P0 R2UR UR25, R7 ;  /* 0x00000000071902ca */ /* 0x000fe200000e0000 */
[----:B------:R-:W-:Y:S01]  /*a280*/  @P0 IMAD.MOV.U32 R2, RZ, RZ, RZ ;  /* 0x000000ffff020224 */ /* 0x000fe200078e00ff */
[----:B------:R-:W-:Y:S02]  /*a290*/  @P0 R2UR UR23, R5 ;  /* 0x00000000051702ca */ /* 0x000fe400000e0000 */
[----:B------:R-:W-:-:S02]  /*a2a0*/  @P0 R2UR UR22, R4 ;  /* 0x00000000041602ca */ /* 0x000fc400000e0000 */
[----:B------:R-:W-:Y:S02]  /*a2b0*/  @P0 R2UR UR20, R2 ;  /* 0x00000000021402ca */ /* 0x000fe400000e0000 */
[----:B------:R-:W-:-:S13]  /*a2c0*/  ELECT P0, URZ, PT ;  /* 0x0000000000ff782f */ /* 0x000fda0003800000 */
[----:B------:R-:W-:Y:S01]  /*a2d0*/  @P0 VIADD R2, R10, 0x58 ;  /* 0x000000580a020836 */ /* 0x000fe20000000000 */
[----:B------:R-:W-:-:S04]  /*a2e0*/  @P0 LOP3.LUT R0, R21, 0xffff, RZ, 0xc0, !PT ;  /* 0x0000ffff15000812 */ /* 0x000fc800078ec0ff */
[----:B------:R-:W-:Y:S02]  /*a2f0*/  @P0 R2UR UR18, R2 ;  /* 0x00000000021202ca */ /* 0x000fe400000e0000 */
[----:B------:R-:W-:Y:S02]  /*a300*/  @P0 R2UR UR17, R0 ;  /* 0x00000000001102ca */ /* 0x000fe400000e0000 */
[----:B------:R-:W-:-:S13]  /*a310*/  ELECT P0, URZ, PT ;  /* 0x0000000000ff782f */ /* 0x000fda0003800000 */
        /* <DEDUP_REMOVED lines=8> */
[----:B------:R-:W-:Y:S02]  /*a3a0*/  @P0 R2UR UR33, R7 ;  /* 0x00000000072102ca */ /* 0x000fe400000e0000 */
[----:B------:R-:W-:-:S02]  /*a3b0*/  @P0 R2UR UR28, R2 ;  /* 0x00000000021c02ca */ /* 0x000fc400000e0000 */
        /* <DEDUP_REMOVED lines=25> */
[----:B------:R3:W-:Y:S01]  /*a550*/  UTCHMMA.2CTA gdesc[UR22], gdesc[UR24], tmem[UR10], tmem[UR20], idesc[UR21], UPT ;  /* 0x00ff1418160075ea */ /* 0x0007e2000ba0000a */
[----:B------:R3:W-:Y:S03]  /*a560*/  UTCBAR.2CTA.MULTICAST [UR18], URZ, UR17 ;  /* 0x000000ff120073e9 */ /* 0x0007e60008200811 */
[----:B------:R-:W-:-:S13]  /*a570*/  @P0 R2UR UR15, R0 ;  /* 0x00000000000f02ca */ /* 0x000fda00000e0000 */
[----:B------:R3:W-:Y:S01]  /*a580*/  UTCBAR.2CTA.MULTICAST [UR15], URZ, UR14 ;  /* 0x000000ff0f0073e9 */ /* 0x0007e2000820080e */
[----:B------:R-:W-:Y:S01]  /*a590*/  NOP ;  /* 0x0000000000007918 */ /* 0x000fe20000000000 */
.L_x_94:
[----:B------:R-:W-:Y:S01]  /*a5a0*/  ISETP.NE.AND P0, PT, R93, 0x1, PT ;  /* 0x000000015d00780c */ /* 0x000fe20003f05270 */
[----:B------:R-:W-:Y:S01]  /*a5b0*/  UPLOP3.LUT UP0, UPT, UPT, UPT, UPT, 0x40, 0x4 ;  /* 0x000000000004789c */ /* 0x000fe20003f0e870 */
[----:B------:R-:W-:Y:S01]  /*a5c0*/  SEL R90, RZ, 0x1, !P1 ;  /* 0x00000001ff5a7807 */ /* 0x000fe20004800000 */
[----:B------:R-:W-:Y:S02]  /*a5d0*/  HFMA2 R17, -RZ, RZ, 0, 0 ;  /* 0x00000000ff117431 */ /* 0x000fe400000001ff */
[----:B------:R-:W-:Y:S02]  /*a5e0*/  IMAD.MOV.U32 R14, RZ, RZ, RZ ;  /* 0x000000ffff0e7224 */ /* 0x000fe400078e00ff */
[--C-:B------:R-:W-:Y:S02]  /*a5f0*/  IMAD.MOV.U32 R20, RZ, RZ, R90.reuse ;  /* 0x000000ffff147224 */ /* 0x100fe400078e005a */
[----:B------:R-:W-:-:S04]  /*a600*/  IMAD.MOV.U32 R19, RZ, RZ, R90 ;  /* 0x000000ffff137224 */ /* 0x000fc800078e005a */
[----:B------:R-:W-:Y:S05]  /*a610*/  @!P0 BRA `(.L_x_103) ;  /* 0x0000005800b48947 */ /* 0x000fea0003800000 */
[----:B------:R4:W-:Y:S01]  /*a620*/  STL [R1+0xfc], R93 ;  /* 0x0000fc5d01007387 */ /* 0x0009e20000100800 */
[----:B------:R-:W-:Y:S02]  /*a630*/  MOV.SPILL R2, UR66 ;  /* 0x0000004200027c02 */ /* 0x000fe40009000f00 */
[----:B------:R-:W-:Y:S01]  /*a640*/  MOV.SPILL R0, UR65 ;  /* 0x0000004100007c02 */ /* 0x000fe20009000f00 */
[----:B------:R0:W-:Y:S01]  /*a650*/  STL [R1+0xf8], R21 ;  /* 0x0000f81501007387 */ /* 0x0001e20000100800 */
[----:B------:R-:W-:Y:S02]  /*a660*/  MOV.SPILL R4, UR17 ;  /* 0x0000001100047c02 */ /* 0x000fe40009000f00 */
[----:B------:R-:W-:Y:S02]  /*a670*/  MOV.SPILL R50, UR17 ;  /* 0x0000001100327c02 */ /* 0x000fe40009000f00 */
[----:B------:R-:W-:Y:S02]  /*a680*/  MOV.SPILL R52, UR17 ;  /* 0x0000001100347c02 */ /* 0x000fe40009000f00 */
[----:B------:R-:W-:-:S02]  /*a690*/  MOV.SPILL R54, UR17 ;  /* 0x0000001100367c02 */ /* 0x000fc40009000f00 */
[----:B0-----:R-:W-:Y:S02]  /*a6a0*/  MOV.SPILL R3, UR17 ;  /* 0x0000001100037c02 */ /* 0x001fe40009000f00 */
[----:B---3--:R-:W-:Y:S01]  /*a6b0*/  R2UR.FILL UR17, R4 ;  /* 0x00000000041172ca */ /* 0x008fe200004e0000 */
[----:B------:R-:W-:Y:S01]  /*a6c0*/  VIADD R4, R35, 0x6 ;  /* 0x0000000623047836 */ /* 0x000fe20000000000 */
[----:B------:R-:W-:Y:S01]  /*a6d0*/  R2UR.FILL UR17, R3 ;  /* 0x00000000031172ca */ /* 0x000fe200004e0000 */
[----:B------:R-:W-:Y:S01]  /*a6e0*/  VIADD R3, R36, 0x80 ;  /* 0x0000008024037836 */ /* 0x000fe20000000000 */
[----:B------:R-:W-:Y:S02]  /*a6f0*/  R2UR.FILL UR17, R54 ;  /* 0x00000000361172ca */ /* 0x000fe400004e0000 */
[----:B------:R-:W-:Y:S02]  /*a700*/  MOV.SPILL R46, UR21 ;  /* 0x00000015002e7c02 */ /* 0x000fe40009000f00 */
[----:B------:R-:W-:-:S02]  /*a710*/  MOV.SPILL R38, UR31 ;  /* 0x0000001f00267c02 */ /* 0x000fc40009000f00 */
[----:B----4-:R-:W-:Y:S02]  /*a720*/  MOV.SPILL R93, UR5 ;  /* 0x00000005005d7c02 */ /* 0x010fe40009000f00 */
[----:B------:R-:W-:Y:S02]  /*a730*/  R2UR.FILL UR21, R46 ;  /* 0x000000002e1572ca */ /* 0x000fe400004e0000 */
[----:B------:R-:W-:Y:S02]  /*a740*/  MOV.SPILL R21, UR67 ;  /* 0x0000004300157c02 */ /* 0x000fe40009000f00 */
[----:B------:R-:W-:Y:S02]  /*a750*/  R2UR.FILL UR31, R38 ;  /* 0x00000000261f72ca */ /* 0x000fe400004e0000 */
[----:B------:R-:W-:Y:S01]  /*a760*/  MOV.SPILL R48, UR19 ;  /* 0x0000001300307c02 */ /* 0x000fe20009000f00 */
[----:B------:R0:W-:Y:S01]  /*a770*/  STL [R1+0xa4], R21 ;  /* 0x0000a41501007387 */ /* 0x0001e20000100800 */
[----:B------:R-:W-:-:S02]  /*a780*/  R2UR.FILL UR17, R52 ;  /* 0x00000000341172ca */ /* 0x000fc400004e0000 */
[----:B------:R-:W-:Y:S01]  /*a790*/  R2UR.FILL UR19, R48 ;  /* 0x00000000301372ca */ /* 0x000fe200004e0000 */
[----:B------:R3:W-:Y:S01]  /*a7a0*/  STL [R1+0xa0], R2 ;  /* 0x0000a00201007387 */ /* 0x0007e20000100800 */
[----:B------:R-:W-:Y:S02]  /*a7b0*/  MOV.SPILL R44, UR23 ;  /* 0x00000017002c7c02 */ /* 0x000fe40009000f00 */
[----:B------:R-:W-:Y:S01]  /*a7c0*/  MOV.SPILL R42, UR25 ;  /* 0x00000019002a7c02 */ /* 0x000fe20009000f00 */
[----:B------:R4:W-:Y:S01]  /*a7d0*/  STL [R1+0xac], R0 ;  /* 0x0000ac0001007387 */ /* 0x0009e20000100800 */
[----:B------:R-:W-:Y:S02]  /*a7e0*/  MOV.SPILL R40, UR29 ;  /* 0x0000001d00287c02 */ /* 0x000fe40009000f00 */
[----:B------:R-:W-:Y:S02]  /*a7f0*/  R2UR.FILL UR23, R44 ;  /* 0x000000002c1772ca */ /* 0x000fe400004e0000 */
[----:B------:R-:W-:-:S02]  /*a800*/  R2UR.FILL UR25, R42 ;  /* 0x000000002a1972ca */ /* 0x000fc400004e0000 */
[----:B------:R-:W-:Y:S02]  /*a810*/  R2UR.FILL UR29, R40 ;  /* 0x00000000281d72ca */ /* 0x000fe400004e0000 */
[----:B------:R-:W-:Y:S02]  /*a820*/  MOV.SPILL R34, UR33 ;  /* 0x0000002100227c02 */ /* 0x000fe40009000f00 */
[----:B------:R-:W-:Y:S02]  /*a830*/  MOV.SPILL R32, UR35 ;  /* 0x0000002300207c02 */ /* 0x000fe40009000f00 */
[----:B------:R-:W-:Y:S02]  /*a840*/  R2UR.FILL UR33, R34 ;  /* 0x00000000222172ca */ /* 0x000fe400004e0000 */
[----:B------:R-:W-:Y:S02]  /*a850*/  R2UR.FILL UR35, R32 ;  /* 0x00000000202372ca */ /* 0x000fe400004e0000 */
[----:B0-----:R-:W-:-:S02]  /*a860*/  MOV.SPILL R21, UR64 ;  /* 0x0000004000157c02 */ /* 0x001fc40009000f00 */
[----:B------:R-:W-:Y:S02]  /*a870*/  MOV.SPILL R15, UR55 ;  /* 0x00000037000f7c02 */ /* 0x000fe40009000f00 */
[----:B---3--:R-:W-:Y:S01]  /*a880*/  MOV.SPILL R2, UR63 ;  /* 0x0000003f00027c02 */ /* 0x008fe20009000f00 */
[----:B------:R0:W-:Y:S01]  /*a890*/  STL [R1+0xa8], R21 ;  /* 0x0000a81501007387 */ /* 0x0001e20000100800 */
[----:B------:R-:W-:Y:S02]  /*a8a0*/  R2UR.FILL UR55, R15 ;  /* 0x000000000f3772ca */ /* 0x000fe400004e0000 */
[----:B----4-:R-:W-:Y:S01]  /*a8b0*/  MOV.SPILL R0, UR62 ;  /* 0x0000003e00007c02 */ /* 0x010fe20009000f00 */
[----:B------:R3:W-:Y:S01]  /*a8c0*/  STL [R1+0xb4], R2 ;  /* 0x0000b40201007387 */ /* 0x0007e20000100800 */
[----:B------:R-:W-:Y:S02]  /*a8d0*/  MOV.SPILL R14, UR77 ;  /* 0x0000004d000e7c02 */ /* 0x000fe40009000f00 */
[----:B------:R-:W-:Y:S01]  /*a8e0*/  MOV.SPILL R8, UR73 ;  /* 0x0000004900087c02 */ /* 0x000fe20009000f00 */
[----:B------:R4:W-:Y:S01]  /*a8f0*/  STL [R1+0xb0], R0 ;  /* 0x0000b00001007387 */ /* 0x0009e20000100800 */
[----:B------:R-:W-:-:S02]  /*a900*/  R2UR.FILL UR77, R14 ;  /* 0x000000000e4d72ca */ /* 0x000fc400004e0000 */
[----:B------:R-:W-:Y:S02]  /*a910*/  R2UR.FILL UR73, R8 ;  /* 0x00000000084972ca */ /* 0x000fe400004e0000 */
[----:B------:R-:W-:Y:S02]  /*a920*/  SEL R81, RZ, 0x4000, P5 ;  /* 0x00004000ff517807 */ /* 0x000fe40002800000 */
[----:B------:R-:W-:Y:S02]  /*a930*/  MOV.SPILL R7, UR71 ;  /* 0x0000004700077c02 */ /* 0x000fe40009000f00 */
[----:B------:R-:W-:Y:S02]  /*a940*/  MOV.SPILL R16, UR61 ;  /* 0x0000003d00107c02 */ /* 0x000fe40009000f00 */
[----:B------:R-:W-:Y:S01]  /*a950*/  SEL R78, RZ, 0x4000, P3 ;  /* 0x00004000ff4e7807 */ /* 0x000fe20001800000 */
[----:B------:R-:W-:Y:S01]  /*a960*/  VIADD R83, R12, 0x304 ;  /* 0x000003040c537836 */ /* 0x000fe20000000000 */
[----:B------:R-:W-:-:S02]  /*a970*/  MOV.SPILL R26, UR41 ;  /* 0x00000029001a7c02 */ /* 0x000fc40009000f00 */
[----:B------:R-:W-:Y:S02]  /*a980*/  R2UR.FILL UR17, R50 ;  /* 0x00000000321172ca */ /* 0x000fe400004e0000 */
[----:B0-----:R-:W-:Y:S02]  /*a990*/  MOV.SPILL R21, UR59 ;  /* 0x0000003b00157c02 */ /* 0x001fe40009000f00 */
[----:B-12---:R-:W-:Y:S02]  /*a9a0*/  MOV.SPILL R10, UR75 ;  /* 0x0000004b000a7c02 */ /* 0x006fe40009000f00 */
[----:B---3--:R-:W-:Y:S01]  /*a9b0*/  MOV.SPILL R2, UR58 ;  /* 0x0000003a00027c02 */ /* 0x008fe20009000f00 */
[----:B------:R0:W-:Y:S01]  /*a9c0*/  STL [R1+0xbc], R21 ;  /* 0x0000bc1501007387 */ /* 0x0001e20000100800 */
[----:B------:R-:W-:Y:S02]  /*a9d0*/  MOV.SPILL R30, UR37 ;  /* 0x00000025001e7c02 */ /* 0x000fe40009000f00 */
[----:B----4-:R-:W-:Y:S01]  /*a9e0*/  MOV.SPILL R0, UR57 ;  /* 0x0000003900007c02 */ /* 0x010fe20009000f00 */
[----:B------:R1:W-:Y:S01]  /*a9f0*/  STL [R1+0xb8], R2 ;  /* 0x0000b80201007387 */ /* 0x0003e20000100800 */
[----:B------:R-:W2:Y:S01]  /*aa00*/  LDC.U8 R8, c[0x0][0x38b] ;  /* 0x0000e2c0ff087b82 */ /* 0x000ea20000000000 */
[----:B------:R-:W-:-:S02]  /*aa10*/  ISETP.NE.U32.AND P3, PT, R61, 0x1, PT ;  /* 0x000000013d00780c */ /* 0x000fc40003f65070 */
[----:B------:R3:W-:Y:S01]  /*aa20*/  STL [R1+0xc4], R0 ;  /* 0x0000c40001007387 */ /* 0x0007e20000100800 */
[----:B------:R-:W-:Y:S02]  /*aa30*/  R2UR.FILL UR61, R16 ;  /* 0x00000000103d72ca */ /* 0x000fe400004e0000 */
[----:B------:R-:W-:Y:S02]  /*aa40*/  R2UR.FILL UR41, R26 ;  /* 0x000000001a2972ca */ /* 0x000fe400004e0000 */
[----:B------:R-:W-:Y:S02]  /*aa50*/  R2UR.FILL UR75, R10 ;  /* 0x000000000a4b72ca */ /* 0x000fe400004e0000 */
[----:B------:R-:W-:Y:S02]  /*aa60*/  R2UR.FILL UR37, R30 ;  /* 0x000000001e2572ca */ /* 0x000fe400004e0000 */
[----:B------:R-:W-:Y:S02]  /*aa70*/  MOV.SPILL R24, UR43 ;  /* 0x0000002b00187c02 */ /* 0x000fe40009000f00 */
[----:B------:R-:W-:-:S02]  /*aa80*/  MOV.SPILL R22, UR45 ;  /* 0x0000002d00167c02 */ /* 0x000fc40009000f00 */
[----:B------:R-:W-:Y:S02]  /*aa90*/  MOV.SPILL R20, UR47 ;  /* 0x0000002f00147c02 */ /* 0x000fe40009000f00 */
[----:B------:R-:W-:Y:S02]  /*aaa0*/  MOV.SPILL R19, UR49 ;  /* 0x0000003100137c02 */ /* 0x000fe40009000f00 */
[----:B0-----:R-:W-:Y:S02]  /*aab0*/  MOV.SPILL R21, UR56 ;  /* 0x0000003800157c02 */ /* 0x001fe40009000f00 */
[----:B------:R-:W-:Y:S02]  /*aac0*/  MOV.SPILL R18, UR51 ;  /* 0x0000003300127c02 */ /* 0x000fe40009000f00 */
[----:B-1----:R-:W-:Y:S01]  /*aad0*/  MOV.SPILL R2, UR13 ;  /* 0x0000000d00027c02 */ /* 0x002fe20009000f00 */
[----:B------:R0:W-:Y:S01]  /*aae0*/  STL [R1+0xc0], R21 ;  /* 0x0000c01501007387 */ /* 0x0001e20000100800 */
[----:B------:R-:W-:-:S02]  /*aaf0*/  MOV.SPILL R17, UR53 ;  /* 0x0000003500117c02 */ /* 0x000fc40009000f00 */
[----:B---3--:R-:W-:Y:S01]  /*ab00*/  MOV.SPILL R0, UR12 ;  /* 0x0000000c00007c02 */ /* 0x008fe20009000f00 */
[----:B------:R1:W-:Y:S01]  /*ab10*/  STL [R1+0xcc], R2 ;  /* 0x0000cc0201007387 */ /* 0x0003e20000100800 */
[----:B--2---:R-:W-:Y:S02]  /*ab20*/  LOP3.LUT R8, R8, 0x1, RZ, 0xc0, !PT ;  /* 0x0000000108087812 */ /* 0x004fe400078ec0ff */
[----:B------:R-:W-:Y:S01]  /*ab30*/  MOV.SPILL R118, UR61 ;  /* 0x0000003d00767c02 */ /* 0x000fe20009000f00 */
[----:B------:R2:W-:Y:S01]  /*ab40*/  STL [R1+0xc8], R0 ;  /* 0x0000c80001007387 */ /* 0x0005e20000100800 */
[----:B------:R-:W-:Y:S01]  /*ab50*/  VIADD R10, R12, 0x100 ;  /* 0x000001000c0a7836 */ /* 0x000fe20000000000 */
[----:B------:R-:W-:Y:S02]  /*ab60*/  MOV.SPILL R110, UR73 ;  /* 0x00000049006e7c02 */ /* 0x000fe40009000f00 */
[----:B------:R-:W-:Y:S02]  /*ab70*/  MOV.SPILL R5, UR27 ;  /* 0x0000001b00057c02 */ /* 0x000fe40009000f00 */
[----:B------:R-:W-:-:S02]  /*ab80*/  R2UR.FILL UR43, R24 ;  /* 0x00000000182b72ca */ /* 0x000fc400004e0000 */
[----:B------:R-:W-:Y:S02]  /*ab90*/  R2UR.FILL UR45, R22 ;  /* 0x00000000162d72ca */ /* 0x000fe400004e0000 */
[----:B------:R-:W-:Y:S02]  /*aba0*/  R2UR.FILL UR47, R20 ;  /* 0x00000000142f72ca */ /* 0x000fe400004e0000 */
[----:B------:R-:W-:Y:S02]  /*abb0*/  R2UR.FILL UR49, R19 ;  /* 0x00000000133172ca */ /* 0x000fe400004e0000 */
[----:B------:R-:W-:Y:S02]  /*abc0*/  R2UR.FILL UR51, R18 ;  /* 0x00000000123372ca */ /* 0x000fe400004e0000 */
[----:B------:R-:W-:Y:S02]  /*abd0*/  R2UR.FILL UR53, R17 ;  /* 0x00000000113572ca */ /* 0x000fe400004e0000 */
[----:B0-----:R-:W-:-:S02]  /*abe0*/  MOV.SPILL R21, UR11 ;  /* 0x0000000b00157c02 */ /* 0x001fc40009000f00 */
[----:B------:R-:W-:Y:S02]  /*abf0*/  MOV.SPILL R76, UR15 ;  /* 0x0000000f004c7c02 */ /* 0x000fe40009000f00 */
[----:B-1----:R-:W-:Y:S01]  /*ac00*/  MOV.SPILL R2, UR10 ;  /* 0x0000000a00027c02 */ /* 0x002fe20009000f00 */
[----:B------:R0:W-:Y:S01]  /*ac10*/  STL [R1+0xd4], R21 ;  /* 0x0000d41501007387 */ /* 0x0001e20000100800 */
[----:B------:R-:W-:Y:S02]  /*ac20*/  MOV.SPILL R6, UR69 ;  /* 0x0000004500067c02 */ /* 0x000fe40009000f00 */
[----:B--2---:R-:W-:Y:S01]  /*ac30*/  MOV.SPILL R0, UR9 ;  /* 0x0000000900007c02 */ /* 0x004fe20009000f00 */
[----:B------:R1:W-:Y:S01]  /*ac40*/  STL [R1+0xd0], R2 ;  /* 0x0000d00201007387 */ /* 0x0003e20000100800 */
[----:B------:R-:W-:-:S03]  /*ac50*/  MOV.SPILL R28, UR39 ;  /* 0x00000027001c7c02 */ /* 0x000fc60009000f00 */
[----:B------:R2:W-:Y:S01]  /*ac60*/  STL [R1+0xdc], R0 ;  /* 0x0000dc0001007387 */ /* 0x0005e20000100800 */
[----:B------:R-:W-:Y:S01]  /*ac70*/  ISETP.NE.U32.AND P5, PT, R8, 0x1, PT ;  /* 0x000000010800780c */ /* 0x000fe20003fa5070 */
[----:B------:R-:W-:Y:S01]  /*ac80*/  UMOV UR61, UR41 ;  /* 0x00000029003d7c82 */ /* 0x000fe20008000000 */
[----:B------:R-:W-:Y:S01]  /*ac90*/  UMOV UR73, UR33 ;  /* 0x0000002100497c82 */ /* 0x000fe20008000000 */
[----:B------:R-:W-:Y:S01]  /*aca0*/  R2UR UR12, R10 ;  /* 0x000000000a0c72ca */ /* 0x000fe200000e0000 */
[----:B------:R-:W-:Y:S01]  /*acb0*/  VIADD R82, R12, 0x302 ;  /* 0x000003020c527836 */ /* 0x000fe20000000000 */
[----:B------:R-:W-:Y:S02]  /*acc0*/  MOV.SPILL R121, UR13 ;  /* 0x0000000d00797c02 */ /* 0x000fe40009000f00 */
[----:B------:R-:W-:Y:S02]  /*acd0*/  MOV.SPILL R123, UR11 ;  /* 0x0000000b007b7c02 */ /* 0x000fe40009000f00 */
[----:B------:R-:W-:-:S02]  /*ace0*/  MOV.SPILL R120, UR5 ;  /* 0x0000000500787c02 */ /* 0x000fc40009000f00 */
[----:B------:R-:W-:Y:S02]  /*acf0*/  R2UR.FILL UR39, R28 ;  /* 0x000000001c2772ca */ /* 0x000fe400004e0000 */
[----:B0-----:R-:W-:Y:S02]  /*ad00*/  MOV.SPILL R21, UR8 ;  /* 0x0000000800157c02 */ /* 0x001fe40009000f00 */
[----:B-1----:R-:W-:-:S03]  /*ad10*/  MOV.SPILL R2, UR7 ;  /* 0x0000000700027c02 */ /* 0x002fc60009000f00 */
[----:B------:R0:W-:Y:S01]  /*ad20*/  STL [R1+0xd8], R21 ;  /* 0x0000d81501007387 */ /* 0x0001e20000100800 */
[----:B--2---:R-:W-:-:S03]  /*ad30*/  MOV.SPILL R0, UR6 ;  /* 0x0000000600007c02 */ /* 0x004fc60009000f00 */
[----:B------:R1:W-:Y:S04]  /*ad40*/  STL [R1+0xe4], R2 ;  /* 0x0000e40201007387 */ /* 0x0003e80000100800 */
[----:B------:R-:W-:Y:S04]  /*ad50*/  STL [R1+0x100], R93 ;  /* 0x0001005d01007387 */ /* 0x000fe80000100800 */
[----:B------:R2:W-:Y:S01]  /*ad60*/  STL [R1+0xe0], R0 ;  /* 0x0000e00001007387 */ /* 0x0005e20000100800 */
[----:B0-----:R-:W-:Y:S01]  /*ad70*/  MOV.SPILL R21, UR4 ;  /* 0x0000000400157c02 */ /* 0x001fe20009000f00 */
[----:B-1----:R-:W-:-:S04]  /*ad80*/  VIADD R2, R35, 0x2 ;  /* 0x0000000223027836 */ /* 0x002fc80000000000 */
[----:B------:R-:W-:Y:S01]  /*ad90*/  STL [R1+0x104], R21 ;  /* 0x0001041501007387 */ /* 0x000fe20000100800 */
[----:B------:R-:W-:Y:S01]  /*ada0*/  R2UR UR16, R2 ;  /* 0x00000000021072ca */ /* 0x000fe200000e0000 */
[----:B------:R-:W-:Y:S02]  /*adb0*/  VIADD R2, R36, 0x100 ;  /* 0x0000010024027836 */ /* 0x000fe40000000000 */
[----:B--2---:R-:W-:-:S10]  /*adc0*/  VIADD R0, R35, 0x4 ;  /* 0x0000000423007836 */ /* 0x004fd40000000000 */
[----:B------:R-:W-:Y:S01]  /*add0*/  IMAD.U32 R74, RZ, RZ, UR16 ;  /* 0x00000010ff4a7e24 */ /* 0x000fe2000f8e00ff */
[----:B------:R-:W-:Y:S01]  /*ade0*/  R2UR UR16, R0 ;  /* 0x00000000001072ca */ /* 0x000fe200000e0000 */
[----:B------:R-:W-:-:S03]  /*adf0*/  VIADD R0, R36, 0x180 ;  /* 0x0000018024007836 */ /* 0x000fc60000000000 */
[----:B------:R0:W-:Y:S02]  /*ae00*/  STL.64 [R1+0x118], R74 ;  /* 0x0001184a01007387 */ /* 0x0001e40000100a00 */
[----:B------:R-:W-:Y:S01]  /*ae10*/  R2UR UR18, R0 ;  /* 0x00000000001272ca */ /* 0x000fe200000e0000 */
[----:B------:R-:W-:-:S05]  /*ae20*/  VIADD R0, R9, 0x400 ;  /* 0x0000040009007836 */ /* 0x000fca0000000000 */
[----:B------:R-:W-:Y:S01]  /*ae30*/  R2UR UR28, R0 ;  /* 0x00000000001c72ca */ /* 0x000fe200000e0000 */
[----:B------:R-:W-:Y:S01]  /*ae40*/  IMAD.U32 R72, RZ, RZ, UR16 ;  /* 0x00000010ff487e24 */ /* 0x000fe2000f8e00ff */
[----:B------:R-:W-:Y:S01]  /*ae50*/  R2UR UR16, R4 ;  /* 0x00000000041072ca */ /* 0x000fe200000e0000 */
[C---:B------:R-:W-:Y:S02]  /*ae60*/  VIADD R0, R9.reuse, 0x800 ;  /* 0x0000080009007836 */ /* 0x040fe40000000000 */
[C---:B------:R-:W-:Y:S02]  /*ae70*/  VIADD R4, R9.reuse, 0x2 ;  /* 0x0000000209047836 */ /* 0x040fe40000000000 */
[----:B------:R-:W-:Y:S01]  /*ae80*/  IMAD.U32 R64, RZ, RZ, UR18 ;  /* 0x00000012ff407e24 */ /* 0x000fe2000f8e00ff */
[----:B------:R-:W-:Y:S01]  /*ae90*/  R2UR UR36, R0 ;  /* 0x00000000002472ca */ /* 0x000fe200000e0000 */
[C---:B------:R-:W-:Y:S01]  /*aea0*/  VIADD R0, R9.reuse, 0xc00 ;  /* 0x00000c0009007836 */ /* 0x040fe20000000000 */
[----:B------:R-:W-:Y:S01]  /*aeb0*/  R2UR UR20, R4 ;  /* 0x00000000041472ca */ /* 0x000fe200000e0000 */
[----:B------:R-:W-:-:S02]  /*aec0*/  VIADD R4, R9, 0x402 ;  /* 0x0000040209047836 */ /* 0x000fc40000000000 */
[----:B------:R-:W-:Y:S01]  /*aed0*/  IMAD.U32 R56, RZ, RZ, UR28 ;  /* 0x0000001cff387e24 */ /* 0x000fe2000f8e00ff */
[----:B------:R-:W-:Y:S01]  /*aee0*/  R2UR UR44, R0 ;  /* 0x00000000002c72ca */ /* 0x000fe200000e0000 */
[----:B------:R-:W-:Y:S01]  /*aef0*/  IMAD.U32 R70, RZ, RZ, UR16 ;  /* 0x00000010ff467e24 */ /* 0x000fe2000f8e00ff */
[----:B------:R-:W-:Y:S01]  /*af00*/  R2UR UR16, R3 ;  /* 0x00000000031072ca */ /* 0x000fe200000e0000 */
[----:B------:R-:W-:Y:S01]  /*af10*/  VIADD R3, R9, 0x4 ;  /* 0x0000000409037836 */ /* 0x000fe20000000000 */
[----:B------:R-:W-:Y:S01]  /*af20*/  R2UR UR30, R4 ;  /* 0x00000000041e72ca */ /* 0x000fe200000e0000 */
[----:B------:R-:W-:Y:S02]  /*af30*/  VIADD R0, R13, 0x2 ;  /* 0x000000020d007836 */ /* 0x000fe40000000000 */
[----:B------:R-:W-:Y:S01]  /*af40*/  VIADD R4, R9, 0x802 ;  /* 0x0000080209047836 */ /* 0x000fe20000000000 */
[----:B------:R-:W-:Y:S01]  /*af50*/  R2UR UR22, R3 ;  /* 0x00000000031672ca */ /* 0x000fe200000e0000 */
[----:B------:R-:W-:Y:S01]  /*af60*/  VIADD R3, R9, 0x404 ;  /* 0x0000040409037836 */ /* 0x000fe20000000000 */
[----:B------:R-:W-:Y:S01]  /*af70*/  R2UR UR52, R0 ;  /* 0x00000000003472ca */ /* 0x000fe200000e0000 */
[----:B------:R-:W-:Y:S01]  /*af80*/  VIADD R0, R13, 0x102 ;  /* 0x000001020d007836 */ /* 0x000fe20000000000 */
[----:B------:R-:W-:Y:S01]  /*af90*/  R2UR UR38, R4 ;  /* 0x00000000042672ca */ /* 0x000fe200000e0000 */
[----:B------:R-:W-:Y:S01]  /*afa0*/  IMAD.U32 R62, RZ, RZ, UR20 ;  /* 0x00000014ff3e7e24 */ /* 0x000fe2000f8e00ff */
[----:B------:R-:W-:Y:S01]  /*afb0*/  R2UR UR32, R3 ;  /* 0x00000000032072ca */ /* 0x000fe200000e0000 */
[----:B------:R-:W-:Y:S01]  /*afc0*/  IMAD.U32 R68, RZ, RZ, UR16 ;  /* 0x00000010ff447e24 */ /* 0x000fe2000f8e00ff */
[----:B------:R-:W-:Y:S01]  /*afd0*/  R2UR UR16, R2 ;  /* 0x00000000021072ca */ /* 0x000fe200000e0000 */
[C---:B------:R-:W-:Y:S01]  /*afe0*/  VIADD R2, R9.reuse, 0x6 ;  /* 0x0000000609027836 */ /* 0x040fe20000000000 */
[----:B------:R-:W-:Y:S01]  /*aff0*/  R2UR UR74, R0 ;  /* 0x00000000004a72ca */ /* 0x000fe200000e0000 */
[----:B------:R-:W-:-:S02]  /*b000*/  VIADD R3, R9, 0x804 ;  /* 0x0000080409037836 */ /* 0x000fc40000000000 */
[----:B------:R-:W-:Y:S01]  /*b010*/  VIADD R0, R13, 0x202 ;  /* 0x000002020d007836 */ /* 0x000fe20000000000 */
[----:B------:R-:W-:Y:S01]  /*b020*/  R2UR UR24, R2 ;  /* 0x00000000021872ca */ /* 0x000fe200000e0000 */
        /* <DEDUP_REMOVED lines=10> */
[----:B------:R-:W-:Y:S01]  /*b0d0*/  VIADD R0, R11, 0x4 ;  /* 0x000000040b007836 */ /* 0x000fe20000000000 */
[----:B------:R-:W-:Y:S01]  /*b0e0*/  R2UR UR42, R2 ;  /* 0x00000000022a72ca */ /* 0x000fe200000e0000 */
[----:B------:R-:W-:-:S02]  /*b0f0*/  VIADD R2, R9, 0xc04 ;  /* 0x00000c0409027836 */ /* 0x000fc40000000000 */
[----:B------:R-:W-:Y:S01]  /*b100*/  IMAD.U32 R46, RZ, RZ, UR38 ;  /* 0x00000026ff2e7e24 */ /* 0x000fe2000f8e00ff */
[----:B------:R-:W-:Y:S01]  /*b110*/  R2UR UR38, R0 ;  /* 0x00000000002672ca */ /* 0x000fe200000e0000 */
[C---:B------:R-:W-:Y:S01]  /*b120*/  VIADD R3, R13.reuse, 0x6 ;  /* 0x000000060d037836 */ /* 0x040fe20000000000 */
[----:B------:R-:W-:Y:S01]  /*b130*/  R2UR UR48, R2 ;  /* 0x00000000023072ca */ /* 0x000fe200000e0000 */
[----:B------:R-:W-:Y:S02]  /*b140*/  VIADD R2, R13, 0x100 ;  /* 0x000001000d027836 */ /* 0x000fe40000000000 */
[----:B------:R-:W-:Y:S01]  /*b150*/  VIADD R0, R11, 0x404 ;  /* 0x000004040b007836 */ /* 0x000fe20000000000 */
        /* <DEDUP_REMOVED lines=8> */
[----:B------:R-:W-:Y:S02]  /*b1e0*/  VIADD R0, R11, 0x804 ;  /* 0x000008040b007836 */ /* 0x000fe40000000000 */
[----:B------:R-:W-:Y:S01]  /*b1f0*/  IMAD.U32 R66, RZ, RZ, UR16 ;  /* 0x00000010ff427e24 */ /* 0x000fe2000f8e00ff */
[----:B------:R-:W-:Y:S01]  /*b200*/  R2UR UR16, R3 ;  /* 0x00000000031072ca */ /* 0x000fe200000e0000 */
[C---:B------:R-:W-:Y:S01]  /*b210*/  VIADD R4, R13.reuse, 0x104 ;  /* 0x000001040d047836 */ /* 0x040fe20000000000 */
[----:B------:R-:W-:Y:S01]  /*b220*/  R2UR UR18, R2 ;  /* 0x00000000021272ca */ /* 0x000fe200000e0000 */
[C---:B------:R-:W-:Y:S01]  /*b230*/  VIADD R3, R13.reuse, 0x206 ;  /* 0x000002060d037836 */ /* 0x040fe20000000000 */
[----:B------:R-:W-:Y:S01]  /*b240*/  R2UR UR14, R0 ;  /* 0x00000000000e72ca */ /* 0x000fe200000e0000 */
[----:B------:R-:W-:Y:S01]  /*b250*/  VIADD R2, R13, 0x300 ;  /* 0x000003000d027836 */ /* 0x000fe20000000000 */
[----:B------:R-:W-:Y:S01]  /*b260*/  R2UR UR72, R4 ;  /* 0x00000000044872ca */ /* 0x000fe200000e0000 */
[----:B------:R-:W-:-:S02]  /*b270*/  VIADD R0, R11, 0xc04 ;  /* 0x00000c040b007836 */ /* 0x000fc40000000000 */
[----:B------:R-:W-:Y:S01]  /*b280*/  IMAD.U32 R58, RZ, RZ, UR24 ;  /* 0x00000018ff3a7e24 */ /* 0x000fe2000f8e00ff */
[----:B------:R-:W-:Y:S01]  /*b290*/  R2UR UR24, R3 ;  /* 0x00000000031872ca */ /* 0x000fe200000e0000 */
[----:B------:R-:W-:Y:S01]  /*b2a0*/  VIADD R9, R9, 0xc06 ;  /* 0x00000c0609097836 */ /* 0x000fe20000000000 */
[----:B------:R-:W-:Y:S01]  /*b2b0*/  R2UR UR28, R2 ;  /* 0x00000000021c72ca */ /* 0x000fe200000e0000 */
[C---:B------:R-:W-:Y:S01]  /*b2c0*/  VIADD R4, R13.reuse, 0x204 ;  /* 0x000002040d047836 */ /* 0x040fe20000000000 */
[----:B------:R-:W-:Y:S01]  /*b2d0*/  R2UR UR66, R0 ;  /* 0x00000000004272ca */ /* 0x000fe200000e0000 */
[----:B------:R-:W-:Y:S01]  /*b2e0*/  VIADD R3, R13, 0x304 ;  /* 0x000003040d037836 */ /* 0x000fe20000000000 */
[----:B------:R-:W-:Y:S01]  /*b2f0*/  R2UR UR50, R9 ;  /* 0x00000000093272ca */ /* 0x000fe200000e0000 */
[----:B------:R-:W-:Y:S01]  /*b300*/  VIADD R2, R11, 0x2 ;  /* 0x000000020b027836 */ /* 0x000fe20000000000 */
[----:B------:R-:W-:Y:S01]  /*b310*/  MOV.SPILL R0, UR67 ;  /* 0x0000004300007c02 */ /* 0x000fe20009000f00 */
[----:B------:R-:W-:Y:S01]  /*b320*/  IMAD.U32 R60, RZ, RZ, UR22 ;  /* 0x00000016ff3c7e24 */ /* 0x000fe2000f8e00ff */
[----:B------:R-:W-:Y:S01]  /*b330*/  R2UR UR22, R4 ;  /* 0x00000000041672ca */ /* 0x000fe200000e0000 */
[----:B------:R-:W-:Y:S01]  /*b340*/  IMAD.U32 R52, RZ, RZ, UR32 ;  /* 0x00000020ff347e24 */ /* 0x000fe2000f8e00ff */
[----:B------:R-:W-:Y:S01]  /*b350*/  R2UR UR32, R3 ;  /* 0x00000000032072ca */ /* 0x000fe200000e0000 */
[----:B------:R-:W-:Y:S01]  /*b360*/  IMAD.U32 R48, RZ, RZ, UR36 ;  /* 0x00000024ff307e24 */ /* 0x000fe2000f8e00ff */
[----:B------:R-:W-:Y:S01]  /*b370*/  R2UR UR36, R2 ;  /* 0x00000000022472ca */ /* 0x000fe200000e0000 */
[C---:B------:R-:W-:Y:S01]  /*b380*/  VIADD R4, R11.reuse, 0x6 ;  /* 0x000000060b047836 */ /* 0x040fe20000000000 */
[----:B------:R-:W-:Y:S01]  /*b390*/  UMOV UR67, UR71 ;  /* 0x0000004700437c82 */ /* 0x000fe20008000000 */
[C---:B------:R-:W-:Y:S01]  /*b3a0*/  VIADD R3, R11.reuse, 0x400 ;  /* 0x000004000b037836 */ /* 0x040fe20000000000 */
[----:B------:R-:W-:Y:S01]  /*b3b0*/  MOV.SPILL R93, UR66 ;  /* 0x00000042005d7c02 */ /* 0x000fe20009000f00 */
[----:B------:R-:W-:Y:S01]  /*b3c0*/  VIADD R2, R11, 0x402 ;  /* 0x000004020b027836 */ /* 0x000fe20000000000 */
[----:B------:R-:W-:Y:S01]  /*b3d0*/  R2UR.FILL UR71, R7 ;  /* 0x00000000074772ca */ /* 0x000fe200004e0000 */
[----:B------:R-:W-:Y:S01]  /*b3e0*/  IMAD.U32 R44, RZ, RZ, UR40 ;  /* 0x00000028ff2c7e24 */ /* 0x000fe2000f8e00ff */
[----:B------:R-:W-:Y:S01]  /*b3f0*/  R2UR UR40, R4 ;  /* 0x00000000042872ca */ /* 0x000fe200000e0000 */
[----:B------:R-:W-:Y:S01]  /*b400*/  IMAD.U32 R42, RZ, RZ, UR42 ;  /* 0x0000002aff2a7e24 */ /* 0x000fe2000f8e00ff */
[----:B------:R-:W-:Y:S01]  /*b410*/  R2UR UR42, R3 ;  /* 0x00000000032a72ca */ /* 0x000fe200000e0000 */
[----:B------:R-:W-:Y:S01]  /*b420*/  IMAD.U32 R40, RZ, RZ, UR44 ;  /* 0x0000002cff287e24 */ /* 0x000fe2000f8e00ff */
[----:B------:R-:W-:Y:S01]  /*b430*/  R2UR UR44, R2 ;  /* 0x00000000022c72ca */ /* 0x000fe200000e0000 */
[C---:B------:R-:W-:Y:S01]  /*b440*/  VIADD R4, R11.reuse, 0x406 ;  /* 0x000004060b047836 */ /* 0x040fe20000000000 */
[----:B------:R-:W-:Y:S01]  /*b450*/  STL [R1+0x108], R93 ;  /* 0x0001085d01007387 */ /* 0x000fe20000100800 */
[----:B------:R-:W-:-:S02]  /*b460*/  VIADD R3, R11, 0x800 ;  /* 0x000008000b037836 */ /* 0x000fc40000000000 */
[----:B------:R-:W-:Y:S01]  /*b470*/  IMAD.MOV.U32 R8, RZ, RZ, 0x10412490 ;  /* 0x10412490ff087424 */ /* 0x000fe200078e00ff */
[----:B------:R1:W-:Y:S01]  /*b480*/  STL [R1+0x9c], R0 ;  /* 0x00009c0001007387 */ /* 0x0003e20000100800 */
        /* <DEDUP_REMOVED lines=9> */
[----:B0-----:R-:W-:Y:S01]  /*b520*/  MOV.SPILL R75, UR7 ;  /* 0x00000007004b7c02 */ /* 0x001fe20009000f00 */
[C---:B------:R-:W-:Y:S01]  /*b530*/  VIADD R3, R11.reuse, 0xc00 ;  /* 0x00000c000b037836 */ /* 0x040fe20000000000 */
[----:B------:R-:W-:Y:S01]  /*b540*/  UMOV UR13, UR51 ;  /* 0x00000033000d7c82 */ /* 0x000fe20008000000 */
[C---:B------:R-:W-:Y:S01]  /*b550*/  VIADD R2, R11.reuse, 0xc02 ;  /* 0x00000c020b027836 */ /* 0x040fe20000000000 */
[----:B------:R-:W-:Y:S01]  /*b560*/  R2UR UR26, R4 ;  /* 0x00000000041a72ca */ /* 0x000fe200000e0000 */
[----:B------:R-:W-:Y:S01]  /*b570*/  VIADD R11, R11, 0xc06 ;  /* 0x00000c060b0b7836 */ /* 0x000fe20000000000 */
[----:B------:R-:W-:Y:S01]  /*b580*/  MOV.SPILL R4, UR65 ;  /* 0x0000004100047c02 */ /* 0x000fe20009000f00 */
[----:B------:R-:W-:Y:S01]  /*b590*/  IMAD.MOV.U32 R7, RZ, RZ, 0x10102490 ;  /* 0x10102490ff077424 */ /* 0x000fe200078e00ff */
[----:B------:R-:W-:Y:S01]  /*b5a0*/  R2UR UR70, R2 ;  /* 0x00000000024672ca */ /* 0x000fe200000e0000 */
[C---:B------:R-:W-:Y:S01]  /*b5b0*/  VIADD R2, R12.reuse, 0x4 ;  /* 0x000000040c027836 */ /* 0x040fe20000000000 */
[----:B------:R-:W-:Y:S01]  /*b5c0*/  R2UR UR64, R11 ;  /* 0x000000000b4072ca */ /* 0x000fe200000e0000 */
[----:B------:R-:W-:Y:S01]  /*b5d0*/  VIADD R13, R13, 0x306 ;  /* 0x000003060d0d7836 */ /* 0x000fe20000000000 */
[----:B------:R-:W-:Y:S01]  /*b5e0*/  R2UR UR68, R3 ;  /* 0x00000000034472ca */ /* 0x000fe200000e0000 */
[----:B------:R-:W-:Y:S01]  /*b5f0*/  VIADD R3, R12, 0x6 ;  /* 0x000000060c037836 */ /* 0x000fe20000000000 */
[----:B------:R-:W-:Y:S01]  /*b600*/  R2UR UR58, R2 ;  /* 0x00000000023a72ca */ /* 0x000fe200000e0000 */
[----:B-1----:R-:W-:Y:S01]  /*b610*/  VIADD R0, R12, 0x2 ;  /* 0x000000020c007836 */ /* 0x002fe20000000000 */
[----:B------:R-:W-:Y:S01]  /*b620*/  UMOV UR65, UR69 ;  /* 0x0000004500417c82 */ /* 0x000fe20008000000 */
[----:B------:R-:W-:Y:S01]  /*b630*/  IMAD.U32 R50, RZ, RZ, UR34 ;  /* 0x00000022ff327e24 */ /* 0x000fe2000f8e00ff */
[----:B------:R-:W-:Y:S01]  /*b640*/  R2UR UR56, R3 ;  /* 0x00000000033872ca */ /* 0x000fe200000e0000 */
[----:B------:R-:W-:Y:S01]  /*b650*/  IMAD.U32 R30, RZ, RZ, UR60 ;  /* 0x0000003cff1e7e24 */ /* 0x000fe2000f8e00ff */
[----:B------:R-:W-:Y:S01]  /*b660*/  R2UR UR62, R0 ;  /* 0x00000000003e72ca */ /* 0x000fe200000e0000 */
[----:B------:R-:W-:Y:S01]  /*b670*/  UMOV UR66, UR70 ;  /* 0x0000004600427c82 */ /* 0x000fe20008000000 */
[----:B------:R-:W-:Y:S01]  /*b680*/  MOV.SPILL R0, UR63 ;  /* 0x0000003f00007c02 */ /* 0x000fe20009000f00 */
[C---:B------:R-:W-:Y:S01]  /*b690*/  VIADD R9, R12.reuse, 0x102 ;  /* 0x000001020c097836 */ /* 0x040fe20000000000 */
[----:B------:R-:W-:Y:S01]  /*b6a0*/  MOV.SPILL R21, UR64 ;  /* 0x0000004000157c02 */ /* 0x000fe20009000f00 */
[----:B------:R-:W-:Y:S01]  /*b6b0*/  VIADD R11, R12, 0x200 ;  /* 0x000002000c0b7836 */ /* 0x000fe20000000000 */
[----:B------:R-:W-:Y:S01]  /*b6c0*/  SEL R2, R7, 0x10100490, !P2 ;  /* 0x1010049007027807 */ /* 0x000fe20005000000 */
[----:B------:R-:W-:Y:S01]  /*b6d0*/  UMOV UR63, UR27 ;  /* 0x0000001b003f7c82 */ /* 0x000fe20008000000 */
[----:B------:R-:W-:Y:S01]  /*b6e0*/  R2UR UR34, R13 ;  /* 0x000000000d2272ca */ /* 0x000fe200000e0000 */
[----:B------:R0:W-:Y:S01]  /*b6f0*/  STL [R1+0x10c], R21 ;  /* 0x00010c1501007387 */ /* 0x0001e20000100800 */
[----:B------:R-:W-:Y:S01]  /*b700*/  IMAD.U32 R22, RZ, RZ, UR72 ;  /* 0x00000048ff167e24 */ /* 0x000fe2000f8e00ff */
[----:B------:R-:W-:Y:S01]  /*b710*/  UMOV UR11, UR49 ;  /* 0x00000031000b7c82 */ /* 0x000fe20008000000 */
[----:B------:R-:W-:Y:S01]  /*b720*/  UMOV UR9, UR47 ;  /* 0x0000002f00097c82 */ /* 0x000fe20008000000 */
[----:B------:R-:W-:Y:S01]  /*b730*/  MOV.SPILL R93, UR62 ;  /* 0x0000003e005d7c02 */ /* 0x000fe20009000f00 */
[----:B------:R1:W-:Y:S01]  /*b740*/  STL [R1+0x98], R4 ;  /* 0x0000980401007387 */ /* 0x0003e20000100800 */
[----:B------:R-:W-:Y:S01]  /*b750*/  SEL R3, RZ, 0x4000, P3 ;  /* 0x00004000ff037807 */ /* 0x000fe20001800000 */
[----:B------:R-:W-:Y:S01]  /*b760*/  UMOV UR64, UR68 ;  /* 0x0000004400407c82 */ /* 0x000fe20008000000 */
[----:B------:R-:W-:Y:S01]  /*b770*/  R2UR UR70, R83 ;  /* 0x00000000534672ca */ /* 0x000fe200000e0000 */
[----:B------:R-:W-:Y:S01]  /*b780*/  STL [R1+0x110], R93 ;  /* 0x0001105d01007387 */ /* 0x000fe20000100800 */
[----:B------:R-:W-:Y:S01]  /*b790*/  SEL R7, R7, 0x10100490, !P4 ;  /* 0x1010049007077807 */ /* 0x000fe20006000000 */
[----:B------:R-:W-:Y:S01]  /*b7a0*/  IMAD.IADD R2, R78, 0x1, R2 ;  /* 0x000000014e027824 */ /* 0x000fe200078e0202 */
[----:B------:R-:W-:Y:S01]  /*b7b0*/  R2UR UR10, R9 ;  /* 0x00000000090a72ca */ /* 0x000fe200000e0000 */
[----:B------:R2:W-:Y:S01]  /*b7c0*/  STL [R1+0x94], R0 ;  /* 0x0000940001007387 */ /* 0x0005e20000100800 */
[----:B------:R-:W-:Y:S01]  /*b7d0*/  VIADD R13, R12, 0x202 ;  /* 0x000002020c0d7836 */ /* 0x000fe20000000000 */
[----:B------:R-:W-:Y:S01]  /*b7e0*/  R2UR UR4, R11 ;  /* 0x000000000b0472ca */ /* 0x000fe200000e0000 */
[----:B------:R-:W-:Y:S01]  /*b7f0*/  UMOV UR62, UR26 ;  /* 0x0000001a003e7c82 */ /* 0x000fe20008000000 */
[----:B------:R-:W-:Y:S01]  /*b800*/  R2UR.FILL UR27, R5 ;  /* 0x00000000051b72ca */ /* 0x000fe200004e0000 */
[----:B------:R-:W-:Y:S01]  /*b810*/  UMOV UR7, UR45 ;  /* 0x0000002d00077c82 */ /* 0x000fe20008000000 */
[----:B------:R-:W-:Y:S01]  /*b820*/  UMOV UR5, UR43 ;  /* 0x0000002b00057c82 */ /* 0x000fe20008000000 */
[----:B------:R-:W-:Y:S01]  /*b830*/  R2UR.FILL UR69, R6 ;  /* 0x00000000064572ca */ /* 0x000fe200004e0000 */
[----:B------:R-:W-:Y:S01]  /*b840*/  IMAD.U32 R28, RZ, RZ, UR54 ;  /* 0x00000036ff1c7e24 */ /* 0x000fe2000f8e00ff */
[----:B------:R-:W-:Y:S01]  /*b850*/  MOV.SPILL R99, UR66 ;  /* 0x0000004200637c02 */ /* 0x000fe20009000f00 */
[----:B------:R-:W-:Y:S01]  /*b860*/  IMAD.U32 R24, RZ, RZ, UR74 ;  /* 0x0000004aff187e24 */ /* 0x000fe2000f8e00ff */
[----:B------:R-:W-:Y:S01]  /*b870*/  MOV.SPILL R108, UR71 ;  /* 0x00000047006c7c02 */ /* 0x000fe20009000f00 */
[--C-:B------:R-:W-:Y:S01]  /*b880*/  IMAD.MOV.U32 R19, RZ, RZ, R90.reuse ;  /* 0x000000ffff137224 */ /* 0x100fe200078e005a */
[----:B0-----:R-:W-:Y:S01]  /*b890*/  MOV.SPILL R21, UR58 ;  /* 0x0000003a00157c02 */ /* 0x001fe20009000f00 */
[----:B------:R-:W-:Y:S01]  /*b8a0*/  UMOV UR58, UR14 ;  /* 0x0000000e003a7c82 */ /* 0x000fe20008000000 */
[----:B------:R-:W-:Y:S01]  /*b8b0*/  R2UR UR72, R82 ;  /* 0x00000000524872ca */ /* 0x000fe200000e0000 */
[----:B------:R-:W-:Y:S01]  /*b8c0*/  IMAD.MOV.U32 R20, RZ, RZ, R90 ;  /* 0x000000ffff147224 */ /* 0x000fe200078e005a */
[----:B-1----:R-:W0:Y:S01]  /*b8d0*/  LDC.U8 R4, c[0x0][0x38a] ;  /* 0x0000e280ff047b82 */ /* 0x002e220000000000 */
[----:B------:R1:W-:Y:S01]  /*b8e0*/  STL [R1+0x114], R21 ;  /* 0x0001141501007387 */ /* 0x0003e20000100800 */
[----:B------:R-:W-:Y:S01]  /*b8f0*/  MOV.SPILL R91, UR64 ;  /* 0x00000040005b7c02 */ /* 0x000fe20009000f00 */
[----:B------:R-:W-:Y:S01]  /*b900*/  IMAD.U32 R26, RZ, RZ, UR76 ;  /* 0x0000004cff1a7e24 */ /* 0x000fe2000f8e00ff */
[----:B------:R-:W-:-:S02]  /*b910*/  MOV.SPILL R80, UR63 ;  /* 0x0000003f00507c02 */ /* 0x000fc40009000f00 */
[----:B------:R-:W-:Y:S02]  /*b920*/  MOV.SPILL R94, UR65 ;  /* 0x00000041005e7c02 */ /* 0x000fe40009000f00 */
[----:B--2---:R-:W-:Y:S01]  /*b930*/  MOV.SPILL R0, UR59 ;  /* 0x0000003b00007c02 */ /* 0x004fe20009000f00 */
[----:B------:R-:W-:Y:S01]  /*b940*/  UMOV UR59, UR15 ;  /* 0x0000000f003b7c82 */ /* 0x000fe20008000000 */
[----:B------:R-:W-:Y:S02]  /*b950*/  R2UR UR41, R2 ;  /* 0x00000000022972ca */ /* 0x000fe400000e0000 */
[----:B------:R-:W-:Y:S01]  /*b960*/  MOV.SPILL R107, UR70 ;  /* 0x00000046006b7c02 */ /* 0x000fe20009000f00 */
[----:B------:R2:W-:Y:S01]  /*b970*/  STL [R1+0x90], R0 ;  /* 0x0000900001007387 */ /* 0x0005e20000100800 */
[----:B------:R-:W-:Y:S02]  /*b980*/  R2UR UR60, R13 ;  /* 0x000000000d3c72ca */ /* 0x000fe400000e0000 */
[----:B------:R-:W-:Y:S01]  /*b990*/  MOV.SPILL R5, UR58 ;  /* 0x0000003a00057c02 */ /* 0x000fe20009000f00 */
[----:B------:R-:W3:Y:S01]  /*b9a0*/  LDL R15, [R1+0x88] ;  /* 0x00008800010f7983 */ /* 0x000ee20000100800 */
[----:B------:R-:W-:Y:S01]  /*b9b0*/  R2UR.FILL UR15, R76 ;  /* 0x000000004c0f72ca */ /* 0x000fe200004e0000 */
[----:B------:R-:W-:Y:S01]  /*b9c0*/  VIADD R78, R12, 0x206 ;  /* 0x000002060c4e7836 */ /* 0x000fe20000000000 */
[----:B------:R-:W-:Y:S01]  /*b9d0*/  MOV.SPILL R93, UR56 ;  /* 0x00000038005d7c02 */ /* 0x000fe20009000f00 */
[----:B------:R-:W4:Y:S01]  /*b9e0*/  LDL R14, [R1+0x84] ;  /* 0x00008400010e7983 */ /* 0x000f220000100800 */
[----:B------:R-:W-:-:S02]  /*b9f0*/  MOV.SPILL R122, UR10 ;  /* 0x0000000a007a7c02 */ /* 0x000fc40009000f00 */
[----:B0-----:R-:W-:Y:S02]  /*ba00*/  LOP3.LUT R4, R4, 0x1, RZ, 0xc0, !PT ;  /* 0x0000000104047812 */ /* 0x001fe400078ec0ff */
[----:B-1----:R-:W-:Y:S02]  /*ba10*/  MOV.SPILL R21, UR12 ;  /* 0x0000000c00157c02 */ /* 0x002fe40009000f00 */
[----:B------:R-:W-:Y:S02]  /*ba20*/  ISETP.NE.U32.AND P0, PT, R4, 0x1, PT ;  /* 0x000000010400780c */ /* 0x000fe40003f05070 */
[----:B------:R-:W-:Y:S02]  /*ba30*/  MOV.SPILL R119, UR4 ;  /* 0x0000000400777c02 */ /* 0x000fe40009000f00 */
[C---:B------:R-:W-:Y:S02]  /*ba40*/  SEL R4, R8.reuse, 0x10410490, !P0 ;  /* 0x1041049008047807 */ /* 0x040fe40004000000 */
[----:B------:R-:W-:-:S02]  /*ba50*/  SEL R8, R8, 0x10410490, !P6 ;  /* 0x1041049008087807 */ /* 0x000fc40007000000 */
[C---:B------:R-:W-:Y:S02]  /*ba60*/  R2UR UR51, R2.reuse ;  /* 0x00000000023372ca */ /* 0x040fe400000e0000 */
[----:B--2---:R-:W-:Y:S01]  /*ba70*/  MOV.SPILL R0, UR57 ;  /* 0x0000003900007c02 */ /* 0x004fe20009000f00 */
[----:B------:R-:W-:Y:S01]  /*ba80*/  IMAD.IADD R3, R3, 0x1, R8 ;  /* 0x0000000103037824 */ /* 0x000fe200078e0208 */
[----:B------:R-:W-:Y:S01]  /*ba90*/  R2UR UR49, R2 ;  /* 0x00000000023172ca */ /* 0x000fe200000e0000 */
[----:B------:R-:W-:Y:S01]  /*baa0*/  VIADD R8, R12, 0x104 ;  /* 0x000001040c087836 */ /* 0x000fe20000000000 */
[C---:B------:R-:W-:Y:S01]  /*bab0*/  R2UR UR47, R2.reuse ;  /* 0x00000000022f72ca */ /* 0x040fe200000e0000 */
[----:B------:R0:W-:Y:S01]  /*bac0*/  STL [R1+0x8c], R0 ;  /* 0x00008c0001007387 */ /* 0x0001e20000100800 */
[----:B------:R-:W-:Y:S02]  /*bad0*/  R2UR UR45, R2 ;  /* 0x00000000022d72ca */ /* 0x000fe400000e0000 */
[----:B------:R-:W-:Y:S01]  /*bae0*/  R2UR UR8, R8 ;  /* 0x00000000080872ca */ /* 0x000fe200000e0000 */
[----:B------:R-:W-:Y:S01]  /*baf0*/  UMOV UR70, UR30 ;  /* 0x0000001e00467c82 */ /* 0x000fe20008000000 */
[----:B------:R-:W-:-:S02]  /*bb00*/  R2UR UR43, R2 ;  /* 0x00000000022b72ca */ /* 0x000fc400000e0000 */
[----:B------:R-:W-:Y:S01]  /*bb10*/  MOV.SPILL R79, UR62 ;  /* 0x0000003e004f7c02 */ /* 0x000fe20009000f00 */
[----:B------:R-:W-:Y:S01]  /*bb20*/  UMOV UR71, UR31 ;  /* 0x0000001f00477c82 */ /* 0x000fe20008000000 */
[----:B------:R-:W-:Y:S02]  /*bb30*/  MOV.SPILL R109, UR72 ;  /* 0x00000048006d7c02 */ /* 0x000fe40009000f00 */
[----:B------:R-:W-:Y:S02]  /*bb40*/  MOV.SPILL R106, UR69 ;  /* 0x00000045006a7c02 */ /* 0x000fe40009000f00 */
[----:B------:R-:W-:Y:S02]  /*bb50*/  MOV.SPILL R6, UR59 ;  /* 0x0000003b00067c02 */ /* 0x000fe40009000f00 */
[----:B------:R-:W-:Y:S02]  /*bb60*/  MOV.SPILL R100, UR67 ;  /* 0x0000004300647c02 */ /* 0x000fe40009000f00 */
[----:B0-----:R-:W-:-:S05]  /*bb70*/  SEL R0, RZ, 0x4000, P5 ;  /* 0x00004000ff007807 */ /* 0x001fca0002800000 */
[----:B------:R-:W-:Y:S02]  /*bb80*/  IMAD.IADD R4, R0, 0x1, R4 ;  /* 0x0000000100047824 */ /* 0x000fe400078e0204 */
[----:B------:R-:W-:Y:S02]  /*bb90*/  IMAD.IADD R0, R81, 0x1, R7 ;  /* 0x0000000151007824 */ /* 0x000fe400078e0207 */
[----:B------:R-:W-:-:S03]  /*bba0*/  VIADD R7, R12, 0x106 ;  /* 0x000001060c077836 */ /* 0x000fc60000000000 */
[C---:B------:R-:W-:Y:S02]  /*bbb0*/  R2UR UR33, R0.reuse ;  /* 0x00000000002172ca */ /* 0x040fe400000e0000 */
[----:B------:R-:W-:Y:S02]  /*bbc0*/  R2UR UR30, R0 ;  /* 0x00000000001e72ca */ /* 0x000fe400000e0000 */
[----:B------:R-:W-:Y:S02]  /*bbd0*/  R2UR UR6, R7 ;  /* 0x00000000070672ca */ /* 0x000fe400000e0000 */
[----:B------:R-:W-:Y:S01]  /*bbe0*/  MOV.SPILL R9, UR8 ;  /* 0x0000000800097c02 */ /* 0x000fe20009000f00 */
[C---:B------:R-:W-:Y:S01]  /*bbf0*/  VIADD R76, R12.reuse, 0x204 ;  /* 0x000002040c4c7836 */ /* 0x040fe20000000000 */
[----:B------:R-:W-:Y:S01]  /*bc00*/  MOV.SPILL R117, UR60 ;  /* 0x0000003c00757c02 */ /* 0x000fe20009000f00 */
[C---:B------:R-:W-:Y:S01]  /*bc10*/  VIADD R81, R12.reuse, 0x300 ;  /* 0x000003000c517836 */ /* 0x040fe20000000000 */
[----:B------:R-:W-:Y:S01]  /*bc20*/  UMOV UR60, UR40 ;  /* 0x00000028003c7c82 */ /* 0x000fe20008000000 */
[----:B------:R-:W-:Y:S01]  /*bc30*/  VIADD R12, R12, 0x306 ;  /* 0x000003060c0c7836 */ /* 0x000fe20000000000 */
[----:B------:R-:W-:-:S02]  /*bc40*/  R2UR UR40, R2 ;  /* 0x00000000022872ca */ /* 0x000fc400000e0000 */
[----:B------:R-:W-:Y:S02]  /*bc50*/  MOV.SPILL R8, UR33 ;  /* 0x0000002100087c02 */ /* 0x000fe40009000f00 */
[----:B------:R-:W-:Y:S01]  /*bc60*/  R2UR UR33, R69 ;  /* 0x00000000452172ca */ /* 0x000fe200000e0000 */
[----:B------:R-:W-:Y:S01]  /*bc70*/  UMOV UR56, UR52 ;  /* 0x0000003400387c82 */ /* 0x000fe20008000000 */
[----:B------:R-:W-:Y:S01]  /*bc80*/  MOV.SPILL R74, UR6 ;  /* 0x00000006004a7c02 */ /* 0x000fe20009000f00 */
[----:B------:R-:W-:Y:S01]  /*bc90*/  UMOV UR57, UR53 ;  /* 0x0000003500397c82 */ /* 0x000fe20008000000 */
[----:B------:R-:W-:Y:S01]  /*bca0*/  UMOV UR12, UR50 ;  /* 0x00000032000c7c82 */ /* 0x000fe20008000000 */
[----:B------:R-:W-:Y:S01]  /*bcb0*/  UMOV UR10, UR48 ;  /* 0x00000030000a7c82 */ /* 0x000fe20008000000 */
[----:B------:R-:W-:Y:S01]  /*bcc0*/  UMOV UR8, UR46 ;  /* 0x0000002e00087c82 */ /* 0x000fe20008000000 */
[----:B------:R-:W-:Y:S01]  /*bcd0*/  UMOV UR6, UR44 ;  /* 0x0000002c00067c82 */ /* 0x000fe20008000000 */
[----:B------:R-:W-:Y:S01]  /*bce0*/  UMOV UR4, UR42 ;  /* 0x0000002a00047c82 */ /* 0x000fe20008000000 */
[----:B------:R-:W-:-:S02]  /*bcf0*/  R2UR UR68, R12 ;  /* 0x000000000c4472ca */ /* 0x000fc400000e0000 */
[C---:B------:R-:W-:Y:S02]  /*bd00*/  R2UR UR53, R2.reuse ;  /* 0x00000000023572ca */ /* 0x040fe400000e0000 */
[C---:B------:R-:W-:Y:S02]  /*bd10*/  R2UR UR52, R2.reuse ;  /* 0x00000000023472ca */ /* 0x040fe400000e0000 */
[C---:B------:R-:W-:Y:S02]  /*bd20*/  R2UR UR50, R2.reuse ;  /* 0x00000000023272ca */ /* 0x040fe400000e0000 */
[C---:B------:R-:W-:Y:S02]  /*bd30*/  R2UR UR48, R2.reuse ;  /* 0x00000000023072ca */ /* 0x040fe400000e0000 */
[C---:B------:R-:W-:Y:S02]  /*bd40*/  R2UR UR46, R2.reuse ;  /* 0x00000000022e72ca */ /* 0x040fe400000e0000 */
[----:B------:R-:W-:-:S02]  /*bd50*/  R2UR UR44, R2 ;  /* 0x00000000022c72ca */ /* 0x000fc400000e0000 */
[----:B------:R-:W-:Y:S02]  /*bd60*/  R2UR UR42, R2 ;  /* 0x00000000022a72ca */ /* 0x000fe400000e0000 */
[----:B------:R-:W-:Y:S01]  /*bd70*/  R2UR UR54, R76 ;  /* 0x000000004c3672ca */ /* 0x000fe200000e0000 */
[----:B------:R-:W-:Y:S02]  /*bd80*/  UMOV UR33, 0x40004040 ;  /* 0x4000404000217882 */ /* 0x000fe40000000000 */
[----:B------:R-:W-:Y:S01]  /*bd90*/  IMAD.U32 R69, RZ, RZ, UR33 ;  /* 0x00000021ff457e24 */ /* 0x000fe2000f8e00ff */
[----:B------:R-:W-:Y:S01]  /*bda0*/  R2UR UR33, R51 ;  /* 0x00000000332172ca */ /* 0x000fe200000e0000 */
[----:B------:R-:W-:Y:S01]  /*bdb0*/  UMOV UR72, UR32 ;  /* 0x0000002000487c82 */ /* 0x000fe20008000000 */
[----:B------:R-:W-:Y:S01]  /*bdc0*/  R2UR UR74, R81 ;  /* 0x00000000514a72ca */ /* 0x000fe200000e0000 */
[----:B------:R-:W-:Y:S01]  /*bdd0*/  UMOV UR69, UR29 ;  /* 0x0000001d00457c82 */ /* 0x000fe20008000000 */
[----:B------:R-:W-:Y:S01]  /*bde0*/  MOV.SPILL R105, UR68 ;  /* 0x0000004400697c02 */ /* 0x000fe20009000f00 */
        /* <DEDUP_REMOVED lines=19> */
[C---:B------:R-:W-:Y:S01]  /*bf20*/  R2UR UR32, R0.reuse ;  /* 0x00000000002072ca */ /* 0x040fe200000e0000 */
[----:B------:R-:W-:Y:S01]  /*bf30*/  UMOV UR59, 0x40004040 ;  /* 0x40004040003b7882 */ /* 0x000fe20000000000 */
[----:B------:R-:W-:-:S02]  /*bf40*/  R2UR UR31, R0 ;  /* 0x00000000001f72ca */ /* 0x000fc400000e0000 */
[C---:B------:R-:W-:Y:S02]  /*bf50*/  R2UR UR29, R0.reuse ;  /* 0x00000000001d72ca */ /* 0x040fe400000e0000 */
[C---:B------:R-:W-:Y:S02]  /*bf60*/  R2UR UR28, R0.reuse ;  /* 0x00000000001c72ca */ /* 0x040fe400000e0000 */
[C---:B------:R-:W-:Y:S02]  /*bf70*/  R2UR UR27, R0.reuse ;  /* 0x00000000001b72ca */ /* 0x040fe400000e0000 */
[C---:B------:R-:W-:Y:S02]  /*bf80*/  R2UR UR25, R0.reuse ;  /* 0x00000000001972ca */ /* 0x040fe400000e0000 */
[C---:B------:R-:W-:Y:S02]  /*bf90*/  R2UR UR24, R0.reuse ;  /* 0x00000000001872ca */ /* 0x040fe400000e0000 */
[----:B------:R-:W-:-:S02]  /*bfa0*/  R2UR UR23, R0 ;  /* 0x00000000001772ca */ /* 0x000fc400000e0000 */
[C---:B------:R-:W-:Y:S02]  /*bfb0*/  R2UR UR22, R0.reuse ;  /* 0x00000000001672ca */ /* 0x040fe400000e0000 */
[C---:B------:R-:W-:Y:S02]  /*bfc0*/  R2UR UR21, R0.reuse ;  /* 0x00000000001572ca */ /* 0x040fe400000e0000 */
[C---:B------:R-:W-:Y:S02]  /*bfd0*/  R2UR UR20, R0.reuse ;  /* 0x00000000001472ca */ /* 0x040fe400000e0000 */
[C---:B------:R-:W-:Y:S02]  /*bfe0*/  R2UR UR19, R0.reuse ;  /* 0x00000000001372ca */ /* 0x040fe400000e0000 */
[----:B------:R-:W-:Y:S02]  /*bff0*/  R2UR UR18, R0 ;  /* 0x00000000001272ca */ /* 0x000fe400000e0000 */
[----:B------:R-:W-:Y:S01]  /*c000*/  R2UR UR17, R3 ;  /* 0x00000000031172ca */ /* 0x000fe200000e0000 */
[----:B------:R-:W-:Y:S01]  /*c010*/  UMOV UR63, 0x40004040 ;  /* 0x40004040003f7882 */ /* 0x000fe20000000000 */
[----:B------:R-:W-:Y:S01]  /*c020*/  UMOV UR33, 0x40004040 ;  /* 0x4000404000217882 */ /* 0x000fe20000000000 */
[----:B------:R-:W-:Y:S01]  /*c030*/  UMOV UR65, 0x40004040 ;  /* 0x4000404000417882 */ /* 0x000fe20000000000 */
[----:B------:R-:W-:Y:S01]  /*c040*/  IMAD.U32 R51, RZ, RZ, UR33 ;  /* 0x00000021ff337e24 */ /* 0x000fe2000f8e00ff */
[----:B------:R-:W-:-:S02]  /*c050*/  R2UR UR33, R33 ;  /* 0x00000000212172ca */ /* 0x000fc400000e0000 */
[----:B------:R-:W-:Y:S01]  /*c060*/  MOV.SPILL R111, UR74 ;  /* 0x0000004a006f7c02 */ /* 0x000fe20009000f00 */
[----:B------:R-:W-:Y:S01]  /*c070*/  UMOV UR74, UR34 ;  /* 0x00000022004a7c82 */ /* 0x000fe20008000000 */
[----:B------:R-:W-:Y:S01]  /*c080*/  R2UR UR34, R4 ;  /* 0x00000000042272ca */ /* 0x000fe200000e0000 */
[----:B------:R-:W-:Y:S01]  /*c090*/  UMOV UR67, 0x40004040 ;  /* 0x4000404000437882 */ /* 0x000fe20000000000 */
[----:B------:R-:W-:Y:S01]  /*c0a0*/  MOV.SPILL R116, UR55 ;  /* 0x0000003700747c02 */ /* 0x000fe20009000f00 */
[----:B------:R-:W-:Y:S01]  /*c0b0*/  UMOV UR45, 0x40004040 ;  /* 0x40004040002d7882 */ /* 0x000fe20000000000 */
[----:B------:R-:W-:-:S03]  /*c0c0*/  MOV.SPILL R115, UR54 ;  /* 0x0000003600737c02 */ /* 0x000fc60009000f00 */
[----:B------:R-:W-:Y:S01]  /*c0d0*/  UMOV UR33, 0x40004040 ;  /* 0x4000404000217882 */ /* 0x000fe20000000000 */
[----:B------:R-:W-:Y:S01]  /*c0e0*/  UMOV UR54, UR38 ;  /* 0x0000002600367c82 */ /* 0x000fe20008000000 */
[----:B------:R-:W-:Y:S01]  /*c0f0*/  IMAD.U32 R33, RZ, RZ, UR33 ;  /* 0x00000021ff217e24 */ /* 0x000fe2000f8e00ff */
[----:B------:R-:W-:Y:S01]  /*c100*/  UMOV UR55, UR39 ;  /* 0x0000002700377c82 */ /* 0x000fe20008000000 */
[----:B------:R-:W-:Y:S02]  /*c110*/  R2UR.FILL UR33, R8 ;  /* 0x00000000082172ca */ /* 0x000fe400004e0000 */
[C---:B------:R-:W-:Y:S02]  /*c120*/  R2UR UR39, R2.reuse ;  /* 0x00000000022772ca */ /* 0x040fe400000e0000 */
[----:B------:R-:W-:Y:S02]  /*c130*/  R2UR UR38, R2 ;  /* 0x00000000022672ca */ /* 0x000fe400000e0000 */
[----:B------:R-:W-:-:S02]  /*c140*/  MOV.SPILL R7, UR32 ;  /* 0x0000002000077c02 */ /* 0x000fc40009000f00 */
[----:B------:R-:W-:Y:S02]  /*c150*/  MOV.SPILL R2, UR34 ;  /* 0x0000002200027c02 */ /* 0x000fe40009000f00 */
[----:B------:R-:W-:Y:S02]  /*c160*/  R2UR UR32, R68 ;  /* 0x00000000442072ca */ /* 0x000fe400000e0000 */
[----:B------:R-:W-:Y:S01]  /*c170*/  R2UR UR34, R66 ;  /* 0x00000000422272ca */ /* 0x000fe200000e0000 */
[----:B------:R-:W-:Y:S01]  /*c180*/  UMOV UR47, 0x40004040 ;  /* 0x40004040002f7882 */ /* 0x000fe20000000000 */
[----:B------:R-:W-:Y:S01]  /*c190*/  UMOV UR49, 0x40004040 ;  /* 0x4000404000317882 */ /* 0x000fe20000000000 */
[----:B------:R-:W-:-:S08]  /*c1a0*/  UMOV UR51, 0x40004040 ;  /* 0x4000404000337882 */ /* 0x000fd00000000000 */
[----:B------:R-:W-:Y:S01]  /*c1b0*/  IMAD.U32 R68, RZ, RZ, UR32 ;  /* 0x00000020ff447e24 */ /* 0x000fe2000f8e00ff */
[----:B------:R-:W-:Y:S01]  /*c1c0*/  R2UR UR32, R50 ;  /* 0x00000000322072ca */ /* 0x000fe200000e0000 */
[----:B------:R-:W-:Y:S01]  /*c1d0*/  IMAD.U32 R66, RZ, RZ, UR34 ;  /* 0x00000022ff427e24 */ /* 0x000fe2000f8e00ff */
[----:B------:R-:W-:Y:S01]  /*c1e0*/  R2UR UR34, R48 ;  /* 0x00000000302272ca */ /* 0x000fe200000e0000 */
[----:B------:R-:W-:Y:S01]  /*c1f0*/  UMOV UR53, 0x40004040 ;  /* 0x4000404000357882 */ /* 0x000fe20000000000 */
[----:B------:R-:W-:Y:S01]  /*c200*/  UMOV UR69, 0x40004040 ;  /* 0x4000404000457882 */ /* 0x000fe20000000000 */
[----:B------:R-:W-:Y:S01]  /*c210*/  R2UR UR76, R78 ;  /* 0x000000004e4c72ca */ /* 0x000fe200000e0000 */
[----:B------:R-:W-:-:S07]  /*c220*/  UMOV UR71, 0x40004040 ;  /* 0x4000404000477882 */ /* 0x000fce0000000000 */
[----:B------:R-:W-:Y:S01]  /*c230*/  IMAD.U32 R50, RZ, RZ, UR32 ;  /* 0x00000020ff327e24 */ /* 0x000fe2000f8e00ff */
[----:B------:R-:W-:Y:S01]  /*c240*/  R2UR UR32, R32 ;  /* 0x00000000202072ca */ /* 0x000fe200000e0000 */
[----:B------:R-:W-:Y:S02]  /*c250*/  IMAD.U32 R48, RZ, RZ, UR34 ;  /* 0x00000022ff307e24 */ /* 0x000fe4000f8e00ff */
[C---:B---3--:R-:W-:Y:S02]  /*c260*/  VIADD R88, R15.reuse, 0x4 ;  /* 0x000000040f587836 */ /* 0x048fe40000000000 */
[----:B------:R-:W-:-:S03]  /*c270*/  VIADD R89, R15, 0x2 ;  /* 0x000000020f597836 */ /* 0x000fc60000000000 */
[----:B------:R-:W-:Y:S02]  /*c280*/  R2UR UR58, R88 ;  /* 0x00000000583a72ca */ /* 0x000fe400000e0000 */
[----:B------:R-:W-:Y:S02]  /*c290*/  R2UR UR26, R89 ;  /* 0x00000000591a72ca */ /* 0x000fe400000e0000 */
[----:B------:R-:W-:Y:S02]  /*c2a0*/  MOV.SPILL R88, UR41 ;  /* 0x0000002900587c02 */ /* 0x000fe40009000f00 */
[----:B------:R-:W-:Y:S01]  /*c2b0*/  R2UR UR41, R77 ;  /* 0x000000004d2972ca */ /* 0x000fe200000e0000 */
[----:B------:R-:W-:Y:S01]  /*c2c0*/  IMAD.MOV.U32 R77, RZ, RZ, R9 ;  /* 0x000000ffff4d7224 */ /* 0x000fe200078e0009 */
[----:B------:R-:W-:Y:S01]  /*c2d0*/  MOV.SPILL R9, UR30 ;  /* 0x0000001e00097c02 */ /* 0x000fe20009000f00 */
[----:B----4-:R-:W-:Y:S01]  /*c2e0*/  VIADD R84, R14, 0x180 ;  /* 0x000001800e547836 */ /* 0x010fe20000000000 */
[----:B------:R-:W-:Y:S01]  /*c2f0*/  R2UR UR30, R70 ;  /* 0x00000000461e72ca */ /* 0x000fe200000e0000 */
[----:B------:R-:W-:-:S03]  /*c300*/  VIADD R87, R15, 0x6 ;  /* 0x000000060f577836 */ /* 0x000fc60000000000 */
[----:B------:R-:W-:Y:S01]  /*c310*/  R2UR UR14, R84 ;  /* 0x00000000540e72ca */ /* 0x000fe200000e0000 */
[----:B------:R-:W-:Y:S01]  /*c320*/  IMAD.U32 R76, RZ, RZ, UR26 ;  /* 0x0000001aff4c7e24 */ /* 0x000fe2000f8e00ff */
[----:B------:R-:W-:Y:S01]  /*c330*/  R2UR UR62, R87 ;  /* 0x00000000573e72ca */ /* 0x000fe200000e0000 */
[C---:B------:R-:W-:Y:S02]  /*c340*/  VIADD R86, R14.reuse, 0x80 ;  /* 0x000000800e567836 */ /* 0x040fe40000000000 */
[----:B------:R-:W-:Y:S01]  /*c350*/  VIADD R85, R14, 0x100 ;  /* 0x000001000e557836 */ /* 0x000fe20000000000 */
[----:B------:R-:W-:Y:S02]  /*c360*/  MOV.SPILL R87, UR40 ;  /* 0x0000002800577c02 */ /* 0x000fe40009000f00 */
[----:B------:R-:W-:Y:S01]  /*c370*/  R2UR UR40, R76 ;  /* 0x000000004c2872ca */ /* 0x000fe200000e0000 */
[----:B------:R-:W-:Y:S01]  /*c380*/  IMAD.U32 R70, RZ, RZ, UR30 ;  /* 0x0000001eff467e24 */ /* 0x000fe2000f8e00ff */
[----:B------:R-:W-:Y:S01]  /*c390*/  R2UR UR30, R52 ;  /* 0x00000000341e72ca */ /* 0x000fe200000e0000 */
[----:B------:R-:W-:Y:S01]  /*c3a0*/  IMAD.MOV.U32 R76, RZ, RZ, R10 ;  /* 0x000000ffff4c7224 */ /* 0x000fe200078e000a */
[----:B------:R-:W-:-:S02]  /*c3b0*/  R2UR UR64, R86 ;  /* 0x00000000564072ca */ /* 0x000fc400000e0000 */
[----:B------:R-:W-:Y:S02]  /*c3c0*/  R2UR UR66, R85 ;  /* 0x00000000554272ca */ /* 0x000fe400000e0000 */
[----:B------:R-:W-:Y:S01]  /*c3d0*/  MOV.SPILL R89, UR44 ;  /* 0x0000002c00597c02 */ /* 0x000fe20009000f00 */
[----:B------:R-:W-:Y:S01]  /*c3e0*/  UMOV UR44, UR16 ;  /* 0x00000010002c7c82 */ /* 0x000fe20008000000 */
[----:B------:R-:W-:Y:S01]  /*c3f0*/  MOV.SPILL R86, UR43 ;  /* 0x0000002b00567c02 */ /* 0x000fe20009000f00 */
[----:B------:R-:W-:Y:S01]  /*c400*/  UMOV UR43, UR15 ;  /* 0x0000000f002b7c82 */ /* 0x000fe20008000000 */
[----:B------:R-:W-:Y:S01]  /*c410*/  MOV.SPILL R85, UR42 ;  /* 0x0000002a00557c02 */ /* 0x000fe20009000f00 */
[----:B------:R-:W-:Y:S01]  /*c420*/  UMOV UR42, UR14 ;  /* 0x0000000e002a7c82 */ /* 0x000fe20008000000 */
[----:B------:R-:W-:Y:S01]  /*c430*/  R2UR UR26, R0 ;  /* 0x00000000001a72ca */ /* 0x000fe200000e0000 */
[----:B------:R-:W-:Y:S01]  /*c440*/  IMAD.MOV.U32 R0, RZ, RZ, R76 ;  /* 0x000000ffff007224 */ /* 0x000fe200078e004c */
[----:B------:R-:W-:-:S02]  /*c450*/  R2UR UR16, R3 ;  /* 0x00000000031072ca */ /* 0x000fc400000e0000 */
[C---:B------:R-:W-:Y:S02]  /*c460*/  R2UR UR15, R3.reuse ;  /* 0x00000000030f72ca */ /* 0x040fe400000e0000 */
[----:B------:R-:W-:Y:S01]  /*c470*/  R2UR UR14, R3 ;  /* 0x00000000030e72ca */ /* 0x000fe200000e0000 */
[----:B------:R-:W-:Y:S02]  /*c480*/  IMAD.MOV.U32 R3, RZ, RZ, R77 ;  /* 0x000000ffff037224 */ /* 0x000fe400078e004d */
[----:B------:R-:W-:Y:S01]  /*c490*/  IMAD.U32 R76, RZ, RZ, UR58 ;  /* 0x0000003aff4c7e24 */ /* 0x000fe2000f8e00ff */
[----:B------:R-:W-:Y:S01]  /*c4a0*/  R2UR.FILL UR58, R5 ;  /* 0x00000000053a72ca */ /* 0x000fe200004e0000 */
[----:B------:R-:W-:Y:S01]  /*c4b0*/  IMAD.U32 R77, RZ, RZ, UR59 ;  /* 0x0000003bff4d7e24 */ /* 0x000fe2000f8e00ff */
[----:B------:R-:W-:Y:S01]  /*c4c0*/  R2UR.FILL UR59, R6 ;  /* 0x00000000063b72ca */ /* 0x000fe200004e0000 */
[----:B------:R-:W-:Y:S02]  /*c4d0*/  IMAD.MOV.U32 R6, RZ, RZ, R75 ;  /* 0x000000ffff067224 */ /* 0x000fe400078e004b */
[----:B------:R-:W-:-:S02]  /*c4e0*/  IMAD.MOV.U32 R5, RZ, RZ, R74 ;  /* 0x000000ffff057224 */ /* 0x000fc400078e004a */
[----:B------:R-:W-:Y:S02]  /*c4f0*/  IMAD.U32 R74, RZ, RZ, UR62 ;  /* 0x0000003eff4a7e24 */ /* 0x000fe4000f8e00ff */
[----:B------:R-:W-:Y:S01]  /*c500*/  IMAD.U32 R75, RZ, RZ, UR63 ;  /* 0x0000003fff4b7e24 */ /* 0x000fe2000f8e00ff */
[----:B------:R-:W-:Y:S01]  /*c510*/  STL.64 [R1+0x78], R76 ;  /* 0x0000784c01007387 */ /* 0x000fe20000100a00 */
[----:B------:R-:W-:Y:S01]  /*c520*/  IMAD.U32 R52, RZ, RZ, UR30 ;  /* 0x0000001eff347e24 */ /* 0x000fe2000f8e00ff */
[----:B------:R-:W-:Y:S02]  /*c530*/  R2UR UR30, R34 ;  /* 0x00000000221e72ca */ /* 0x000fe400000e0000 */
[----:B------:R0:W-:Y:S01]  /*c540*/  STL.64 [R1+0x70], R74 ;  /* 0x0000704a01007387 */ /* 0x0001e20000100a00 */
[----:B------:R-:W-:Y:S01]  /*c550*/  UMOV UR43, 0x40004040 ;  /* 0x40004040002b7882 */ /* 0x000fe20000000000 */
[----:B------:R-:W-:-:S09]  /*c560*/  IMAD.U32 R8, RZ, RZ, UR44 ;  /* 0x0000002cff087e24 */ /* 0x000fd2000f8e00ff */
[----:B------:R-:W-:Y:S01]  /*c570*/  IMAD.U32 R34, RZ, RZ, UR30 ;  /* 0x0000001eff227e24 */ /* 0x000fe2000f8e00ff */
[----:B------:R-:W-:Y:S01]  /*c580*/  R2UR.FILL UR30, R9 ;  /* 0x00000000091e72ca */ /* 0x000fe200004e0000 */
[----:B------:R-:W-:Y:S02]  /*c590*/  IMAD.U32 R9, RZ, RZ, UR45 ;  /* 0x0000002dff097e24 */ /* 0x000fe4000f8e00ff */
[----:B0-----:R-:W-:Y:S02]  /*c5a0*/  IMAD.U32 R74, RZ, RZ, UR64 ;  /* 0x00000040ff4a7e24 */ /* 0x001fe4000f8e00ff */
[----:B------:R-:W-:-:S05]  /*c5b0*/  IMAD.U32 R75, RZ, RZ, UR65 ;  /* 0x00000041ff4b7e24 */ /* 0x000fca000f8e00ff */
[----:B------:R0:W-:Y:S02]  /*c5c0*/  STL.64 [R1+0x68], R74 ;  /* 0x0000684a01007387 */ /* 0x0001e40000100a00 */
[----:B0-----:R-:W-:Y:S02]  /*c5d0*/  IMAD.U32 R74, RZ, RZ, UR66 ;  /* 0x00000042ff4a7e24 */ /* 0x001fe4000f8e00ff */
[----:B------:R-:W-:-:S05]  /*c5e0*/  IMAD.U32 R75, RZ, RZ, UR67 ;  /* 0x00000043ff4b7e24 */ /* 0x000fca000f8e00ff */
[----:B------:R0:W-:Y:S02]  /*c5f0*/  STL.64 [R1+0x60], R74 ;  /* 0x0000604a01007387 */ /* 0x0001e40000100a00 */
[----:B0-----:R-:W-:Y:S02]  /*c600*/  IMAD.U32 R74, RZ, RZ, UR42 ;  /* 0x0000002aff4a7e24 */ /* 0x001fe4000f8e00ff */
[----:B------:R-:W-:-:S05]  /*c610*/  IMAD.U32 R75, RZ, RZ, UR43 ;  /* 0x0000002bff4b7e24 */ /* 0x000fca000f8e00ff */
[----:B------:R0:W-:Y:S01]  /*c620*/  STL.64 [R1+0x58], R74 ;  /* 0x0000584a01007387 */ /* 0x0001e20000100a00 */
[----:B------:R-:W-:-:S03]  /*c630*/  R2UR UR34, R30 ;  /* 0x000000001e2272ca */ /* 0x000fc600000e0000 */
[----:B0-----:R-:W2:Y:S04]  /*c640*/  LDL.LU.64 R74, [R1+0x118] ;  /* 0x00011800014a7983 */ /* 0x001ea80000300a00 */
[----:B------:R0:W-:Y:S02]  /*c650*/  STL.64 [R1+0x50], R8 ;  /* 0x0000500801007387 */ /* 0x0001e40000100a00 */
[----:B0-----:R-:W-:Y:S02]  /*c660*/  IMAD.U32 R8, RZ, RZ, UR46 ;  /* 0x0000002eff087e24 */ /* 0x001fe4000f8e00ff */
[----:B------:R-:W-:-:S05]  /*c670*/  IMAD.U32 R9, RZ, RZ, UR47 ;  /* 0x0000002fff097e24 */ /* 0x000fca000f8e00ff */
[----:B------:R0:W-:Y:S02]  /*c680*/  STL.64 [R1+0x48], R8 ;  /* 0x0000480801007387 */ /* 0x0001e40000100a00 */
[----:B0-----:R-:W-:Y:S02]  /*c690*/  IMAD.U32 R8, RZ, RZ, UR48 ;  /* 0x00000030ff087e24 */ /* 0x001fe4000f8e00ff */
[----:B------:R-:W-:-:S05]  /*c6a0*/  IMAD.U32 R9, RZ, RZ, UR49 ;  /* 0x00000031ff097e24 */ /* 0x000fca000f8e00ff */
[----:B------:R0:W-:Y:S01]  /*c6b0*/  STL.64 [R1+0x40], R8 ;  /* 0x0000400801007387 */ /* 0x0001e20000100a00 */
[----:B------:R-:W-:Y:S01]  /*c6c0*/  MOV.SPILL R112, UR75 ;  /* 0x0000004b00707c02 */ /* 0x000fe20009000f00 */
[----:B------:R-:W-:Y:S01]  /*c6d0*/  UMOV UR73, 0x40004040 ;  /* 0x4000404000497882 */ /* 0x000fe20000000000 */
[----:B------:R-:W-:Y:S01]  /*c6e0*/  MOV.SPILL R114, UR77 ;  /* 0x0000004d00727c02 */ /* 0x000fe20009000f00 */
[----:B------:R-:W-:Y:S01]  /*c6f0*/  UMOV UR75, UR35 ;  /* 0x00000023004b7c82 */ /* 0x000fe20008000000 */
[----:B0-----:R-:W-:Y:S02]  /*c700*/  IMAD.U32 R8, RZ, RZ, UR50 ;  /* 0x00000032ff087e24 */ /* 0x001fe4000f8e00ff */
[----:B------:R-:W-:-:S05]  /*c710*/  IMAD.U32 R9, RZ, RZ, UR51 ;  /* 0x00000033ff097e24 */ /* 0x000fca000f8e00ff */
[----:B------:R0:W-:Y:S01]  /*c720*/  STL.64 [R1+0x38], R8 ;  /* 0x0000380801007387 */ /* 0x0001e20000100a00 */
[----:B------:R-:W-:Y:S01]  /*c730*/  MOV.SPILL R113, UR76 ;  /* 0x0000004c00717c02 */ /* 0x000fe20009000f00 */
[----:B------:R-:W-:Y:S01]  /*c740*/  UMOV UR77, UR37 ;  /* 0x00000025004d7c82 */ /* 0x000fe20008000000 */
[----:B------:R-:W-:Y:S01]  /*c750*/  R2UR.FILL UR66, R99 ;  /* 0x00000000634272ca */ /* 0x000fe200004e0000 */
[----:B------:R-:W-:Y:S01]  /*c760*/  IMAD.U32 R32, RZ, RZ, UR32 ;  /* 0x00000020ff207e24 */ /* 0x000fe2000f8e00ff */
[----:B------:R-:W-:Y:S01]  /*c770*/  UMOV UR75, 0x40004040 ;  /* 0x40004040004b7882 */ /* 0x000fe20000000000 */
[----:B------:R-:W-:Y:S01]  /*c780*/  UMOV UR76, UR36 ;  /* 0x00000024004c7c82 */ /* 0x000fe20008000000 */
[----:B------:R-:W-:Y:S01]  /*c790*/  R2UR.FILL UR64, R91 ;  /* 0x000000005b4072ca */ /* 0x000fe200004e0000 */
[----:B------:R-:W-:Y:S02]  /*c7a0*/  IMAD.U32 R30, RZ, RZ, UR34 ;  /* 0x00000022ff1e7e24 */ /* 0x000fe4000f8e00ff */
[----:B0-----:R-:W-:-:S02]  /*c7b0*/  IMAD.U32 R8, RZ, RZ, UR52 ;  /* 0x00000034ff087e24 */ /* 0x001fc4000f8e00ff */
[----:B------:R-:W-:-:S05]  /*c7c0*/  IMAD.U32 R9, RZ, RZ, UR53 ;  /* 0x00000035ff097e24 */ /* 0x000fca000f8e00ff */
[----:B------:R0:W-:Y:S01]  /*c7d0*/  STL.64 [R1+0x30], R8 ;  /* 0x0000300801007387 */ /* 0x0001e20000100a00 */
[----:B------:R-:W-:Y:S01]  /*c7e0*/  R2UR.FILL UR32, R7 ;  /* 0x00000000072072ca */ /* 0x000fe200004e0000 */
[----:B------:R-:W-:Y:S01]  /*c7f0*/  IMAD.MOV.U32 R99, RZ, RZ, R6 ;  /* 0x000000ffff637224 */ /* 0x000fe200078e0006 */
[----:B------:R-:W-:Y:S01]  /*c800*/  UMOV UR77, 0x40004040 ;  /* 0x40004040004d7882 */ /* 0x000fe20000000000 */
[----:B------:R-:W-:Y:S01]  /*c810*/  R2UR.FILL UR34, R2 ;  /* 0x00000000022272ca */ /* 0x000fe200004e0000 */
[----:B------:R-:W-:Y:S02]  /*c820*/  IMAD.U32 R6, RZ, RZ, UR74 ;  /* 0x0000004aff067e24 */ /* 0x000fe4000f8e00ff */
[----:B------:R-:W-:Y:S02]  /*c830*/  IMAD.U32 R7, RZ, RZ, UR75 ;  /* 0x0000004bff077e24 */ /* 0x000fe4000f8e00ff */
[----:B------:R-:W-:Y:S01]  /*c840*/  IMAD.MOV.U32 R91, RZ, RZ, R3 ;  /* 0x000000ffff5b7224 */ /* 0x000fe200078e0003 */
[----:B------:R-:W-:Y:S01]  /*c850*/  UMOV UR55, 0x40004040 ;  /* 0x4000404000377882 */ /* 0x000fe20000000000 */
[----:B------:R-:W-:-:S02]  /*c860*/  IMAD.U32 R2, RZ, RZ, UR76 ;  /* 0x0000004cff027e24 */ /* 0x000fc4000f8e00ff */
[----:B0-----:R-:W-:Y:S02]  /*c870*/  IMAD.U32 R8, RZ, RZ, UR68 ;  /* 0x00000044ff087e24 */ /* 0x001fe4000f8e00ff */
[----:B------:R-:W-:-:S05]  /*c880*/  IMAD.U32 R9, RZ, RZ, UR69 ;  /* 0x00000045ff097e24 */ /* 0x000fca000f8e00ff */
[----:B------:R0:W-:Y:S01]  /*c890*/  STL.64 [R1+0x28], R8 ;  /* 0x0000280801007387 */ /* 0x0001e20000100a00 */
[----:B------:R-:W-:Y:S01]  /*c8a0*/  IMAD.U32 R3, RZ, RZ, UR77 ;  /* 0x0000004dff037e24 */ /* 0x000fe2000f8e00ff */
[----:B------:R-:W-:Y:S01]  /*c8b0*/  R2UR.FILL UR67, R100 ;  /* 0x00000000644372ca */ /* 0x000fe200004e0000 */
[----:B------:R-:W-:Y:S02]  /*c8c0*/  IMAD.MOV.U32 R100, RZ, RZ, R5 ;  /* 0x000000ffff647224 */ /* 0x000fe400078e0005 */
[----:B------:R-:W-:Y:S01]  /*c8d0*/  IMAD.MOV.U32 R5, RZ, RZ, R0 ;  /* 0x000000ffff057224 */ /* 0x000fe200078e0000 */
[----:B------:R-:W-:Y:S01]  /*c8e0*/  UMOV UR9, 0x40004040 ;  /* 0x4000404000097882 */ /* 0x000fe20000000000 */
[----:B------:R-:W-:Y:S02]  /*c8f0*/  R2UR.FILL UR63, R80 ;  /* 0x00000000503f72ca */ /* 0x000fe400004e0000 */
[----:B------:R-:W-:Y:S01]  /*c900*/  R2UR.FILL UR77, R114 ;  /* 0x00000000724d72ca */ /* 0x000fe200004e0000 */
[----:B0-----:R-:W-:-:S02]  /*c910*/  IMAD.U32 R8, RZ, RZ, UR70 ;  /* 0x00000046ff087e24 */ /* 0x001fc4000f8e00ff */
[----:B------:R-:W-:-:S05]  /*c920*/  IMAD.U32 R9, RZ, RZ, UR71 ;  /* 0x00000047ff097e24 */ /* 0x000fca000f8e00ff */
[----:B------:R0:W-:Y:S01]  /*c930*/  STL.64 [R1+0x20], R8 ;  /* 0x0000200801007387 */ /* 0x0001e20000100a00 */
[----:B------:R-:W-:Y:S01]  /*c940*/  IMAD.U32 R114, RZ, RZ, UR12 ;  /* 0x0000000cff727e24 */ /* 0x000fe2000f8e00ff */
[----:B------:R-:W-:Y:S02]  /*c950*/  R2UR.FILL UR12, R21 ;  /* 0x00000000150c72ca */ /* 0x000fe400004e0000 */
[----:B------:R-:W-:Y:S01]  /*c960*/  R2UR.FILL UR75, R112 ;  /* 0x00000000704b72ca */ /* 0x000fe200004e0000 */
[----:B------:R-:W-:Y:S01]  /*c970*/  IMAD.U32 R112, RZ, RZ, UR56 ;  /* 0x00000038ff707e24 */ /* 0x000fe2000f8e00ff */
[----:B------:R-:W-:Y:S01]  /*c980*/  R2UR.FILL UR56, R93 ;  /* 0x000000005d3872ca */ /* 0x000fe200004e0000 */
[----:B0-----:R-:W-:Y:S02]  /*c990*/  IMAD.U32 R8, RZ, RZ, UR72 ;  /* 0x00000048ff087e24 */ /* 0x001fe4000f8e00ff */
[----:B------:R-:W-:-:S05]  /*c9a0*/  IMAD.U32 R9, RZ, RZ, UR73 ;  /* 0x00000049ff097e24 */ /* 0x000fca000f8e00ff */
[----:B------:R0:W-:Y:S04]  /*c9b0*/  STL.64 [R1+0x18], R8 ;  /* 0x0000180801007387 */ /* 0x0001e80000100a00 */
[----:B------:R1:W-:Y:S04]  /*c9c0*/  STL.64 [R1+0x10], R6 ;  /* 0x0000100601007387 */ /* 0x0003e80000100a00 */
[----:B------:R3:W-:Y:S01]  /*c9d0*/  STL.64 [R1+0x8], R2 ;  /* 0x0000080201007387 */ /* 0x0007e20000100a00 */
[----:B0-----:R-:W-:Y:S02]  /*c9e0*/  IMAD.U32 R8, RZ, RZ, UR54 ;  /* 0x00000036ff087e24 */ /* 0x001fe4000f8e00ff */
[----:B------:R-:W-:-:S02]  /*c9f0*/  IMAD.U32 R9, RZ, RZ, UR55 ;  /* 0x00000037ff097e24 */ /* 0x000fc4000f8e00ff */
[----:B-1----:R-:W-:Y:S02]  /*ca00*/  IMAD.MOV.U32 R6, RZ, RZ, R122 ;  /* 0x000000ffff067224 */ /* 0x002fe400078e007a */
[----:B------:R-:W-:Y:S01]  /*ca10*/  IMAD.U32 R122, RZ, RZ, UR4 ;  /* 0x00000004ff7a7e24 */ /* 0x000fe2000f8e00ff */
[----:B------:R-:W-:Y:S01]  /*ca20*/  R2UR.FILL UR4, R119 ;  /* 0x00000000770472ca */ /* 0x000fe200004e0000 */
[----:B---3--:R-:W3:Y:S01]  /*ca30*/  LDL.LU R3, [R1+0x8c] ;  /* 0x00008c0001037983 */ /* 0x008ee20000300800 */
[----:B------:R-:W-:Y:S01]  /*ca40*/  R2UR.FILL UR55, R116 ;  /* 0x00000000743772ca */ /* 0x000fe200004e0000 */
[----:B------:R-:W-:Y:S02]  /*ca50*/  IMAD.U32 R119, RZ, RZ, UR9 ;  /* 0x00000009ff777e24 */ /* 0x000fe4000f8e00ff */
[----:B------:R-:W4:Y:S01]  /*ca60*/  LDL.LU R0, [R1+0x90] ;  /* 0x0000900001007983 */ /* 0x000f220000300800 */
[----:B------:R-:W-:Y:S01]  /*ca70*/  R2UR.FILL UR9, R5 ;  /* 0x00000000050972ca */ /* 0x000fe200004e0000 */
[----:B------:R-:W-:-:S02]  /*ca80*/  IMAD.U32 R116, RZ, RZ, UR10 ;  /* 0x0000000aff747e24 */ /* 0x000fc4000f8e00ff */
[----:B------:R0:W-:Y:S01]  /*ca90*/  STL.64 [R1], R8 ;  /* 0x0000000801007387 */ /* 0x0001e20000100a00 */
[----:B------:R-:W-:-:S03]  /*caa0*/  R2UR.FILL UR10, R6 ;  /* 0x00000000060a72ca */ /* 0x000fc600004e0000 */
[----:B------:R-:W2:Y:S04]  /*cab0*/  LDL.LU R80, [R1+0x94] ;  /* 0x0000940001507983 */ /* 0x000ea80000300800 */
[----:B------:R-:W2:Y:S04]  /*cac0*/  LDL.LU R5, [R1+0x98] ;  /* 0x0000980001057983 */ /* 0x000ea80000300800 */
[----:B------:R-:W2:Y:S04]  /*cad0*/  LDL.LU R6, [R1+0x9c] ;  /* 0x00009c0001067983 */ /* 0x000ea80000300800 */
[----:B------:R-:W2:Y:S04]  /*cae0*/  LDL.LU R21, [R1+0x114] ;  /* 0x0001140001157983 */ /* 0x000ea80000300800 */
[----:B------:R-:W2:Y:S01]  /*caf0*/  LDL.LU R93, [R1+0x110] ;  /* 0x00011000015d7983 */ /* 0x000ea20000300800 */
[----:B------:R-:W-:Y:S01]  /*cb00*/  R2UR.FILL UR62, R79 ;  /* 0x000000004f3e72ca */ /* 0x000fe200004e0000 */
[----:B------:R-:W-:Y:S01]  /*cb10*/  UMOV UR57, 0x40004040 ;  /* 0x4000404000397882 */ /* 0x000fe20000000000 */
[----:B------:R-:W-:Y:S01]  /*cb20*/  R2UR.FILL UR76, R113 ;  /* 0x00000000714c72ca */ /* 0x000fe200004e0000 */
[----:B------:R-:W-:Y:S01]  /*cb30*/  UMOV UR59, 0x40004040 ;  /* 0x40004040003b7882 */ /* 0x000fe20000000000 */
[----:B------:R-:W-:Y:S01]  /*cb40*/  R2UR.FILL UR74, R111 ;  /* 0x000000006f4a72ca */ /* 0x000fe200004e0000 */
[----:B------:R-:W-:Y:S01]  /*cb50*/  IMAD.U32 R113, RZ, RZ, UR57 ;  /* 0x00000039ff717e24 */ /* 0x000fe2000f8e00ff */
[----:B------:R-:W-:Y:S01]  /*cb60*/  R2UR.FILL UR73, R110 ;  /* 0x000000006e4972ca */ /* 0x000fe200004e0000 */
[----:B------:R-:W-:-:S02]  /*cb70*/  IMAD.U32 R111, RZ, RZ, UR59 ;  /* 0x0000003bff6f7e24 */ /* 0x000fc4000f8e00ff */
[----:B------:R-:W-:Y:S01]  /*cb80*/  IMAD.U32 R110, RZ, RZ, UR58 ;  /* 0x0000003aff6e7e24 */ /* 0x000fe2000f8e00ff */
[----:B------:R-:W-:Y:S01]  /*cb90*/  UMOV UR7, 0x40004040 ;  /* 0x4000404000077882 */ /* 0x000fe20000000000 */
[----:B------:R-:W-:Y:S01]  /*cba0*/  IMAD.MOV.U32 R79, RZ, RZ, R121 ;  /* 0x000000ffff4f7224 */ /* 0x000fe200078e0079 */
[----:B------:R-:W-:Y:S01]  /*cbb0*/  R2UR.FILL UR71, R108 ;  /* 0x000000006c4772ca */ /* 0x000fe200004e0000 */
[----:B------:R-:W-:Y:S01]  /*cbc0*/  IMAD.U32 R121, RZ, RZ, UR7 ;  /* 0x00000007ff797e24 */ /* 0x000fe2000f8e00ff */
[----:B------:R-:W-:Y:S01]  /*cbd0*/  R2UR.FILL UR7, R99 ;  /* 0x00000000630772ca */ /* 0x000fe200004e0000 */
[----:B------:R-:W-:Y:S01]  /*cbe0*/  IMAD.U32 R108, RZ, RZ, UR62 ;  /* 0x0000003eff6c7e24 */ /* 0x000fe2000f8e00ff */
[----:B---3--:R-:W-:Y:S02]  /*cbf0*/  R2UR.FILL UR57, R3 ;  /* 0x00000000033972ca */ /* 0x008fe400004e0000 */
[----:B------:R-:W3:Y:S01]  /*cc00*/  LDL.LU R3, [R1+0xa4] ;  /* 0x0000a40001037983 */ /* 0x000ee20000300800 */
[----:B----4-:R-:W-:-:S03]  /*cc10*/  R2UR.FILL UR59, R0 ;  /* 0x00000000003b72ca */ /* 0x010fc600004e0000 */
[----:B------:R-:W4:Y:S01]  /*cc20*/  LDL.LU R0, [R1+0xa0] ;  /* 0x0000a00001007983 */ /* 0x000f220000300800 */
[----:B--2---:R-:W-:-:S03]  /*cc30*/  R2UR.FILL UR58, R21 ;  /* 0x00000000153a72ca */ /* 0x004fc600004e0000 */
[----:B------:R-:W2:Y:S01]  /*cc40*/  LDL.LU R21, [R1+0x10c] ;  /* 0x00010c0001157983 */ /* 0x000ea20000300800 */
[----:B------:R-:W-:-:S03]  /*cc50*/  R2UR.FILL UR62, R93 ;  /* 0x000000005d3e72ca */ /* 0x000fc600004e0000 */
[----:B0-----:R-:W3:Y:S04]  /*cc60*/  LDL.LU R8, [R1+0xac] ;  /* 0x0000ac0001087983 */ /* 0x001ee80000300800 */
[----:B------:R-:W3:Y:S04]  /*cc70*/  LDL.LU R99, [R1+0xa8] ;  /* 0x0000a80001637983 */ /* 0x000ee80000300800 */
[----:B------:R-:W3:Y:S01]  /*cc80*/  LDL.LU R93, [R1+0x108] ;  /* 0x00010800015d7983 */ /* 0x000ee20000300800 */
[----:B------:R-:W-:Y:S02]  /*cc90*/  MOV.SPILL R10, UR31 ;  /* 0x0000001f000a7c02 */ /* 0x000fe40009000f00 */
[----:B------:R-:W-:Y:S01]  /*cca0*/  MOV.SPILL R11, UR28 ;  /* 0x0000001c000b7c02 */ /* 0x000fe20009000f00 */
[----:B------:R-:W-:Y:S01]  /*ccb0*/  IMAD.U32 R124, RZ, RZ, UR60 ;  /* 0x0000003cff7c7e24 */ /* 0x000fe2000f8e00ff */
[----:B------:R-:W-:Y:S01]  /*ccc0*/  R2UR UR31, R71 ;  /* 0x00000000471f72ca */ /* 0x000fe200000e0000 */
[----:B------:R-:W-:Y:S01]  /*ccd0*/  UMOV UR11, 0x40004040 ;  /* 0x40004040000b7882 */ /* 0x000fe20000000000 */
[----:B------:R-:W-:Y:S01]  /*cce0*/  R2UR UR28, R72 ;  /* 0x00000000481c72ca */ /* 0x000fe200000e0000 */
[----:B------:R-:W-:Y:S01]  /*ccf0*/  UMOV UR61, 0x40004040 ;  /* 0x40004040003d7882 */ /* 0x000fe20000000000 */
[----:B------:R-:W-:Y:S01]  /*cd00*/  MOV.SPILL R12, UR29 ;  /* 0x0000001d000c7c02 */ /* 0x000fe20009000f00 */
[----:B------:R-:W4:Y:S01]  /*cd10*/  LDL.LU R9, [R1+0xb4] ;  /* 0x0000b40001097983 */ /* 0x000f220000300800 */
[----:B------:R-:W-:-:S02]  /*cd20*/  R2UR UR29, R73 ;  /* 0x00000000491d72ca */ /* 0x000fc400000e0000 */
[----:B------:R-:W-:Y:S02]  /*cd30*/  MOV.SPILL R13, UR26 ;  /* 0x0000001a000d7c02 */ /* 0x000fe40009000f00 */
[----:B------:R-:W-:Y:S02]  /*cd40*/  MOV.SPILL R78, UR27 ;  /* 0x0000001b004e7c02 */ /* 0x000fe40009000f00 */
[----:B------:R-:W-:Y:S02]  /*cd50*/  R2UR UR26, R74 ;  /* 0x000000004a1a72ca */ /* 0x000fe400000e0000 */
[----:B------:R-:W-:Y:S01]  /*cd60*/  R2UR UR27, R75 ;  /* 0x000000004b1b72ca */ /* 0x000fe200000e0000 */
[----:B------:R-:W-:Y:S01]  /*cd70*/  UMOV UR31, 0x40004040 ;  /* 0x40004040001f7882 */ /* 0x000fe20000000000 */
[----:B------:R-:W-:Y:S02]  /*cd80*/  IMAD.U32 R72, RZ, RZ, UR28 ;  /* 0x0000001cff487e24 */ /* 0x000fe4000f8e00ff */
[----:B------:R-:W-:Y:S01]  /*cd90*/  IMAD.U32 R71, RZ, RZ, UR31 ;  /* 0x0000001fff477e24 */ /* 0x000fe2000f8e00ff */
[----:B------:R-:W-:Y:S01]  /*cda0*/  R2UR UR31, R53 ;  /* 0x00000000351f72ca */ /* 0x000fe200000e0000 */
[----:B------:R-:W-:Y:S01]  /*cdb0*/  UMOV UR29, 0x40004040 ;  /* 0x40004040001d7882 */ /* 0x000fe20000000000 */
[----:B------:R-:W-:Y:S01]  /*cdc0*/  R2UR UR28, R54 ;  /* 0x00000000361c72ca */ /* 0x000fe200000e0000 */
[----:B------:R-:W-:Y:S01]  /*cdd0*/  IMAD.U32 R73, RZ, RZ, UR29 ;  /* 0x0000001dff497e24 */ /* 0x000fe2000f8e00ff */
[----:B------:R-:W-:-:S02]  /*cde0*/  R2UR UR29, R55 ;  /* 0x00000000371d72ca */ /* 0x000fc400000e0000 */
[----:B------:R-:W-:Y:S01]  /*cdf0*/  UMOV UR27, 0x40004040 ;  /* 0x40004040001b7882 */ /* 0x000fe20000000000 */
[----:B------:R-:W-:Y:S01]  /*ce00*/  IMAD.U32 R74, RZ, RZ, UR26 ;  /* 0x0000001aff4a7e24 */ /* 0x000fe2000f8e00ff */
[----:B------:R-:W-:Y:S01]  /*ce10*/  R2UR UR26, R56 ;  /* 0x00000000381a72ca */ /* 0x000fe200000e0000 */
[----:B------:R-:W-:Y:S01]  /*ce20*/  IMAD.U32 R75, RZ, RZ, UR27 ;  /* 0x0000001bff4b7e24 */ /* 0x000fe2000f8e00ff */
[----:B------:R-:W-:Y:S01]  /*ce30*/  R2UR UR27, R57 ;  /* 0x00000000391b72ca */ /* 0x000fe200000e0000 */
[----:B------:R-:W-:Y:S02]  /*ce40*/  UMOV UR31, 0x40004040 ;  /* 0x40004040001f7882 */ /* 0x000fe40000000000 */
[----:B------:R-:W-:Y:S01]  /*ce50*/  IMAD.U32 R53, RZ, RZ, UR31 ;  /* 0x0000001fff357e24 */ /* 0x000fe2000f8e00ff */
[----:B------:R-:W-:Y:S01]  /*ce60*/  R2UR UR31, R35 ;  /* 0x00000000231f72ca */ /* 0x000fe200000e0000 */
[----:B------:R-:W-:Y:S01]  /*ce70*/  IMAD.U32 R54, RZ, RZ, UR28 ;  /* 0x0000001cff367e24 */ /* 0x000fe2000f8e00ff */
        /* <DEDUP_REMOVED lines=9> */
[----:B------:R-:W-:Y:S01]  /*cf10*/  UMOV UR31, 0x40004040 ;  /* 0x40004040001f7882 */ /* 0x000fe20000000000 */
[----:B------:R-:W-:Y:S01]  /*cf20*/  R2UR.FILL UR65, R94 ;  /* 0x000000005e4172ca */ /* 0x000fe200004e0000 */
[----:B------:R-:W-:Y:S01]  /*cf30*/  IMAD.MOV.U32 R94, RZ, RZ, R123 ;  /* 0x000000ffff5e7224 */ /* 0x000fe200078e007b */
[----:B------:R-:W-:Y:S01]  /*cf40*/  R2UR.FILL UR60, R117 ;  /* 0x00000000753c72ca */ /* 0x000fe200004e0000 */
[----:B------:R-:W-:Y:S01]  /*cf50*/  IMAD.U32 R35, RZ, RZ, UR31 ;  /* 0x0000001fff237e24 */ /* 0x000fe2000f8e00ff */
[----:B------:R-:W-:Y:S01]  /*cf60*/  R2UR.FILL UR31, R10 ;  /* 0x000000000a1f72ca */ /* 0x000fe200004e0000 */
[----:B------:R-:W-:Y:S01]  /*cf70*/  IMAD.U32 R36, RZ, RZ, UR28 ;  /* 0x0000001cff247e24 */ /* 0x000fe2000f8e00ff */
[----:B------:R-:W-:Y:S01]  /*cf80*/  UMOV UR29, 0x40004040 ;  /* 0x40004040001d7882 */ /* 0x000fe20000000000 */
[----:B------:R-:W-:Y:S01]  /*cf90*/  R2UR.FILL UR28, R11 ;  /* 0x000000000b1c72ca */ /* 0x000fe200004e0000 */
[----:B------:R-:W-:Y:S01]  /*cfa0*/  IMAD.U32 R117, RZ, RZ, UR11 ;  /* 0x0000000bff757e24 */ /* 0x000fe2000f8e00ff */
[----:B------:R-:W-:Y:S01]  /*cfb0*/  R2UR.FILL UR69, R106 ;  /* 0x000000006a4572ca */ /* 0x000fe200004e0000 */
[----:B------:R-:W4:Y:S01]  /*cfc0*/  LDL.LU R10, [R1+0xb0] ;  /* 0x0000b000010a7983 */ /* 0x000f220000300800 */
[----:B------:R-:W-:Y:S01]  /*cfd0*/  IMAD.U32 R125, RZ, RZ, UR61 ;  /* 0x0000003dff7d7e24 */ /* 0x000fe2000f8e00ff */
[----:B------:R-:W-:Y:S01]  /*cfe0*/  R2UR.FILL UR11, R94 ;  /* 0x000000005e0b72ca */ /* 0x000fe200004e0000 */
[----:B------:R-:W-:Y:S01]  /*cff0*/  IMAD.U32 R106, RZ, RZ, UR64 ;  /* 0x00000040ff6a7e24 */ /* 0x000fe2000f8e00ff */
[----:B------:R-:W4:Y:S01]  /*d000*/  LDL.LU R11, [R1+0xbc] ;  /* 0x0000bc00010b7983 */ /* 0x000f220000300800 */
[----:B------:R-:W-:Y:S01]  /*d010*/  IMAD.U32 R37, RZ, RZ, UR29 ;  /* 0x0000001dff257e24 */ /* 0x000fe2000f8e00ff */
[----:B------:R-:W-:Y:S01]  /*d020*/  R2UR.FILL UR61, R118 ;  /* 0x00000000763d72ca */ /* 0x000fe200004e0000 */
[----:B------:R-:W-:Y:S01]  /*d030*/  UMOV UR27, 0x40004040 ;  /* 0x40004040001b7882 */ /* 0x000fe20000000000 */
[----:B------:R-:W4:Y:S01]  /*d040*/  LDL.LU R94, [R1+0xb8] ;  /* 0x0000b800015e7983 */ /* 0x000f220000300800 */
[----:B------:R-:W-:Y:S01]  /*d050*/  R2UR.FILL UR29, R12 ;  /* 0x000000000c1d72ca */ /* 0x000fe200004e0000 */
[----:B------:R-:W-:Y:S01]  /*d060*/  IMAD.U32 R118, RZ, RZ, UR8 ;  /* 0x00000008ff767e24 */ /* 0x000fe2000f8e00ff */
[----:B------:R-:W-:Y:S01]  /*d070*/  R2UR.FILL UR8, R91 ;  /* 0x000000005b0872ca */ /* 0x000fe200004e0000 */
[----:B------:R-:W-:Y:S01]  /*d080*/  IMAD.U32 R38, RZ, RZ, UR26 ;  /* 0x0000001aff267e24 */ /* 0x000fe2000f8e00ff */
[----:B------:R-:W-:Y:S01]  /*d090*/  R2UR.FILL UR26, R13 ;  /* 0x000000000d1a72ca */ /* 0x000fe200004e0000 */
[----:B------:R-:W-:Y:S01]  /*d0a0*/  IMAD.U32 R39, RZ, RZ, UR27 ;  /* 0x0000001bff277e24 */ /* 0x000fe2000f8e00ff */
[----:B------:R-:W-:Y:S01]  /*d0b0*/  R2UR.FILL UR53, R104 ;  /* 0x00000000683572ca */ /* 0x000fe200004e0000 */
[----:B------:R-:W-:Y:S01]  /*d0c0*/  IMAD.U32 R104, RZ, RZ, UR66 ;  /* 0x00000042ff687e24 */ /* 0x000fe2000f8e00ff */
[----:B------:R-:W-:-:S02]  /*d0d0*/  R2UR.FILL UR27, R78 ;  /* 0x000000004e1b72ca */ /* 0x000fc400004e0000 */
[----:B--2---:R-:W-:Y:S02]  /*d0e0*/  R2UR.FILL UR64, R21 ;  /* 0x00000000154072ca */ /* 0x004fe400004e0000 */
[----:B------:R-:W2:Y:S04]  /*d0f0*/  LDL.LU R21, [R1+0x104] ;  /* 0x0001040001157983 */ /* 0x000ea80000300800 */
[----:B------:R-:W2:Y:S04]  /*d100*/  LDL.LU R12, [R1+0xc4] ;  /* 0x0000c400010c7983 */ /* 0x000ea80000300800 */
[----:B------:R-:W2:Y:S01]  /*d110*/  LDL.LU R91, [R1+0xc0] ;  /* 0x0000c000015b7983 */ /* 0x000ea20000300800 */
[----:B---3--:R-:W-:-:S03]  /*d120*/  R2UR.FILL UR66, R93 ;  /* 0x000000005d4272ca */ /* 0x008fc600004e0000 */
[----:B------:R-:W3:Y:S04]  /*d130*/  LDL.LU R13, [R1+0xcc] ;  /* 0x0000cc00010d7983 */ /* 0x000ee80000300800 */
[----:B------:R-:W3:Y:S04]  /*d140*/  LDL.LU R78, [R1+0xc8] ;  /* 0x0000c800014e7983 */ /* 0x000ee80000300800 */
[----:B------:R-:W3:Y:S01]  /*d150*/  LDL.LU R93, [R1+0x100] ;  /* 0x00010000015d7983 */ /* 0x000ee20000300800 */
[----:B------:R-:W-:Y:S02]  /*d160*/  R2UR UR36, R4 ;  /* 0x00000000042472ca */ /* 0x000fe400000e0000 */
[----:B------:R-:W-:-:S02]  /*d170*/  MOV.SPILL R82, UR39 ;  /* 0x0000002700527c02 */ /* 0x000fc40009000f00 */
[----:B------:R-:W-:-:S09]  /*d180*/  R2UR UR39, R63 ;  /* 0x000000003f2772ca */ /* 0x000fd200000e0000 */
[----:B------:R-:W-:Y:S02]  /*d190*/  MOV.SPILL R83, UR36 ;  /* 0x0000002400537c02 */ /* 0x000fe40009000f00 */
[----:B------:R-:W-:Y:S01]  /*d1a0*/  R2UR UR36, R64 ;  /* 0x00000000402472ca */ /* 0x000fe200000e0000 */
[----:B------:R-:W-:Y:S01]  /*d1b0*/  UMOV UR39, 0x40004040 ;  /* 0x4000404000277882 */ /* 0x000fe20000000000 */
[----:B------:R-:W-:Y:S01]  /*d1c0*/  UMOV UR67, 0x40004040 ;  /* 0x4000404000437882 */ /* 0x000fe20000000000 */
[----:B------:R-:W-:Y:S01]  /*d1d0*/  IMAD.U32 R63, RZ, RZ, UR39 ;  /* 0x00000027ff3f7e24 */ /* 0x000fe2000f8e00ff */
[----:B------:R-:W-:Y:S02]  /*d1e0*/  R2UR UR39, R45 ;  /* 0x000000002d2772ca */ /* 0x000fe400000e0000 */
[----:B------:R-:W-:Y:S01]  /*d1f0*/  R2UR.FILL UR68, R105 ;  /* 0x00000000694472ca */ /* 0x000fe200004e0000 */
[----:B------:R-:W-:Y:S01]  /*d200*/  IMAD.U32 R105, RZ, RZ, UR67 ;  /* 0x00000043ff697e24 */ /* 0x000fe2000f8e00ff */
[----:B------:R-:W-:-:S05]  /*d210*/  R2UR.FILL UR67, R6 ;  /* 0x00000000064372ca */ /* 0x000fca00004e0000 */
[----:B------:R-:W-:Y:S01]  /*d220*/  IMAD.U32 R64, RZ, RZ, UR36 ;  /* 0x00000024ff407e24 */ /* 0x000fe2000f8e00ff */
[----:B------:R-:W-:Y:S01]  /*d230*/  R2UR UR36, R46 ;  /* 0x000000002e2472ca */ /* 0x000fe200000e0000 */
[----:B------:R-:W-:Y:S01]  /*d240*/  UMOV UR13, 0x40004040 ;  /* 0x40004040000d7882 */ /* 0x000fe20000000000 */
[----:B------:R-:W-:Y:S01]  /*d250*/  R2UR.FILL UR54, R115 ;  /* 0x00000000733672ca */ /* 0x000fe200004e0000 */
[----:B------:R-:W-:Y:S01]  /*d260*/  UMOV UR63, 0x40004040 ;  /* 0x40004040003f7882 */ /* 0x000fe20000000000 */
[----:B------:R-:W-:Y:S01]  /*d270*/  UMOV UR39, 0x40004040 ;  /* 0x4000404000277882 */ /* 0x000fe20000000000 */
[----:B------:R-:W-:Y:S01]  /*d280*/  R2UR.FILL UR72, R109 ;  /* 0x000000006d4872ca */ /* 0x000fe200004e0000 */
[----:B------:R-:W-:Y:S01]  /*d290*/  IMAD.U32 R115, RZ, RZ, UR13 ;  /* 0x0000000dff737e24 */ /* 0x000fe2000f8e00ff */
[----:B------:R-:W-:Y:S01]  /*d2a0*/  UMOV UR65, 0x40004040 ;  /* 0x4000404000417882 */ /* 0x000fe20000000000 */
[----:B------:R-:W-:Y:S01]  /*d2b0*/  R2UR.FILL UR70, R107 ;  /* 0x000000006b4672ca */ /* 0x000fe200004e0000 */
[----:B------:R-:W-:Y:S01]  /*d2c0*/  UMOV UR5, 0x40004040 ;  /* 0x4000404000057882 */ /* 0x000fe20000000000 */
[----:B------:R-:W-:Y:S01]  /*d2d0*/  R2UR.FILL UR13, R79 ;  /* 0x000000004f0d72ca */ /* 0x000fe200004e0000 */
[----:B------:R-:W-:Y:S01]  /*d2e0*/  IMAD.U32 R109, RZ, RZ, UR63 ;  /* 0x0000003fff6d7e24 */ /* 0x000fe2000f8e00ff */
[----:B------:R-:W-:Y:S01]  /*d2f0*/  R2UR.FILL UR63, R80 ;  /* 0x00000000503f72ca */ /* 0x000fe200004e0000 */
[----:B------:R-:W-:Y:S01]  /*d300*/  IMAD.U32 R46, RZ, RZ, UR36 ;  /* 0x00000024ff2e7e24 */ /* 0x000fe2000f8e00ff */
[----:B------:R-:W-:Y:S01]  /*d310*/  R2UR UR36, R28 ;  /* 0x000000001c2472ca */ /* 0x000fe200000e0000 */
[----:B------:R-:W-:Y:S01]  /*d320*/  IMAD.U32 R45, RZ, RZ, UR39 ;  /* 0x00000027ff2d7e24 */ /* 0x000fe2000f8e00ff */
[----:B------:R-:W3:Y:S01]  /*d330*/  LDL.LU R79, [R1+0xd4] ;  /* 0x0000d400014f7983 */ /* 0x000ee20000300800 */
[----:B------:R-:W-:Y:S01]  /*d340*/  IMAD.U32 R107, RZ, RZ, UR65 ;  /* 0x00000041ff6b7e24 */ /* 0x000fe2000f8e00ff */
[----:B------:R-:W-:Y:S01]  /*d350*/  UMOV UR67, 0x40004040 ;  /* 0x4000404000437882 */ /* 0x000fe20000000000 */
[----:B------:R-:W-:Y:S01]  /*d360*/  R2UR UR39, R27 ;  /* 0x000000001b2772ca */ /* 0x000fe200000e0000 */
[----:B------:R-:W-:Y:S01]  /*d370*/  IMAD.U32 R123, RZ, RZ, UR5 ;  /* 0x00000005ff7b7e24 */ /* 0x000fe2000f8e00ff */
[----:B------:R-:W-:Y:S01]  /*d380*/  R2UR.FILL UR52, R103 ;  /* 0x00000000673472ca */ /* 0x000fe200004e0000 */
[----:B------:R-:W3:Y:S01]  /*d390*/  LDL.LU R80, [R1+0xd0] ;  /* 0x0000d00001507983 */ /* 0x000ee20000300800 */
[----:B------:R-:W-:Y:S01]  /*d3a0*/  R2UR.FILL UR65, R5 ;  /* 0x00000000054172ca */ /* 0x000fe200004e0000 */
[----:B------:R-:W-:Y:S01]  /*d3b0*/  IMAD.U32 R103, RZ, RZ, UR67 ;  /* 0x00000043ff677e24 */ /* 0x000fe2000f8e00ff */
[----:B------:R-:W-:Y:S01]  /*d3c0*/  R2UR.FILL UR51, R102 ;  /* 0x00000000663372ca */ /* 0x000fe200004e0000 */
[----:B------:R-:W3:Y:S01]  /*d3d0*/  LDL.LU R5, [R1+0xdc] ;  /* 0x0000dc0001057983 */ /* 0x000ee20000300800 */
[----:B------:R-:W-:Y:S01]  /*d3e0*/  R2UR.FILL UR5, R120 ;  /* 0x00000000780572ca */ /* 0x000fe200004e0000 */
[----:B------:R-:W-:Y:S01]  /*d3f0*/  IMAD.U32 R102, RZ, RZ, UR66 ;  /* 0x00000042ff667e24 */ /* 0x000fe2000f8e00ff */
[----:B------:R-:W-:Y:S01]  /*d400*/  R2UR.FILL UR67, R3 ;  /* 0x00000000034372ca */ /* 0x000fe200004e0000 */
[----:B------:R-:W3:Y:S01]  /*d410*/  LDL.LU R6, [R1+0xd8] ;  /* 0x0000d80001067983 */ /* 0x000ee20000300800 */
[----:B----4-:R-:W-:-:S03]  /*d420*/  R2UR.FILL UR66, R0 ;  /* 0x00000000004272ca */ /* 0x010fc600004e0000 */
[----:B------:R-:W4:Y:S04]  /*d430*/  LDL.LU R3, [R1+0xe4] ;  /* 0x0000e40001037983 */ /* 0x000f280000300800 */
[----:B------:R-:W4:Y:S01]  /*d440*/  LDL.LU R0, [R1+0xe0] ;  /* 0x0000e00001007983 */ /* 0x000f220000300800 */
[----:B------:R-:W-:Y:S01]  /*d450*/  UMOV UR39, 0x40004040 ;  /* 0x4000404000277882 */ /* 0x000fe20000000000 */
[----:B------:R-:W-:Y:S01]  /*d460*/  IMAD.U32 R28, RZ, RZ, UR36 ;  /* 0x00000024ff1c7e24 */ /* 0x000fe2000f8e00ff */
[----:B------:R-:W-:Y:S01]  /*d470*/  UMOV UR5, 0x40004040 ;  /* 0x4000404000057882 */ /* 0x000fe20000000000 */
[----:B------:R-:W-:Y:S01]  /*d480*/  R2UR.FILL UR36, R83 ;  /* 0x00000000532472ca */ /* 0x000fe200004e0000 */
[----:B------:R-:W-:Y:S01]  /*d490*/  IMAD.U32 R27, RZ, RZ, UR39 ;  /* 0x00000027ff1b7e24 */ /* 0x000fe2000f8e00ff */
[----:B------:R-:W-:Y:S01]  /*d4a0*/  R2UR.FILL UR39, R82 ;  /* 0x00000000522772ca */ /* 0x000fe200004e0000 */
[----:B------:R-:W-:-:S02]  /*d4b0*/  IMAD.U32 R83, RZ, RZ, UR5 ;  /* 0x00000005ff537e24 */ /* 0x000fc4000f8e00ff */
[----:B------:R-:W-:Y:S01]  /*d4c0*/  IMAD.U32 R82, RZ, RZ, UR4 ;  /* 0x00000004ff527e24 */ /* 0x000fe2000f8e00ff */
[----:B--2---:R-:W-:Y:S02]  /*d4d0*/  R2UR.FILL UR4, R21 ;  /* 0x00000000150472ca */ /* 0x004fe400004e0000 */
[----:B---3--:R-:W-:Y:S02]  /*d4e0*/  R2UR.FILL UR5, R93 ;  /* 0x000000005d0572ca */ /* 0x008fe400004e0000 */
[----:B------:R0:W5:Y:S04]  /*d4f0*/  LDL.LU R93, [R1+0xfc] ;  /* 0x0000fc00015d7983 */ /* 0x0001680000300800 */
[----:B------:R0:W5:Y:S01]  /*d500*/  LDL.LU R21, [R1+0xf8] ;  /* 0x0000f80001157983 */ /* 0x0001620000300800 */
[----:B------:R-:W-:-:S02]  /*d510*/  R2UR UR37, R4 ;  /* 0x00000000042572ca */ /* 0x000fc400000e0000 */
[----:B------:R-:W-:Y:S01]  /*d520*/  R2UR UR35, R4 ;  /* 0x00000000042372ca */ /* 0x000fe200000e0000 */
[----:B------:R-:W-:Y:S01]  /*d530*/  IMAD.U32 R76, RZ, RZ, UR40 ;  /* 0x00000028ff4c7e24 */ /* 0x000fe2000f8e00ff */
[----:B------:R-:W-:Y:S02]  /*d540*/  R2UR UR40, R60 ;  /* 0x000000003c2872ca */ /* 0x000fe400000e0000 */
[----:B------:R-:W-:Y:S02]  /*d550*/  R2UR UR42, R58 ;  /* 0x000000003a2a72ca */ /* 0x000fe400000e0000 */
[----:B------:R-:W-:-:S05]  /*d560*/  R2UR UR43, R59 ;  /* 0x000000003b2b72ca */ /* 0x000fca00000e0000 */
[----:B------:R-:W-:Y:S02]  /*d570*/  MOV.SPILL R84, UR37 ;  /* 0x0000002500547c02 */ /* 0x000fe40009000f00 */
[----:B------:R-:W-:Y:S02]  /*d580*/  R2UR UR37, R65 ;  /* 0x00000000412572ca */ /* 0x000fe400000e0000 */
[----:B------:R-:W-:Y:S02]  /*d590*/  MOV.SPILL R4, UR35 ;  /* 0x0000002300047c02 */ /* 0x000fe40009000f00 */
[----:B------:R-:W-:Y:S01]  /*d5a0*/  R2UR UR35, R67 ;  /* 0x00000000432372ca */ /* 0x000fe200000e0000 */
[----:B------:R-:W-:Y:S02]  /*d5b0*/  UMOV UR41, 0x40004040 ;  /* 0x4000404000297882 */ /* 0x000fe40000000000 */
[----:B------:R-:W-:Y:S01]  /*d5c0*/  IMAD.U32 R77, RZ, RZ, UR41 ;  /* 0x00000029ff4d7e24 */ /* 0x000fe2000f8e00ff */
[----:B------:R-:W-:-:S02]  /*d5d0*/  R2UR UR41, R61 ;  /* 0x000000003d2972ca */ /* 0x000fc400000e0000 */
[----:B------:R-:W-:Y:S01]  /*d5e0*/  MOV.SPILL R81, UR38 ;  /* 0x0000002600517c02 */ /* 0x000fe20009000f00 */
[----:B------:R-:W-:Y:S01]  /*d5f0*/  UMOV UR37, 0x40004040 ;  /* 0x4000404000257882 */ /* 0x000fe20000000000 */
[----:B------:R-:W-:Y:S01]  /*d600*/  R2UR UR38, R62 ;  /* 0x000000003e2672ca */ /* 0x000fe200000e0000 */
[----:B------:R-:W-:Y:S01]  /*d610*/  UMOV UR43, 0x40004040 ;  /* 0x40004040002b7882 */ /* 0x000fe20000000000 */
[----:B------:R-:W-:Y:S01]  /*d620*/  IMAD.U32 R65, RZ, RZ, UR37 ;  /* 0x00000025ff417e24 */ /* 0x000fe2000f8e00ff */
[----:B------:R-:W-:Y:S01]  /*d630*/  UMOV UR35, 0x40004040 ;  /* 0x4000404000237882 */ /* 0x000fe20000000000 */
[----:B------:R-:W-:Y:S01]  /*d640*/  IMAD.U32 R60, RZ, RZ, UR40 ;  /* 0x00000028ff3c7e24 */ /* 0x000fe2000f8e00ff */
[----:B------:R-:W-:Y:S01]  /*d650*/  R2UR UR37, R47 ;  /* 0x000000002f2572ca */ /* 0x000fe200000e0000 */
[----:B------:R-:W-:Y:S01]  /*d660*/  IMAD.U32 R58, RZ, RZ, UR42 ;  /* 0x0000002aff3a7e24 */ /* 0x000fe2000f8e00ff */
[----:B------:R-:W-:Y:S01]  /*d670*/  R2UR UR40, R42 ;  /* 0x000000002a2872ca */ /* 0x000fe200000e0000 */
[----:B------:R-:W-:Y:S01]  /*d680*/  IMAD.U32 R59, RZ, RZ, UR43 ;  /* 0x0000002bff3b7e24 */ /* 0x000fe2000f8e00ff */
[----:B------:R-:W-:Y:S01]  /*d690*/  R2UR UR42, R40 ;  /* 0x00000000282a72ca */ /* 0x000fe200000e0000 */
[----:B------:R-:W-:Y:S01]  /*d6a0*/  IMAD.U32 R67, RZ, RZ, UR35 ;  /* 0x00000023ff437e24 */ /* 0x000fe2000f8e00ff */
[----:B------:R-:W-:-:S02]  /*d6b0*/  R2UR UR43, R41 ;  /* 0x00000000292b72ca */ /* 0x000fc400000e0000 */
[----:B------:R-:W-:Y:S01]  /*d6c0*/  R2UR UR35, R49 ;  /* 0x00000000312372ca */ /* 0x000fe200000e0000 */
[----:B------:R-:W-:Y:S02]  /*d6d0*/  UMOV UR41, 0x40004040 ;  /* 0x4000404000297882 */ /* 0x000fe40000000000 */
[----:B------:R-:W-:Y:S01]  /*d6e0*/  IMAD.U32 R61, RZ, RZ, UR41 ;  /* 0x00000029ff3d7e24 */ /* 0x000fe2000f8e00ff */
[----:B------:R-:W-:Y:S01]  /*d6f0*/  R2UR UR41, R43 ;  /* 0x000000002b2972ca */ /* 0x000fe200000e0000 */
[----:B------:R-:W-:Y:S01]  /*d700*/  IMAD.U32 R62, RZ, RZ, UR38 ;  /* 0x00000026ff3e7e24 */ /* 0x000fe2000f8e00ff */
[----:B------:R-:W-:Y:S01]  /*d710*/  R2UR UR38, R44 ;  /* 0x000000002c2672ca */ /* 0x000fe200000e0000 */
[----:B------:R-:W-:Y:S02]  /*d720*/  UMOV UR37, 0x40004040 ;  /* 0x4000404000257882 */ /* 0x000fe40000000000 */
        /* <DEDUP_REMOVED lines=13> */
[----:B------:R-:W-:Y:S01]  /*d800*/  R2UR.FILL UR6, R100 ;  /* 0x00000000640672ca */ /* 0x000fe200004e0000 */
[----:B------:R-:W-:Y:S02]  /*d810*/  UMOV UR41, 0x40004040 ;  /* 0x4000404000297882 */ /* 0x000fe40000000000 */
[----:B------:R-:W-:Y:S01]  /*d820*/  IMAD.U32 R43, RZ, RZ, UR41 ;  /* 0x00000029ff2b7e24 */ /* 0x000fe2000f8e00ff */
[----:B------:R-:W-:Y:S01]  /*d830*/  R2UR UR41, R25 ;  /* 0x00000000192972ca */ /* 0x000fe200000e0000 */
[----:B------:R-:W-:Y:S01]  /*d840*/  IMAD.U32 R44, RZ, RZ, UR38 ;  /* 0x00000026ff2c7e24 */ /* 0x000fe2000f8e00ff */
[----:B------:R-:W-:Y:S01]  /*d850*/  R2UR UR38, R26 ;  /* 0x000000001a2672ca */ /* 0x000fe200000e0000 */
[----:B------:R-:W-:Y:S01]  /*d860*/  UMOV UR37, 0x40004040 ;  /* 0x4000404000257882 */ /* 0x000fe20000000000 */
[----:B------:R-:W-:Y:S01]  /*d870*/  R2UR.FILL UR47, R96 ;  /* 0x00000000602f72ca */ /* 0x000fe200004e0000 */
[----:B------:R-:W-:Y:S01]  /*d880*/  UMOV UR43, 0x40004040 ;  /* 0x40004040002b7882 */ /* 0x000fe20000000000 */
[----:B------:R-:W-:Y:S01]  /*d890*/  IMAD.U32 R96, RZ, RZ, UR58 ;  /* 0x0000003aff607e24 */ /* 0x000fe2000f8e00ff */
[----:B------:R-:W-:Y:S01]  /*d8a0*/  R2UR.FILL UR58, R94 ;  /* 0x000000005e3a72ca */ /* 0x000fe200004e0000 */
[----:B------:R-:W-:Y:S01]  /*d8b0*/  UMOV UR35, 0x40004040 ;  /* 0x4000404000237882 */ /* 0x000fe20000000000 */
[----:B------:R-:W-:Y:S01]  /*d8c0*/  IMAD.U32 R29, RZ, RZ, UR37 ;  /* 0x00000025ff1d7e24 */ /* 0x000fe2000f8e00ff */
        /* <DEDUP_REMOVED lines=11> */
[----:B------:R-:W-:Y:S01]  /*d980*/  UMOV UR7, 0x40004040 ;  /* 0x4000404000077882 */ /* 0x000fe20000000000 */
        /* <DEDUP_REMOVED lines=23> */
[----:B------:R-:W-:Y:S02]  /*db00*/  R2UR.FILL UR63, R9 ;  /* 0x00000000093f72ca */ /* 0x000fe400004e0000 */
[----:B------:R-:W-:Y:S02]  /*db10*/  R2UR.FILL UR62, R10 ;  /* 0x000000000a3e72ca */ /* 0x000fe400004e0000 */
[----:B------:R-:W-:Y:S02]  /*db20*/  R2UR.FILL UR59, R11 ;  /* 0x000000000b3b72ca */ /* 0x000fe400004e0000 */
[----:B------:R-:W-:Y:S02]  /*db30*/  R2UR.FILL UR57, R12 ;  /* 0x000000000c3972ca */ /* 0x000fe400004e0000 */
[----:B------:R-:W-:Y:S02]  /*db40*/  R2UR.FILL UR13, R13 ;  /* 0x000000000d0d72ca */ /* 0x000fe400004e0000 */
[----:B------:R-:W-:-:S02]  /*db50*/  R2UR.FILL UR9, R5 ;  /* 0x00000000050972ca */ /* 0x000fc400004e0000 */
[----:B------:R-:W-:Y:S02]  /*db60*/  R2UR.FILL UR8, R6 ;  /* 0x00000000060872ca */ /* 0x000fe400004e0000 */
[----:B----4-:R-:W-:Y:S02]  /*db70*/  R2UR.FILL UR7, R3 ;  /* 0x00000000030772ca */ /* 0x010fe400004e0000 */
[----:B------:R-:W-:Y:S01]  /*db80*/  R2UR.FILL UR6, R0 ;  /* 0x00000000000672ca */ /* 0x000fe200004e0000 */
[----:B------:R-:W-:Y:S01]  /*db90*/  UMOV UR41, 0x40004040 ;  /* 0x4000404000297882 */ /* 0x000fe20000000000 */
[----:B------:R-:W-:Y:S01]  /*dba0*/  UMOV UR11, 0x40004040 ;  /* 0x40004040000b7882 */ /* 0x000fe20000000000 */
[----:B------:R-:W-:Y:S01]  /*dbb0*/  IMAD.U32 R25, RZ, RZ, UR41 ;  /* 0x00000029ff197e24 */ /* 0x000fe2000f8e00ff */
[----:B------:R-:W-:Y:S01]  /*dbc0*/  R2UR.FILL UR41, R88 ;  /* 0x00000000582972ca */ /* 0x000fe200004e0000 */
[----:B------:R-:W-:Y:S01]  /*dbd0*/  IMAD.U32 R26, RZ, RZ, UR38 ;  /* 0x00000026ff1a7e24 */ /* 0x000fe2000f8e00ff */
[----:B------:R-:W-:Y:S01]  /*dbe0*/  R2UR.FILL UR45, R90 ;  /* 0x000000005a2d72ca */ /* 0x000fe200004e0000 */
[----:B------:R-:W-:Y:S01]  /*dbf0*/  IMAD.U32 R90, RZ, RZ, UR12 ;  /* 0x0000000cff5a7e24 */ /* 0x000fe2000f8e00ff */
[----:B------:R-:W-:Y:S01]  /*dc00*/  R2UR.FILL UR44, R89 ;  /* 0x00000000592c72ca */ /* 0x000fe200004e0000 */
[----:B------:R-:W-:Y:S01]  /*dc10*/  IMAD.U32 R88, RZ, RZ, UR10 ;  /* 0x0000000aff587e24 */ /* 0x000fe2000f8e00ff */
[----:B------:R-:W-:Y:S01]  /*dc20*/  UMOV UR61, 0x40004040 ;  /* 0x40004040003d7882 */ /* 0x000fe20000000000 */
[----:B------:R-:W-:Y:S01]  /*dc30*/  IMAD.U32 R89, RZ, RZ, UR11 ;  /* 0x0000000bff597e24 */ /* 0x000fe2000f8e00ff */
[----:B------:R-:W-:Y:S01]  /*dc40*/  UMOV UR55, 0x40004040 ;  /* 0x4000404000377882 */ /* 0x000fe20000000000 */
[----:B------:R-:W-:Y:S01]  /*dc50*/  R2UR.FILL UR38, R81 ;  /* 0x00000000512672ca */ /* 0x000fe200004e0000 */
[----:B------:R-:W-:Y:S01]  /*dc60*/  IMAD.MOV.U32 R17, RZ, RZ, RZ ;  /* 0x000000ffff117224 */ /* 0x000fe200078e00ff */
[----:B------:R-:W-:Y:S01]  /*dc70*/  R2UR.FILL UR12, R78 ;  /* 0x000000004e0c72ca */ /* 0x000fe200004e0000 */
[--C-:B------:R-:W-:Y:S01]  /*dc80*/  IMAD.MOV.U32 R16, RZ, RZ, R92.reuse ;  /* 0x000000ffff107224 */ /* 0x100fe200078e005c */
[----:B------:R-:W-:Y:S01]  /*dc90*/  R2UR.FILL UR11, R79 ;  /* 0x000000004f0b72ca */ /* 0x000fe200004e0000 */
[----:B------:R-:W-:Y:S01]  /*dca0*/  IMAD.MOV.U32 R18, RZ, RZ, R92 ;  /* 0x000000ffff127224 */ /* 0x000fe200078e005c */
[----:B------:R-:W-:Y:S01]  /*dcb0*/  R2UR.FILL UR10, R80 ;  /* 0x00000000500a72ca */ /* 0x000fe200004e0000 */
[----:B------:R-:W-:-:S02]  /*dcc0*/  IMAD.MOV.U32 R14, RZ, RZ, RZ ;  /* 0x000000ffff0e7224 */ /* 0x000fc400078e00ff */
[----:B------:R-:W-:Y:S02]  /*dcd0*/  IMAD.MOV.U32 R15, RZ, RZ, R92 ;  /* 0x000000ffff0f7224 */ /* 0x000fe400078e005c */
[----:B------:R-:W-:Y:S02]  /*dce0*/  IMAD.U32 R80, RZ, RZ, UR60 ;  /* 0x0000003cff507e24 */ /* 0x000fe4000f8e00ff */
[----:B------:R-:W-:Y:S02]  /*dcf0*/  IMAD.U32 R81, RZ, RZ, UR61 ;  /* 0x0000003dff517e24 */ /* 0x000fe4000f8e00ff */
[----:B------:R-:W-:Y:S02]  /*dd00*/  IMAD.U32 R78, RZ, RZ, UR54 ;  /* 0x00000036ff4e7e24 */ /* 0x000fe4000f8e00ff */
[----:B------:R-:W-:Y:S01]  /*dd10*/  IMAD.U32 R79, RZ, RZ, UR55 ;  /* 0x00000037ff4f7e24 */ /* 0x000fe2000f8e00ff */
[----:B------:R-:W-:Y:S01]  /*dd20*/  UMOV UR77, 0x40004040 ;  /* 0x40004040004d7882 */ /* 0x000fe20000000000 */
[----:B------:R-:W-:Y:S01]  /*dd30*/  UMOV UR75, 0x40004040 ;  /* 0x40004040004b7882 */ /* 0x000fe20000000000 */
[----:B------:R-:W-:Y:S01]  /*dd40*/  UMOV UR73, 0x40004040 ;  /* 0x4000404000497882 */ /* 0x000fe20000000000 */
[----:B------:R-:W-:Y:S01]  /*dd50*/  UMOV UR71, 0x40004040 ;  /* 0x4000404000477882 */ /* 0x000fe20000000000 */
[----:B0-----:R-:W-:Y:S01]  /*dd60*/  UMOV UR69, 0x40004040 ;  /* 0x4000404000457882 */ /* 0x001fe20000000000 */
.L_x_113:
[----:B0-----:R-:W-:Y:S05]  /*dd70*/  @P1 BRA `(.L_x_104) ;  /* 0x0000002000d01947 */ /* 0x001fea0003800000 */
[----:B------:R-:W0:Y:S01]  /*dd80*/  S2R R0, SR_CgaCtaId ;  /* 0x0000000000007919 */ /* 0x000e220000008800 */
[----:B------:R-:W-:Y:S01]  /*dd90*/  MOV R9, 0x400 ;  /* 0x0000040000097802 */ /* 0x000fe20000000f00 */
[----:B------:R-:W-:Y:S03]  /*dda0*/  IMAD.U32 R2, R15, -0x80000000, RZ ;  /* 0x800000000f027824 */ /* 0x000fe600078e00ff */
[----:B0-----:R-:W-:Y:S01]  /*ddb0*/  LEA R9, R0, R9, 0x18 ;  /* 0x0000000900097211 */ /* 0x001fe200078ec0ff */
[----:B------:R0:W-:Y:S03]  /*ddc0*/  STL [R1+0x80], R0 ;  /* 0x0000800001007387 */ /* 0x0001e60000100800 */
[----:B------:R-:W1:Y:S01]  /*ddd0*/  SYNCS.PHASECHK.TRANS64.TRYWAIT P0, [R9+URZ], R2 ;  /* 0x00000002090075a7 */ /* 0x000e6200080011ff */
[----:B0-----:R-:W-:Y:S01]  /*dde0*/  IMAD.U32 R0, R20, -0x80000000, RZ ;  /* 0x8000000014007824 */ /* 0x001fe200078e00ff */
[----:B-1----:R-:W-:Y:S06]  /*ddf0*/  @!P0 BRA `(.L_x_105) ;  /* 0x0000009c00948947 */ /* 0x002fec0003800000 */
.L_x_224:
[----:B------:R-:W1:Y:S02]  /*de00*/  SYNCS.PHASECHK.TRANS64.TRYWAIT P0, [R9+URZ+0x88], R0 ;  /* 0x00008800090075a7 */ /* 0x000e6400080011ff */
[----:B-1----:R-:W-:Y:S05]  /*de10*/  @!P0 BRA `(.L_x_106) ;  /* 0x0000009c00a48947 */ /* 0x002fea0003800000 */
.L_x_226:
[----:B------:R-:W-:Y:S01]  /*de20*/  MOV.SPILL R6, UR13 ;  /* 0x0000000d00067c02 */ /* 0x000fe20009000f00 */
[----:B------:R1:W-:Y:S01]  /*de30*/  STL.64 [R1+0x110], R68 ;  /* 0x0001104401007387 */ /* 0x0003e20000100a00 */
[----:B------:R-:W-:Y:S02]  /*de40*/  MOV.SPILL R5, UR12 ;  /* 0x0000000c00057c02 */ /* 0x000fe40009000f00 */
[----:B------:R-:W-:Y:S02]  /*de50*/  ELECT P0, URZ, PT ;  /* 0x0000000000ff782f */ /* 0x000fe40003800000 */
[----:B------:R-:W-:Y:S01]  /*de60*/  R2UR UR12, R62 ;  /* 0x000000003e0c72ca */ /* 0x000fe200000e0000 */
[----:B0-----:R-:W-:Y:S01]  /*de70*/  IMAD.U32 R3, RZ, RZ, UR53 ;  /* 0x00000035ff037e24 */ /* 0x001fe2000f8e00ff */
[----:B------:R-:W-:Y:S02]  /*de80*/  R2UR UR13, R63 ;  /* 0x000000003f0d72ca */ /* 0x000fe400000e0000 */
[----:B------:R-:W-:Y:S02]  /*de90*/  MOV.SPILL R8, UR9 ;  /* 0x0000000900087c02 */ /* 0x000fe40009000f00 */
[----:B------:R-:W-:Y:S02]  /*dea0*/  MOV.SPILL R7, UR8 ;  /* 0x0000000800077c02 */ /* 0x000fe40009000f00 */
[----:B------:R-:W-:Y:S02]  /*deb0*/  R2UR UR8, R60 ;  /* 0x000000003c0872ca */ /* 0x000fe400000e0000 */
[----:B------:R-:W-:Y:S02]  /*dec0*/  R2UR UR9, R61 ;  /* 0x000000003d0972ca */ /* 0x000fe400000e0000 */
[----:B------:R-:W-:Y:S01]  /*ded0*/  @P0 R2UR UR55, R3 ;  /* 0x00000000033702ca */ /* 0x000fe200000e0000 */
[----:B------:R-:W-:Y:S01]  /*dee0*/  @P0 IMAD.MOV.U32 R2, RZ, RZ, RZ ;  /* 0x000000ffff020224 */ /* 0x000fe200078e00ff */
[----:B------:R-:W-:Y:S01]  /*def0*/  MOV.SPILL R0, UR14 ;  /* 0x0000000e00007c02 */ /* 0x000fe20009000f00 */
[----:B------:R-:W-:Y:S01]  /*df00*/  IMAD.U32 R3, RZ, RZ, UR52 ;  /* 0x00000034ff037e24 */ /* 0x000fe2000f8e00ff */
[----:B------:R-:W-:Y:S02]  /*df10*/  R2UR UR14, R58 ;  /* 0x000000003a0e72ca */ /* 0x000fe400000e0000 */
[----:B------:R-:W-:Y:S02]  /*df20*/  @P0 R2UR UR54, R2 ;  /* 0x00000000023602ca */ /* 0x000fe400000e0000 */
[----:B------:R-:W-:Y:S02]  /*df30*/  ELECT P0, URZ, PT ;  /* 0x0000000000ff782f */ /* 0x000fe40003800000 */
[----:B------:R-:W-:Y:S02]  /*df40*/  MOV.SPILL R11, UR11 ;  /* 0x0000000b000b7c02 */ /* 0x000fe40009000f00 */
[----:B------:R-:W-:Y:S02]  /*df50*/  MOV.SPILL R10, UR10 ;  /* 0x0000000a000a7c02 */ /* 0x000fe40009000f00 */
[----:B------:R-:W-:Y:S01]  /*df60*/  R2UR UR10, R32 ;  /* 0x00000000200a72ca */ /* 0x000fe200000e0000 */
[----:B-1----:R-:W2:Y:S01]  /*df70*/  LDL.64 R68, [R1+0x48] ;  /* 0x0000480001447983 */ /* 0x002ea20000100a00 */
[----:B------:R-:W-:Y:S02]  /*df80*/  R2UR UR11, R33 ;  /* 0x00000000210b72ca */ /* 0x000fe400000e0000 */
[----:B------:R-:W-:Y:S02]  /*df90*/  MOV.SPILL R13, UR7 ;  /* 0x00000007000d7c02 */ /* 0x000fe40009000f00 */
[----:B------:R-:W-:Y:S01]  /*dfa0*/  MOV.SPILL R12, UR6 ;  /* 0x00000006000c7c02 */ /* 0x000fe20009000f00 */
[----:B------:R0:W-:Y:S01]  /*dfb0*/  STL.64 [R1+0x108], R66 ;  /* 0x0001084201007387 */ /* 0x0001e20000100a00 */
[----:B------:R-:W-:Y:S01]  /*dfc0*/  @P0 R2UR UR61, R3 ;  /* 0x00000000033d02ca */ /* 0x000fe200000e0000 */
[----:B------:R-:W-:Y:S01]  /*dfd0*/  @P0 IMAD.MOV.U32 R2, RZ, RZ, RZ ;  /* 0x000000ffff020224 */ /* 0x000fe200078e00ff */
[----:B------:R-:W-:Y:S01]  /*dfe0*/  R2UR UR6, R30 ;  /* 0x000000001e0672ca */ /* 0x000fe200000e0000 */
[----:B------:R-:W-:Y:S01]  /*dff0*/  IMAD.U32 R3, RZ, RZ, UR51 ;  /* 0x00000033ff037e24 */ /* 0x000fe2000f8e00ff */
[----:B------:R-:W-:Y:S01]  /*e000*/  R2UR UR7, R31 ;  /* 0x000000001f0772ca */ /* 0x000fe200000e0000 */
[----:B------:R1:W-:Y:S01]  /*e010*/  UTCHMMA.2CTA gdesc[UR66], gdesc[UR64], tmem[UR4], tmem[UR54], idesc[UR55], !UPT ;  /* 0x00ff3640420075ea */ /* 0x0003e2000fa00004 */
[----:B------:R-:W-:Y:S02]  /*e020*/  @P0 R2UR UR60, R2 ;  /* 0x00000000023c02ca */ /* 0x000fe400000e0000 */
[----:B------:R-:W-:Y:S02]  /*e030*/  ELECT P0, URZ, PT ;  /* 0x0000000000ff782f */ /* 0x000fe40003800000 */
[----:B------:R-:W-:Y:S02]  /*e040*/  MOV.SPILL R4, UR15 ;  /* 0x0000000f00047c02 */ /* 0x000fe40009000f00 */
[----:B------:R-:W-:Y:S07]  /*e050*/  R2UR UR15, R59 ;  /* 0x000000003b0f72ca */ /* 0x000fee00000e0000 */
[----:B------:R3:W-:Y:S02]  /*e060*/  UTCHMMA.2CTA gdesc[UR12], gdesc[UR10], tmem[UR4], tmem[UR60], idesc[UR61], UPT ;  /* 0x00ff3c0a0c0075ea */ /* 0x0007e4000ba00004 */
[----:B------:R-:W-:Y:S01]  /*e070*/  @P0 IMAD.MOV.U32 R2, RZ, RZ, RZ ;  /* 0x000000ffff020224 */ /* 0x000fe200078e00ff */
[----:B0-----:R-:W4:Y:S04]  /*e080*/  LDL.64 R66, [R1+0x50] ;  /* 0x0000500001427983 */ /* 0x001f280000100a00 */
[----:B-1----:R-:W-:Y:S02]  /*e090*/  @P0 R2UR UR54, R2 ;  /* 0x00000000023602ca */ /* 0x002fe400000e0000 */
[----:B------:R-:W-:Y:S02]  /*e0a0*/  @P0 R2UR UR55, R3 ;  /* 0x00000000033702ca */ /* 0x000fe400000e0000 */
[----:B------:R-:W-:Y:S01]  /*e0b0*/  ELECT P0, URZ, PT ;  /* 0x0000000000ff782f */ /* 0x000fe20003800000 */
[----:B------:R-:W-:Y:S01]  /*e0c0*/  IMAD.U32 R3, RZ, RZ, UR50 ;  /* 0x00000032ff037e24 */ /* 0x000fe2000f8e00ff */
[----:B------:R0:W-:Y:S06]  /*e0d0*/  STL.64 [R1+0x100], R64 ;  /* 0x0001004001007387 */ /* 0x0001ec0000100a00 */
[----:B------:R1:W-:Y:S01]  /*e0e0*/  STL.64 [R1+0xf8], R18 ;  /* 0x0000f81201007387 */ /* 0x0003e20000100a00 */
[----:B---3--:R-:W-:Y:S04]  /*e0f0*/  R2UR UR12, R26 ;  /* 0x000000001a0c72ca */ /* 0x008fe800000e0000 */
[----:B------:R-:W-:Y:S01]  /*e100*/  @P0 R2UR UR61, R3 ;  /* 0x00000000033d02ca */ /* 0x000fe200000e0000 */
[----:B------:R3:W-:Y:S01]  /*e110*/  UTCHMMA.2CTA gdesc[UR8], gdesc[UR6], tmem[UR4], tmem[UR54], idesc[UR55], UPT ;  /* 0x00ff3606080075ea */ /* 0x0007e2000ba00004 */
[----:B------:R-:W-:Y:S01]  /*e120*/  R2UR UR13, R27 ;  /* 0x000000001b0d72ca */ /* 0x000fe200000e0000 */
[----:B------:R-:W-:Y:S01]  /*e130*/  @P0 IMAD.MOV.U32 R2, RZ, RZ, RZ ;  /* 0x000000ffff020224 */ /* 0x000fe200078e00ff */
[----:B------:R-:W-:Y:S01]  /*e140*/  R2UR UR10, R56 ;  /* 0x00000000380a72ca */ /* 0x000fe200000e0000 */
[----:B------:R-:W-:Y:S01]  /*e150*/  IMAD.U32 R3, RZ, RZ, UR49 ;  /* 0x00000031ff037e24 */ /* 0x000fe2000f8e00ff */
[----:B------:R-:W-:Y:S02]  /*e160*/  R2UR UR11, R57 ;  /* 0x00000000390b72ca */ /* 0x000fe400000e0000 */
[----:B------:R-:W-:Y:S02]  /*e170*/  @P0 R2UR UR60, R2 ;  /* 0x00000000023c02ca */ /* 0x000fe400000e0000 */
[----:B------:R-:W-:Y:S01]  /*e180*/  ELECT P0, URZ, PT ;  /* 0x0000000000ff782f */ /* 0x000fe20003800000 */
[----:B0-----:R-:W4:Y:S06]  /*e190*/  LDL.64 R64, [R1+0x40] ;  /* 0x0000400001407983 */ /* 0x001f2c0000100a00 */
[----:B-1----:R-:W4:Y:S06]  /*e1a0*/  LDL.64 R18, [R1+0x30] ;  /* 0x0000300001127983 */ /* 0x002f2c0000100a00 */
[----:B------:R-:W-:Y:S01]  /*e1b0*/  @P0 IMAD.MOV.U32 R2, RZ, RZ, RZ ;  /* 0x000000ffff020224 */ /* 0x000fe200078e00ff */
[----:B---3--:R-:W-:Y:S02]  /*e1c0*/  R2UR UR54, R28 ;  /* 0x000000001c3672ca */ /* 0x008fe400000e0000 */
[----:B------:R-:W-:Y:S02]  /*e1d0*/  R2UR UR55, R29 ;  /* 0x000000001d3772ca */ /* 0x000fe400000e0000 */
[----:B------:R-:W-:Y:S02]  /*e1e0*/  R2UR UR8, R24 ;  /* 0x00000000180872ca */ /* 0x000fe400000e0000 */
[----:B------:R-:W-:Y:S02]  /*e1f0*/  R2UR UR9, R25 ;  /* 0x00000000190972ca */ /* 0x000fe400000e0000 */
[----:B------:R-:W-:Y:S02]  /*e200*/  R2UR UR6, R54 ;  /* 0x00000000360672ca */ /* 0x000fe400000e0000 */
[----:B------:R-:W-:Y:S05]  /*e210*/  R2UR UR7, R55 ;  /* 0x00000000370772ca */ /* 0x000fea00000e0000 */
[----:B------:R0:W-:Y:S02]  /*e220*/  UTCHMMA.2CTA gdesc[UR14], gdesc[UR54], tmem[UR4], tmem[UR60], idesc[UR61], UPT ;  /* 0x00ff3c360e0075ea */ /* 0x0001e4000ba00004 */
[----:B0-----:R-:W-:Y:S02]  /*e230*/  @P0 R2UR UR54, R2 ;  /* 0x00000000023602ca */ /* 0x001fe400000e0000 */
[----:B------:R-:W-:Y:S02]  /*e240*/  @P0 R2UR UR55, R3 ;  /* 0x00000000033702ca */ /* 0x000fe400000e0000 */
[----:B------:R-:W-:Y:S02]  /*e250*/  ELECT P0, URZ, PT ;  /* 0x0000000000ff782f */ /* 0x000fe40003800000 */
[----:B------:R-:W-:Y:S01]  /*e260*/  R2UR UR14, R52 ;  /* 0x00000000340e72ca */ /* 0x000fe200000e0000 */
[----:B------:R-:W-:Y:S01]  /*e270*/  IMAD.U32 R3, RZ, RZ, UR48 ;  /* 0x00000030ff037e24 */ /* 0x000fe2000f8e00ff */
[----:B------:R-:W-:Y:S07]  /*e280*/  R2UR UR15, R53 ;  /* 0x00000000350f72ca */ /* 0x000fee00000e0000 */
[----:B------:R0:W-:Y:S02]  /*e290*/  UTCHMMA.2CTA gdesc[UR10], gdesc[UR12], tmem[UR4], tmem[UR54], idesc[UR55], UPT ;  /* 0x00ff360c0a0075ea */ /* 0x0001e4000ba00004 */
[----:B------:R-:W-:Y:S01]  /*e2a0*/  @P0 R2UR UR61, R3 ;  /* 0x00000000033d02ca */ /* 0x000fe200000e0000 */
[----:B------:R-:W-:Y:S02]  /*e2b0*/  @P0 IMAD.MOV.U32 R2, RZ, RZ, RZ ;  /* 0x000000ffff020224 */ /* 0x000fe400078e00ff */
[----:B------:R-:W-:Y:S03]  /*e2c0*/  IMAD.U32 R3, RZ, RZ, UR47 ;  /* 0x0000002fff037e24 */ /* 0x000fe6000f8e00ff */
[----:B------:R-:W-:Y:S02]  /*e2d0*/  @P0 R2UR UR60, R2 ;  /* 0x00000000023c02ca */ /* 0x000fe400000e0000 */
[----:B------:R-:W-:Y:S11]  /*e2e0*/  ELECT P0, URZ, PT ;  /* 0x0000000000ff782f */ /* 0x000ff60003800000 */
[----:B------:R1:W-:Y:S02]  /*e2f0*/  UTCHMMA.2CTA gdesc[UR6], gdesc[UR8], tmem[UR4], tmem[UR60], idesc[UR61], UPT ;  /* 0x00ff3c08060075ea */ /* 0x0003e4000ba00004 */
[----:B------:R-:W-:Y:S01]  /*e300*/  @P0 IMAD.MOV.U32 R2, RZ, RZ, RZ ;  /* 0x000000ffff020224 */ /* 0x000fe200078e00ff */
[----:B0-----:R-:W-:Y:S01]  /*e310*/  @P0 R2UR UR55, R3 ;  /* 0x00000000033702ca */ /* 0x001fe200000e0000 */
[----:B------:R-:W-:Y:S03]  /*e320*/  IMAD.U32 R3, RZ, RZ, UR46 ;  /* 0x0000002eff037e24 */ /* 0x000fe6000f8e00ff */
[----:B------:R-:W-:Y:S02]  /*e330*/  @P0 R2UR UR54, R2 ;  /* 0x00000000023602ca */ /* 0x000fe400000e0000 */
[----:B------:R-:W-:Y:S02]  /*e340*/  ELECT P0, URZ, PT ;  /* 0x0000000000ff782f */ /* 0x000fe40003800000 */
[----:B------:R-:W-:Y:S02]  /*e350*/  R2UR UR10, R50 ;  /* 0x00000000320a72ca */ /* 0x000fe400000e0000 */
[----:B------:R-:W-:Y:S09]  /*e360*/  R2UR UR11, R51 ;  /* 0x00000000330b72ca */ /* 0x000ff200000e0000 */
[----:B------:R-:W-:Y:S01]  /*e370*/  @P0 IMAD.MOV.U32 R2, RZ, RZ, RZ ;  /* 0x000000ffff020224 */ /* 0x000fe200078e00ff */
[----:B-1----:R-:W-:Y:S02]  /*e380*/  R2UR UR60, R22 ;  /* 0x00000000163c72ca */ /* 0x002fe400000e0000 */
[----:B------:R-:W-:Y:S02]  /*e390*/  R2UR UR61, R23 ;  /* 0x00000000173d72ca */ /* 0x000fe400000e0000 */
[----:B------:R-:W-:Y:S02]  /*e3a0*/  R2UR UR6, R48 ;  /* 0x00000000300672ca */ /* 0x000fe400000e0000 */
[----:B------:R-:W-:Y:S09]  /*e3b0*/  R2UR UR7, R49 ;  /* 0x00000000310772ca */ /* 0x000ff200000e0000 */
[----:B------:R0:W-:Y:S02]  /*e3c0*/  UTCHMMA.2CTA gdesc[UR14], gdesc[UR60], tmem[UR4], tmem[UR54], idesc[UR55], UPT ;  /* 0x00ff363c0e0075ea */ /* 0x0001e4000ba00004 */
[----:B0-----:R-:W-:Y:S02]  /*e3d0*/  @P0 R2UR UR60, R2 ;  /* 0x00000000023c02ca */ /* 0x001fe400000e0000 */
[----:B------:R-:W-:Y:S02]  /*e3e0*/  @P0 R2UR UR61, R3 ;  /* 0x00000000033d02ca */ /* 0x000fe400000e0000 */
[----:B------:R-:W-:Y:S02]  /*e3f0*/  ELECT P0, URZ, PT ;  /* 0x0000000000ff782f */ /* 0x000fe40003800000 */
[----:B------:R-:W-:Y:S01]  /*e400*/  R2UR UR14, R46 ;  /* 0x000000002e0e72ca */ /* 0x000fe200000e0000 */
[----:B------:R-:W-:Y:S01]  /*e410*/  IMAD.U32 R3, RZ, RZ, UR45 ;  /* 0x0000002dff037e24 */ /* 0x000fe2000f8e00ff */
[----:B------:R-:W-:Y:S09]  /*e420*/  R2UR UR15, R47 ;  /* 0x000000002f0f72ca */ /* 0x000ff200000e0000 */
[----:B------:R-:W-:Y:S01]  /*e430*/  @P0 R2UR UR55, R3 ;  /* 0x00000000033702ca */ /* 0x000fe200000e0000 */
[----:B------:R-:W-:Y:S02]  /*e440*/  @P0 IMAD.MOV.U32 R2, RZ, RZ, RZ ;  /* 0x000000ffff020224 */ /* 0x000fe400078e00ff */
[----:B------:R-:W-:Y:S03]  /*e450*/  IMAD.U32 R3, RZ, RZ, UR44 ;  /* 0x0000002cff037e24 */ /* 0x000fe6000f8e00ff */
[----:B------:R-:W-:Y:S02]  /*e460*/  @P0 R2UR UR54, R2 ;  /* 0x00000000023602ca */ /* 0x000fe400000e0000 */
[----:B------:R-:W-:Y:S11]  /*e470*/  ELECT P0, URZ, PT ;  /* 0x0000000000ff782f */ /* 0x000ff60003800000 */
[----:B------:R-:W-:Y:S02]  /*e480*/  @!UPT UIADD3 URZ, UPT, UPT, URZ, URZ, URZ ;  /* 0x000000fffffff290 */ /* 0x000fe4000fffe0ff */
[----:B------:R-:W-:Y:S01]  /*e490*/  @P0 IMAD.MOV.U32 R2, RZ, RZ, RZ ;  /* 0x000000ffff020224 */ /* 0x000fe200078e00ff */
[----:B--2---:R-:W-:Y:S02]  /*e4a0*/  R2UR UR8, R68 ;  /* 0x00000000440872ca */ /* 0x004fe400000e0000 */
[----:B------:R-:W-:Y:S02]  /*e4b0*/  R2UR UR9, R69 ;  /* 0x00000000450972ca */ /* 0x000fe400000e0000 */
[----:B------:R-:W2:Y:S01]  /*e4c0*/  LDL.64 R68, [R1+0x28] ;  /* 0x0000280001447983 */ /* 0x000ea20000100a00 */
[----:B----4-:R-:W-:Y:S02]  /*e4d0*/  R2UR UR12, R66 ;  /* 0x00000000420c72ca */ /* 0x010fe400000e0000 */
[----:B------:R-:W-:Y:S03]  /*e4e0*/  R2UR UR13, R67 ;  /* 0x00000000430d72ca */ /* 0x000fe600000e0000 */
[----:B------:R-:W3:Y:S10]  /*e4f0*/  LDL.64 R66, [R1+0x38] ;  /* 0x0000380001427983 */ /* 0x000ef40000100a00 */
[----:B------:R0:W-:Y:S01]  /*e500*/  UTCHMMA.2CTA gdesc[UR10], gdesc[UR12], tmem[UR4], tmem[UR60], idesc[UR61], UPT ;  /* 0x00ff3c0c0a0075ea */ /* 0x0001e2000ba00004 */
[----:B------:R1:W-:Y:S01]  /*e510*/  UTCHMMA.2CTA gdesc[UR6], gdesc[UR8], tmem[UR4], tmem[UR54], idesc[UR55], UPT ;  /* 0x00ff3608060075ea */ /* 0x0003e2000ba00004 */
[----:B0-----:R-:W-:Y:S02]  /*e520*/  @P0 R2UR UR60, R2 ;  /* 0x00000000023c02ca */ /* 0x001fe400000e0000 */
[----:B-1----:R-:W-:Y:S02]  /*e530*/  R2UR UR54, R64 ;  /* 0x00000000403672ca */ /* 0x002fe400000e0000 */
[----:B------:R-:W-:Y:S02]  /*e540*/  R2UR UR55, R65 ;  /* 0x00000000413772ca */ /* 0x000fe400000e0000 */
[----:B------:R-:W-:Y:S01]  /*e550*/  R2UR UR8, R18 ;  /* 0x00000000120872ca */ /* 0x000fe200000e0000 */
[----:B------:R-:W4:Y:S01]  /*e560*/  LDL.64 R64, [R1+0x18] ;  /* 0x0000180001407983 */ /* 0x000f220000100a00 */
[----:B------:R-:W-:Y:S02]  /*e570*/  R2UR UR9, R19 ;  /* 0x00000000130972ca */ /* 0x000fe400000e0000 */
[----:B------:R-:W-:Y:S02]  /*e580*/  @P0 R2UR UR61, R3 ;  /* 0x00000000033d02ca */ /* 0x000fe400000e0000 */
[----:B------:R-:W-:Y:S02]  /*e590*/  ELECT P0, URZ, PT ;  /* 0x0000000000ff782f */ /* 0x000fe40003800000 */
[----:B------:R-:W-:Y:S01]  /*e5a0*/  R2UR UR10, R44 ;  /* 0x000000002c0a72ca */ /* 0x000fe200000e0000 */
[----:B------:R-:W4:Y:S01]  /*e5b0*/  LDL.64 R18, [R1+0x10] ;  /* 0x0000100001127983 */ /* 0x000f220000100a00 */
[----:B------:R-:W-:Y:S01]  /*e5c0*/  R2UR UR11, R45 ;  /* 0x000000002d0b72ca */ /* 0x000fe200000e0000 */
[----:B------:R-:W-:Y:S01]  /*e5d0*/  IMAD.U32 R3, RZ, RZ, UR43 ;  /* 0x0000002bff037e24 */ /* 0x000fe2000f8e00ff */
[----:B------:R-:W-:Y:S02]  /*e5e0*/  R2UR UR6, R42 ;  /* 0x000000002a0672ca */ /* 0x000fe400000e0000 */
[----:B------:R-:W-:Y:S03]  /*e5f0*/  R2UR UR7, R43 ;  /* 0x000000002b0772ca */ /* 0x000fe600000e0000 */
[----:B------:R0:W-:Y:S02]  /*e600*/  UTCHMMA.2CTA gdesc[UR14], gdesc[UR54], tmem[UR4], tmem[UR60], idesc[UR61], UPT ;  /* 0x00ff3c360e0075ea */ /* 0x0001e4000ba00004 */
[----:B------:R-:W-:Y:S05]  /*e610*/  @P0 IMAD.MOV.U32 R2, RZ, RZ, RZ ;  /* 0x000000ffff020224 */ /* 0x000fea00078e00ff */
[----:B0-----:R-:W-:Y:S02]  /*e620*/  @P0 R2UR UR54, R2 ;  /* 0x00000000023602ca */ /* 0x001fe400000e0000 */
[----:B------:R-:W-:Y:S02]  /*e630*/  @P0 R2UR UR55, R3 ;  /* 0x00000000033702ca */ /* 0x000fe400000e0000 */
[----:B------:R-:W-:Y:S01]  /*e640*/  ELECT P0, URZ, PT ;  /* 0x0000000000ff782f */ /* 0x000fe20003800000 */
[----:B------:R-:W-:Y:S11]  /*e650*/  IMAD.U32 R3, RZ, RZ, UR42 ;  /* 0x0000002aff037e24 */ /* 0x000ff6000f8e00ff */
[----:B------:R-:W-:Y:S01]  /*e660*/  @!UPT UIADD3 URZ, UPT, UPT, URZ, URZ, URZ ;  /* 0x000000fffffff290 */ /* 0x000fe2000fffe0ff */
        /* <DEDUP_REMOVED lines=9> */
[----:B---3--:R-:W-:Y:S02]  /*e700*/  R2UR UR12, R66 ;  /* 0x00000000420c72ca */ /* 0x008fe400000e0000 */
[----:B------:R-:W-:Y:S02]  /*e710*/  R2UR UR13, R67 ;  /* 0x00000000430d72ca */ /* 0x000fe400000e0000 */
[----:B------:R-:W2:Y:S06]  /*e720*/  LDL.64 R66, [R1+0x20] ;  /* 0x0000200001427983 */ /* 0x000eac0000100a00 */
[----:B------:R0:W5:Y:S05]  /*e730*/  LDL.LU.64 R68, [R1+0x110] ;  /* 0x0001100001447983 */ /* 0x00016a0000300a00 */
[----:B------:R1:W-:Y:S01]  /*e740*/  UTCHMMA.2CTA gdesc[UR10], gdesc[UR12], tmem[UR4], tmem[UR54], idesc[UR55], UPT ;  /* 0x00ff360c0a0075ea */ /* 0x0003e2000ba00004 */
[----:B------:R3:W-:Y:S01]  /*e750*/  UTCHMMA.2CTA gdesc[UR6], gdesc[UR8], tmem[UR4], tmem[UR60], idesc[UR61], UPT ;  /* 0x00ff3c08060075ea */ /* 0x0007e2000ba00004 */
[----:B-1----:R-:W-:Y:S02]  /*e760*/  @P0 R2UR UR54, R2 ;  /* 0x00000000023602ca */ /* 0x002fe400000e0000 */
[----:B---3--:R-:W-:Y:S02]  /*e770*/  R2UR UR60, R40 ;  /* 0x00000000283c72ca */ /* 0x008fe400000e0000 */
[----:B------:R-:W-:Y:S02]  /*e780*/  R2UR UR61, R41 ;  /* 0x00000000293d72ca */ /* 0x000fe400000e0000 */
[----:B------:R-:W-:Y:S02]  /*e790*/  @P0 R2UR UR55, R3 ;  /* 0x00000000033702ca */ /* 0x000fe400000e0000 */
[----:B------:R-:W-:Y:S02]  /*e7a0*/  ELECT P0, URZ, PT ;  /* 0x0000000000ff782f */ /* 0x000fe40003800000 */
[----:B----4-:R-:W-:Y:S01]  /*e7b0*/  R2UR UR10, R64 ;  /* 0x00000000400a72ca */ /* 0x010fe200000e0000 */
[----:B------:R-:W-:Y:S01]  /*e7c0*/  IMAD.U32 R3, RZ, RZ, UR40 ;  /* 0x00000028ff037e24 */ /* 0x000fe2000f8e00ff */
[----:B------:R-:W-:Y:S02]  /*e7d0*/  R2UR UR11, R65 ;  /* 0x00000000410b72ca */ /* 0x000fe400000e0000 */
[----:B------:R-:W-:Y:S02]  /*e7e0*/  R2UR UR6, R18 ;  /* 0x00000000120672ca */ /* 0x000fe400000e0000 */
[----:B------:R-:W-:Y:S02]  /*e7f0*/  R2UR UR7, R19 ;  /* 0x00000000130772ca */ /* 0x000fe400000e0000 */
[----:B------:R-:W-:Y:S02]  /*e800*/  R2UR UR8, R36 ;  /* 0x00000000240872ca */ /* 0x000fe400000e0000 */
[----:B------:R-:W-:Y:S01]  /*e810*/  R2UR UR9, R37 ;  /* 0x00000000250972ca */ /* 0x000fe200000e0000 */
[----:B------:R1:W-:Y:S01]  /*e820*/  UTCHMMA.2CTA gdesc[UR60], gdesc[UR14], tmem[UR4], tmem[UR54], idesc[UR55], UPT ;  /* 0x00ff360e3c0075ea */ /* 0x0003e2000ba00004 */
[----:B------:R-:W-:Y:S01]  /*e830*/  @P0 IMAD.MOV.U32 R2, RZ, RZ, RZ ;  /* 0x000000ffff020224 */ /* 0x000fe200078e00ff */
[----:B-1----:R-:W-:Y:S02]  /*e840*/  R2UR UR54, R38 ;  /* 0x00000000263672ca */ /* 0x002fe400000e0000 */
[----:B------:R-:W-:Y:S02]  /*e850*/  R2UR UR55, R39 ;  /* 0x00000000273772ca */ /* 0x000fe400000e0000 */
[----:B------:R-:W-:Y:S02]  /*e860*/  @P0 R2UR UR60, R2 ;  /* 0x00000000023c02ca */ /* 0x000fe400000e0000 */
[----:B------:R-:W-:Y:S02]  /*e870*/  @P0 R2UR UR61, R3 ;  /* 0x00000000033d02ca */ /* 0x000fe400000e0000 */
[----:B------:R-:W-:Y:S02]  /*e880*/  ELECT P0, URZ, PT ;  /* 0x0000000000ff782f */ /* 0x000fe40003800000 */
[----:B------:R-:W-:Y:S01]  /*e890*/  R2UR.FILL UR14, R0 ;  /* 0x00000000000e72ca */ /* 0x000fe200004e0000 */
[----:B------:R-:W-:Y:S01]  /*e8a0*/  IMAD.U32 R3, RZ, RZ, UR39 ;  /* 0x00000027ff037e24 */ /* 0x000fe2000f8e00ff */
[----:B------:R-:W-:Y:S09]  /*e8b0*/  R2UR.FILL UR15, R4 ;  /* 0x00000000040f72ca */ /* 0x000ff200004e0000 */
[----:B------:R-:W-:Y:S01]  /*e8c0*/  @P0 IMAD.MOV.U32 R2, RZ, RZ, RZ ;  /* 0x000000ffff020224 */ /* 0x000fe200078e00ff */
[----:B--2---:R-:W-:Y:S02]  /*e8d0*/  R2UR UR12, R66 ;  /* 0x00000000420c72ca */ /* 0x004fe400000e0000 */
[----:B------:R-:W-:Y:S02]  /*e8e0*/  R2UR UR13, R67 ;  /* 0x00000000430d72ca */ /* 0x000fe400000e0000 */
[----:B------:R0:W5:Y:S06]  /*e8f0*/  LDL.LU.64 R66, [R1+0x108] ;  /* 0x0001080001427983 */ /* 0x00016c0000300a00 */
[----:B------:R0:W5:Y:S06]  /*e900*/  LDL.LU.64 R64, [R1+0x100] ;  /* 0x0001000001407983 */ /* 0x00016c0000300a00 */
[----:B------:R0:W5:Y:S01]  /*e910*/  LDL.LU.64 R18, [R1+0xf8] ;  /* 0x0000f80001127983 */ /* 0x0001620000300a00 */
[----:B------:R1:W-:Y:S02]  /*e920*/  UTCHMMA.2CTA gdesc[UR54], gdesc[UR12], tmem[UR4], tmem[UR60], idesc[UR61], UPT ;  /* 0x00ff3c0c360075ea */ /* 0x0003e4000ba00004 */
[----:B-1----:R-:W-:Y:S02]  /*e930*/  @P0 R2UR UR54, R2 ;  /* 0x00000000023602ca */ /* 0x002fe400000e0000 */
[----:B------:R-:W-:Y:S02]  /*e940*/  @P0 R2UR UR55, R3 ;  /* 0x00000000033702ca */ /* 0x000fe400000e0000 */
[----:B------:R-:W-:Y:S02]  /*e950*/  ELECT P0, URZ, PT ;  /* 0x0000000000ff782f */ /* 0x000fe40003800000 */
[----:B------:R-:W-:Y:S01]  /*e960*/  R2UR UR60, R34 ;  /* 0x00000000223c72ca */ /* 0x000fe200000e0000 */
[----:B------:R-:W-:Y:S01]  /*e970*/  IMAD.U32 R3, RZ, RZ, UR38 ;  /* 0x00000026ff037e24 */ /* 0x000fe2000f8e00ff */
[----:B------:R-:W-:Y:S02]  /*e980*/  R2UR UR61, R35 ;  /* 0x00000000233d72ca */ /* 0x000fe400000e0000 */
[----:B------:R-:W-:Y:S02]  /*e990*/  R2UR.FILL UR13, R6 ;  /* 0x00000000060d72ca */ /* 0x000fe400004e0000 */
[----:B------:R-:W-:Y:S03]  /*e9a0*/  R2UR.FILL UR12, R5 ;  /* 0x00000000050c72ca */ /* 0x000fe600004e0000 */
[----:B------:R1:W-:Y:S02]  /*e9b0*/  UTCHMMA.2CTA gdesc[UR8], gdesc[UR10], tmem[UR4], tmem[UR54], idesc[UR55], UPT ;  /* 0x00ff360a080075ea */ /* 0x0003e4000ba00004 */
[----:B------:R-:W-:Y:S05]  /*e9c0*/  @P0 IMAD.MOV.U32 R2, RZ, RZ, RZ ;  /* 0x000000ffff020224 */ /* 0x000fea00078e00ff */
[----:B-1----:R-:W-:Y:S02]  /*e9d0*/  @P0 R2UR UR54, R2 ;  /* 0x00000000023602ca */ /* 0x002fe400000e0000 */
[----:B------:R-:W-:Y:S02]  /*e9e0*/  @P0 R2UR UR55, R3 ;  /* 0x00000000033702ca */ /* 0x000fe400000e0000 */
[----:B------:R-:W-:Y:S02]  /*e9f0*/  ELECT P0, URZ, PT ;  /* 0x0000000000ff782f */ /* 0x000fe40003800000 */
[----:B------:R-:W-:Y:S02]  /*ea00*/  R2UR.FILL UR11, R11 ;  /* 0x000000000b0b72ca */ /* 0x000fe400004e0000 */
[----:B------:R-:W-:Y:S02]  /*ea10*/  R2UR.FILL UR10, R10 ;  /* 0x000000000a0a72ca */ /* 0x000fe400004e0000 */
[----:B------:R-:W-:Y:S02]  /*ea20*/  R2UR.FILL UR9, R8 ;  /* 0x00000000080972ca */ /* 0x000fe400004e0000 */
[----:B------:R-:W-:Y:S03]  /*ea30*/  R2UR.FILL UR8, R7 ;  /* 0x00000000070872ca */ /* 0x000fe600004e0000 */
[----:B------:R1:W-:Y:S02]  /*ea40*/  UTCHMMA.2CTA gdesc[UR60], gdesc[UR6], tmem[UR4], tmem[UR54], idesc[UR55], UPT ;  /* 0x00ff36063c0075ea */ /* 0x0003e4000ba00004 */
[----:B------:R-:W-:Y:S01]  /*ea50*/  @P0 VIADD R2, R9, 0x8 ;  /* 0x0000000809020836 */ /* 0x000fe20000000000 */
[----:B-----5:R-:W-:Y:S04]  /*ea60*/  @P0 LOP3.LUT R0, R21, 0xffff, RZ, 0xc0, !PT ;  /* 0x0000ffff15000812 */ /* 0x020fe800078ec0ff */
[----:B-1----:R-:W-:Y:S01]  /*ea70*/  @P0 R2UR UR61, R2 ;  /* 0x00000000023d02ca */ /* 0x002fe200000e0000 */
[----:B------:R-:W-:Y:S01]  /*ea80*/  IMAD.U32 R2, R14, -0x80000000, RZ ;  /* 0x800000000e027824 */ /* 0x000fe200078e00ff */
[----:B------:R-:W-:Y:S02]  /*ea90*/  @P0 R2UR UR60, R0 ;  /* 0x00000000003c02ca */ /* 0x000fe400000e0000 */
[----:B------:R-:W-:Y:S02]  /*eaa0*/  ELECT P0, URZ, PT ;  /* 0x0000000000ff782f */ /* 0x000fe40003800000 */
[----:B------:R-:W-:Y:S01]  /*eab0*/  R2UR.FILL UR7, R13 ;  /* 0x000000000d0772ca */ /* 0x000fe200004e0000 */
[----:B------:R-:W-:Y:S01]  /*eac0*/  UMOV UR54, 0x3 ;  /* 0x0000000300367882 */ /* 0x000fe20000000000 */
[----:B------:R-:W-:Y:S07]  /*ead0*/  R2UR.FILL UR6, R12 ;  /* 0x000000000c0672ca */ /* 0x000fee00004e0000 */
[----:B------:R0:W-:Y:S02]  /*eae0*/  UTCBAR.2CTA.MULTICAST [UR61], URZ, UR60 ;  /* 0x000000ff3d0073e9 */ /* 0x0001e4000820083c */
[----:B------:R-:W-:Y:S05]  /*eaf0*/  @P0 VIADD R0, R9, 0x80 ;  /* 0x0000008009000836 */ /* 0x000fea0000000000 */
[----:B------:R-:W-:Y:S01]  /*eb00*/  @P0 R2UR UR55, R0 ;  /* 0x00000000003702ca */ /* 0x000fe200000e0000 */
[----:B------:R-:W-:Y:S11]  /*eb10*/  IMAD.U32 R0, R17, -0x80000000, RZ ;  /* 0x8000000011007824 */ /* 0x000ff600078e00ff */
[----:B------:R-:W-:Y:S01]  /*eb20*/  @!UPT UIADD3 URZ, UPT, UPT, URZ, URZ, URZ ;  /* 0x000000fffffff290 */ /* 0x000fe2000fffe0ff */
[----:B------:R0:W-:Y:S01]  /*eb30*/  UTCBAR.2CTA.MULTICAST [UR55], URZ, UR54 ;  /* 0x000000ff370073e9 */ /* 0x0001e20008200836 */
[----:B------:R-:W1:Y:S02]  /*eb40*/  SYNCS.PHASECHK.TRANS64.TRYWAIT P0, [R9+URZ+0x30], R2 ;  /* 0x00003002090075a7 */ /* 0x000e6400080011ff */
[----:B01----:R-:W-:Y:S05]  /*eb50*/  @!P0 BRA `(.L_x_107) ;  /* 0x0000009000708947 */ /* 0x003fea0003800000 */
.L_x_228:
[----:B------:R-:W1:Y:S02]  /*eb60*/  SYNCS.PHASECHK.TRANS64.TRYWAIT P0, [R9+URZ+0xb0], R0 ;  /* 0x0000b000090075a7 */ /* 0x000e6400080011ff */
[----:B-1----:R-:W-:Y:S05]  /*eb70*/  @!P0 BRA `(.L_x_108) ;  /* 0x0000009000808947 */ /* 0x002fea0003800000 */
.L_x_230:
[----:B------:R-:W-:Y:S01]  /*eb80*/  MOV.SPILL R4, UR15 ;  /* 0x0000000f00047c02 */ /* 0x000fe20009000f00 */
[----:B------:R-:W2:Y:S01]  /*eb90*/  LDL.64 R6, [R1+0x68] ;  /* 0x0000680001067983 */ /* 0x000ea20000100a00 */
[----:B------:R-:W-:Y:S02]  /*eba0*/  MOV.SPILL R8, UR11 ;  /* 0x0000000b00087c02 */ /* 0x000fe40009000f00 */
[----:B------:R-:W-:Y:S02]  /*ebb0*/  ELECT P0, URZ, PT ;  /* 0x0000000000ff782f */ /* 0x000fe40003800000 */
[----:B------:R-:W-:Y:S01]  /*ebc0*/  MOV.SPILL R0, UR14 ;  /* 0x0000000e00007c02 */ /* 0x000fe20009000f00 */
[----:B0-----:R-:W-:Y:S01]  /*ebd0*/  IMAD.U32 R3, RZ, RZ, UR37 ;  /* 0x00000025ff037e24 */ /* 0x001fe2000f8e00ff */
[----:B------:R-:W-:Y:S01]  /*ebe0*/  MOV.SPILL R5, UR8 ;  /* 0x0000000800057c02 */ /* 0x000fe20009000f00 */
[----:B------:R-:W3:Y:S06]  /*ebf0*/  LDL.64 R12, [R1+0x60] ;  /* 0x00006000010c7983 */ /* 0x000eec0000100a00 */
[----:B------:R-:W4:Y:S02]  /*ec00*/  LDL.64 R10, [R1+0x78] ;  /* 0x00007800010a7983 */ /* 0x000f240000100a00 */
[----:B------:R-:W-:Y:S01]  /*ec10*/  @P0 R2UR UR55, R3 ;  /* 0x00000000033702ca */ /* 0x000fe200000e0000 */
[----:B------:R-:W-:Y:S03]  /*ec20*/  @P0 IMAD.MOV.U32 R2, RZ, RZ, RZ ;  /* 0x000000ffff020224 */ /* 0x000fe600078e00ff */
[----:B------:R0:W-:Y:S01]  /*ec30*/  STL.64 [R1+0xf8], R14 ;  /* 0x0000f80e01007387 */ /* 0x0001e20000100a00 */
[----:B------:R-:W-:Y:S01]  /*ec40*/  IMAD.U32 R3, RZ, RZ, UR36 ;  /* 0x00000024ff037e24 */ /* 0x000fe2000f8e00ff */
[----:B------:R-:W-:Y:S02]  /*ec50*/  @P0 R2UR UR54, R2 ;  /* 0x00000000023602ca */ /* 0x000fe400000e0000 */
[----:B------:R-:W-:Y:S11]  /*ec60*/  ELECT P0, URZ, PT ;  /* 0x0000000000ff782f */ /* 0x000ff60003800000 */
[----:B------:R1:W-:Y:S02]  /*ec70*/  UTCHMMA.2CTA gdesc[UR56], gdesc[UR12], tmem[UR5], tmem[UR54], idesc[UR55], UP0 ;  /* 0x00ff360c380075ea */ /* 0x0003e40008200005 */
[----:B------:R-:W-:Y:S01]  /*ec80*/  @P0 R2UR UR61, R3 ;  /* 0x00000000033d02ca */ /* 0x000fe200000e0000 */
[----:B------:R-:W-:Y:S02]  /*ec90*/  @P0 IMAD.MOV.U32 R2, RZ, RZ, RZ ;  /* 0x000000ffff020224 */ /* 0x000fe400078e00ff */
[----:B------:R-:W-:Y:S03]  /*eca0*/  IMAD.U32 R3, RZ, RZ, UR35 ;  /* 0x00000023ff037e24 */ /* 0x000fe6000f8e00ff */
[----:B------:R-:W-:Y:S02]  /*ecb0*/  @P0 R2UR UR60, R2 ;  /* 0x00000000023c02ca */ /* 0x000fe400000e0000 */
[----:B------:R-:W-:Y:S01]  /*ecc0*/  ELECT P0, URZ, PT ;  /* 0x0000000000ff782f */ /* 0x000fe20003800000 */
[----:B0-----:R-:W4:Y:S11]  /*ecd0*/  LDL.64 R14, [R1+0x58] ;  /* 0x00005800010e7983 */ /* 0x001f360000100a00 */
[----:B------:R-:W-:Y:S01]  /*ece0*/  @!UPT UIADD3 URZ, UPT, UPT, URZ, URZ, URZ ;  /* 0x000000fffffff290 */ /* 0x000fe2000fffe0ff */
[----:B------:R-:W-:Y:S01]  /*ecf0*/  @P0 IMAD.MOV.U32 R2, RZ, RZ, RZ ;  /* 0x000000ffff020224 */ /* 0x000fe200078e00ff */
[----:B-1----:R-:W-:Y:S02]  /*ed00*/  R2UR UR54, R76 ;  /* 0x000000004c3672ca */ /* 0x002fe400000e0000 */
[----:B------:R-:W-:Y:S02]  /*ed10*/  R2UR UR55, R77 ;  /* 0x000000004d3772ca */ /* 0x000fe400000e0000 */
[----:B--2---:R-:W-:Y:S02]  /*ed20*/  R2UR UR15, R7 ;  /* 0x00000000070f72ca */ /* 0x004fe400000e0000 */
[----:B------:R-:W-:Y:S02]  /*ed30*/  MOV.SPILL R7, UR10 ;  /* 0x0000000a00077c02 */ /* 0x000fe40009000f00 */
[----:B------:R-:W-:Y:S02]  /*ed40*/  R2UR UR14, R6 ;  /* 0x00000000060e72ca */ /* 0x000fe400000e0000 */
[----:B---3--:R-:W-:Y:S02]  /*ed50*/  R2UR UR10, R12 ;  /* 0x000000000c0a72ca */ /* 0x008fe400000e0000 */
[----:B------:R-:W-:Y:S02]  /*ed60*/  R2UR UR11, R13 ;  /* 0x000000000d0b72ca */ /* 0x000fe400000e0000 */
[----:B------:R-:W-:Y:S01]  /*ed70*/  MOV.SPILL R6, UR9 ;  /* 0x0000000900067c02 */ /* 0x000fe20009000f00 */
[----:B------:R-:W2:Y:S01]  /*ed80*/  LDL.64 R12, [R1+0x70] ;  /* 0x00007000010c7983 */ /* 0x000ea20000100a00 */
[----:B----4-:R-:W-:Y:S02]  /*ed90*/  R2UR UR8, R10 ;  /* 0x000000000a0872ca */ /* 0x010fe400000e0000 */
[----:B------:R-:W-:Y:S02]  /*eda0*/  R2UR UR9, R11 ;  /* 0x000000000b0972ca */ /* 0x000fe400000e0000 */
[----:B------:R-:W-:Y:S01]  /*edb0*/  MOV.SPILL R11, UR7 ;  /* 0x00000007000b7c02 */ /* 0x000fe20009000f00 */
[----:B------:R0:W-:Y:S01]  /*edc0*/  UTCHMMA.2CTA gdesc[UR54], gdesc[UR14], tmem[UR5], tmem[UR60], idesc[UR61], UPT ;  /* 0x00ff3c0e360075ea */ /* 0x0001e2000ba00005 */
[----:B------:R-:W-:Y:S02]  /*edd0*/  MOV.SPILL R10, UR6 ;  /* 0x00000006000a7c02 */ /* 0x000fe40009000f00 */
[----:B0-----:R-:W-:Y:S02]  /*ede0*/  @P0 R2UR UR54, R2 ;  /* 0x00000000023602ca */ /* 0x001fe400000e0000 */
[----:B------:R-:W-:Y:S02]  /*edf0*/  @P0 R2UR UR55, R3 ;  /* 0x00000000033702ca */ /* 0x000fe400000e0000 */
[----:B------:R-:W-:Y:S02]  /*ee00*/  ELECT P0, URZ, PT ;  /* 0x0000000000ff782f */ /* 0x000fe40003800000 */
[----:B------:R-:W-:Y:S01]  /*ee10*/  R2UR.FILL UR14, R0 ;  /* 0x00000000000e72ca */ /* 0x000fe200004e0000 */
[----:B------:R-:W-:Y:S01]  /*ee20*/  IMAD.U32 R3, RZ, RZ, UR34 ;  /* 0x00000022ff037e24 */ /* 0x000fe2000f8e00ff */
[----:B------:R-:W-:Y:S02]  /*ee30*/  R2UR UR6, R14 ;  /* 0x000000000e0672ca */ /* 0x000fe400000e0000 */
[----:B------:R-:W-:Y:S02]  /*ee40*/  R2UR UR7, R15 ;  /* 0x000000000f0772ca */ /* 0x000fe400000e0000 */
[----:B------:R-:W-:Y:S01]  /*ee50*/  R2UR.FILL UR15, R4 ;  /* 0x00000000040f72ca */ /* 0x000fe200004e0000 */
[----:B------:R0:W5:Y:S04]  /*ee60*/  LDL.LU.64 R14, [R1+0xf8] ;  /* 0x0000f800010e7983 */ /* 0x0001680000300a00 */
[----:B------:R-:W-:Y:S01]  /*ee70*/  @P0 IMAD.MOV.U32 R2, RZ, RZ, RZ ;  /* 0x000000ffff020224 */ /* 0x000fe200078e00ff */
[----:B------:R1:W-:Y:S04]  /*ee80*/  UTCHMMA.2CTA gdesc[UR8], gdesc[UR10], tmem[UR5], tmem[UR54], idesc[UR55], UPT ;  /* 0x00ff360a080075ea */ /* 0x0003e8000ba00005 */
[----:B-1----:R-:W-:Y:S02]  /*ee90*/  @P0 R2UR UR54, R2 ;  /* 0x00000000023602ca */ /* 0x002fe400000e0000 */
[----:B------:R-:W-:Y:S02]  /*eea0*/  @P0 R2UR UR55, R3 ;  /* 0x00000000033702ca */ /* 0x000fe400000e0000 */
[----:B------:R-:W-:Y:S02]  /*eeb0*/  ELECT P0, URZ, PT ;  /* 0x0000000000ff782f */ /* 0x000fe40003800000 */
[----:B------:R-:W-:Y:S02]  /*eec0*/  R2UR.FILL UR11, R8 ;  /* 0x00000000080b72ca */ /* 0x000fe400004e0000 */
[----:B------:R-:W-:Y:S02]  /*eed0*/  R2UR.FILL UR10, R7 ;  /* 0x00000000070a72ca */ /* 0x000fe400004e0000 */
[----:B------:R-:W-:Y:S02]  /*eee0*/  R2UR.FILL UR9, R6 ;  /* 0x00000000060972ca */ /* 0x000fe400004e0000 */
[----:B------:R-:W-:Y:S05]  /*eef0*/  R2UR.FILL UR8, R5 ;  /* 0x00000000050872ca */ /* 0x000fea00004e0000 */
[----:B------:R-:W-:Y:S01]  /*ef00*/  @P0 VIADD R2, R9, 0x38 ;  /* 0x0000003809020836 */ /* 0x000fe20000000000 */
[----:B------:R-:W-:Y:S02]  /*ef10*/  @P0 LOP3.LUT R0, R21, 0xffff, RZ, 0xc0, !PT ;  /* 0x0000ffff15000812 */ /* 0x000fe400078ec0ff */
[----:B--2---:R-:W-:Y:S02]  /*ef20*/  R2UR UR60, R12 ;  /* 0x000000000c3c72ca */ /* 0x004fe400000e0000 */
[----:B------:R-:W-:Y:S11]  /*ef30*/  R2UR UR61, R13 ;  /* 0x000000000d3d72ca */ /* 0x000ff600000e0000 */
[----:B------:R-:W-:Y:S02]  /*ef40*/  @!UPT UIADD3 URZ, UPT, UPT, URZ, URZ, URZ ;  /* 0x000000fffffff290 */ /* 0x000fe4000fffe0ff */
[----:B------:R1:W-:Y:S02]  /*ef50*/  UTCHMMA.2CTA gdesc[UR60], gdesc[UR6], tmem[UR5], tmem[UR54], idesc[UR55], UPT ;  /* 0x00ff36063c0075ea */ /* 0x0003e4000ba00005 */
        /* <DEDUP_REMOVED lines=15> */
.L_x_232:
[----:B------:R-:W1:Y:S02]  /*f050*/  SYNCS.PHASECHK.TRANS64.TRYWAIT P0, [R9+URZ+0x40], R0 ;  /* 0x00004000090075a7 */ /* 0x000e6400080011ff */
[----:B-1----:R-:W-:Y:S05]  /*f060*/  @!P0 BRA `(.L_x_110) ;  /* 0x0000008c00788947 */ /* 0x002fea0003800000 */
.L_x_234:
[----:B------:R-:W-:Y:S01]  /*f070*/  MOV.SPILL R0, UR12 ;  /* 0x0000000c00007c02 */ /* 0x000fe20009000f00 */
[----:B------:R-:W2:Y:S01]  /*f080*/  LDL.64 R6, [R1+0x8] ;  /* 0x0000080001067983 */ /* 0x000ea20000100a00 */
[----:B------:R-:W-:Y:S02]  /*f090*/  MOV.SPILL R4, UR13 ;  /* 0x0000000d00047c02 */ /* 0x000fe40009000f00 */
[----:B------:R-:W-:Y:S02]  /*f0a0*/  ELECT P0, URZ, PT ;  /* 0x0000000000ff782f */ /* 0x000fe40003800000 */
[----:B------:R-:W-:Y:S01]  /*f0b0*/  MOV.SPILL R5, UR8 ;  /* 0x0000000800057c02 */ /* 0x000fe20009000f00 */
[----:B0-----:R-:W-:Y:S01]  /*f0c0*/  IMAD.U32 R3, RZ, RZ, UR33 ;  /* 0x00000021ff037e24 */ /* 0x001fe2000f8e00ff */
[----:B------:R-:W-:Y:S01]  /*f0d0*/  MOV.SPILL R8, UR7 ;  /* 0x0000000700087c02 */ /* 0x000fe20009000f00 */
[----:B------:R-:W3:Y:S01]  /*f0e0*/  LDL.64 R10, [R1] ;  /* 0x00000000010a7983 */ /* 0x000ee20000100a00 */
[----:B------:R-:W-:Y:S07]  /*f0f0*/  R2UR UR7, R125 ;  /* 0x000000007d0772ca */ /* 0x000fee00000e0000 */
[----:B------:R-:W-:Y:S01]  /*f100*/  @P0 R2UR UR55, R3 ;  /* 0x00000000033702ca */ /* 0x000fe200000e0000 */
[----:B------:R-:W-:Y:S02]  /*f110*/  @P0 IMAD.MOV.U32 R2, RZ, RZ, RZ ;  /* 0x000000ffff020224 */ /* 0x000fe400078e00ff */
[----:B------:R-:W-:Y:S03]  /*f120*/  IMAD.U32 R3, RZ, RZ, UR32 ;  /* 0x00000020ff037e24 */ /* 0x000fe6000f8e00ff */
[----:B------:R-:W-:Y:S02]  /*f130*/  @P0 R2UR UR54, R2 ;  /* 0x00000000023602ca */ /* 0x000fe400000e0000 */
[----:B------:R-:W-:Y:S11]  /*f140*/  ELECT P0, URZ, PT ;  /* 0x0000000000ff782f */ /* 0x000ff60003800000 */
[----:B------:R0:W-:Y:S02]  /*f150*/  UTCHMMA.2CTA gdesc[UR62], gdesc[UR58], tmem[UR11], tmem[UR54], idesc[UR55], !UPT ;  /* 0x00ff363a3e0075ea */ /* 0x0001e4000fa0000b */
[----:B------:R-:W-:Y:S01]  /*f160*/  @P0 R2UR UR61, R3 ;  /* 0x00000000033d02ca */ /* 0x000fe200000e0000 */
[----:B------:R-:W-:Y:S02]  /*f170*/  @P0 IMAD.MOV.U32 R2, RZ, RZ, RZ ;  /* 0x000000ffff020224 */ /* 0x000fe400078e00ff */
[----:B------:R-:W-:Y:S03]  /*f180*/  IMAD.U32 R3, RZ, RZ, UR31 ;  /* 0x0000001fff037e24 */ /* 0x000fe6000f8e00ff */
[----:B------:R-:W-:Y:S02]  /*f190*/  @P0 R2UR UR60, R2 ;  /* 0x00000000023c02ca */ /* 0x000fe400000e0000 */
[----:B------:R-:W-:Y:S11]  /*f1a0*/  ELECT P0, URZ, PT ;  /* 0x0000000000ff782f */ /* 0x000ff60003800000 */
[----:B------:R-:W-:Y:S02]  /*f1b0*/  @!UPT UIADD3 URZ, UPT, UPT, URZ, URZ, URZ ;  /* 0x000000fffffff290 */ /* 0x000fe4000fffe0ff */
[----:B------:R-:W-:Y:S01]  /*f1c0*/  @P0 IMAD.MOV.U32 R2, RZ, RZ, RZ ;  /* 0x000000ffff020224 */ /* 0x000fe200078e00ff */
[----:B0-----:R-:W-:Y:S02]  /*f1d0*/  R2UR UR54, R98 ;  /* 0x00000000623672ca */ /* 0x001fe400000e0000 */
[----:B------:R-:W-:Y:S02]  /*f1e0*/  R2UR UR55, R99 ;  /* 0x00000000633772ca */ /* 0x000fe400000e0000 */
[----:B--2---:R-:W-:Y:S02]  /*f1f0*/  R2UR UR12, R6 ;  /* 0x00000000060c72ca */ /* 0x004fe400000e0000 */
[----:B------:R-:W-:Y:S02]  /*f200*/  R2UR UR13, R7 ;  /* 0x00000000070d72ca */ /* 0x000fe400000e0000 */
[----:B------:R-:W-:Y:S02]  /*f210*/  MOV.SPILL R6, UR9 ;  /* 0x0000000900067c02 */ /* 0x000fe40009000f00 */
[----:B---3--:R-:W-:Y:S02]  /*f220*/  R2UR UR8, R10 ;  /* 0x000000000a0872ca */ /* 0x008fe400000e0000 */
[----:B------:R-:W-:Y:S02]  /*f230*/  R2UR UR9, R11 ;  /* 0x000000000b0972ca */ /* 0x000fe400000e0000 */
[----:B------:R-:W-:Y:S02]  /*f240*/  MOV.SPILL R7, UR6 ;  /* 0x0000000600077c02 */ /* 0x000fe40009000f00 */
[----:B------:R-:W-:Y:S02]  /*f250*/  MOV.SPILL R11, UR5 ;  /* 0x00000005000b7c02 */ /* 0x000fe40009000f00 */
[----:B------:R-:W-:Y:S01]  /*f260*/  MOV.SPILL R10, UR4 ;  /* 0x00000004000a7c02 */ /* 0x000fe20009000f00 */
[----:B------:R0:W-:Y:S01]  /*f270*/  UTCHMMA.2CTA gdesc[UR12], gdesc[UR54], tmem[UR11], tmem[UR60], idesc[UR61], UPT ;  /* 0x00ff3c360c0075ea */ /* 0x0001e2000ba0000b */
[----:B------:R-:W-:Y:S02]  /*f280*/  R2UR UR6, R124 ;  /* 0x000000007c0672ca */ /* 0x000fe400000e0000 */
[----:B------:R-:W-:Y:S02]  /*f290*/  R2UR UR4, R94 ;  /* 0x000000005e0472ca */ /* 0x000fe400000e0000 */
[----:B------:R-:W-:Y:S02]  /*f2a0*/  R2UR UR5, R95 ;  /* 0x000000005f0572ca */ /* 0x000fe400000e0000 */
[----:B0-----:R-:W-:Y:S02]  /*f2b0*/  R2UR UR60, R96 ;  /* 0x00000000603c72ca */ /* 0x001fe400000e0000 */
[----:B------:R-:W-:Y:S02]  /*f2c0*/  R2UR UR61, R97 ;  /* 0x00000000613d72ca */ /* 0x000fe400000e0000 */
[----:B------:R-:W-:Y:S02]  /*f2d0*/  @P0 R2UR UR54, R2 ;  /* 0x00000000023602ca */ /* 0x000fe400000e0000 */
[----:B------:R-:W-:Y:S02]  /*f2e0*/  @P0 R2UR UR55, R3 ;  /* 0x00000000033702ca */ /* 0x000fe400000e0000 */
[----:B------:R-:W-:Y:S02]  /*f2f0*/  ELECT P0, URZ, PT ;  /* 0x0000000000ff782f */ /* 0x000fe40003800000 */
[----:B------:R-:W-:Y:S01]  /*f300*/  R2UR UR12, R122 ;  /* 0x000000007a0c72ca */ /* 0x000fe200000e0000 */
[----:B------:R-:W-:Y:S01]  /*f310*/  IMAD.U32 R3, RZ, RZ, UR30 ;  /* 0x0000001eff037e24 */ /* 0x000fe2000f8e00ff */
[----:B------:R-:W-:Y:S07]  /*f320*/  R2UR UR13, R123 ;  /* 0x000000007b0d72ca */ /* 0x000fee00000e0000 */
[----:B------:R0:W-:Y:S02]  /*f330*/  UTCHMMA.2CTA gdesc[UR8], gdesc[UR60], tmem[UR11], tmem[UR54], idesc[UR55], UPT ;  /* 0x00ff363c080075ea */ /* 0x0001e4000ba0000b */
[----:B------:R-:W-:Y:S05]  /*f340*/  @P0 IMAD.MOV.U32 R2, RZ, RZ, RZ ;  /* 0x000000ffff020224 */ /* 0x000fea00078e00ff */
        /* <DEDUP_REMOVED lines=16> */
[----:B------:R-:W-:Y:S02]  /*f450*/  R2UR UR6, R86 ;  /* 0x00000000560672ca */ /* 0x000fe400000e0000 */
[----:B------:R-:W-:Y:S02]  /*f460*/  R2UR UR7, R87 ;  /* 0x00000000570772ca */ /* 0x000fe400000e0000 */
[----:B------:R-:W-:Y:S02]  /*f470*/  R2UR UR4, R118 ;  /* 0x00000000760472ca */ /* 0x000fe400000e0000 */
[----:B------:R-:W-:Y:S05]  /*f480*/  R2UR UR5, R119 ;  /* 0x00000000770572ca */ /* 0x000fea00000e0000 */
[----:B------:R0:W-:Y:S02]  /*f490*/  UTCHMMA.2CTA gdesc[UR12], gdesc[UR60], tmem[UR11], tmem[UR54], idesc[UR55], UPT ;  /* 0x00ff363c0c0075ea */ /* 0x0001e4000ba0000b */
        /* <DEDUP_REMOVED lines=36> */
[----:B------:R-:W-:Y:S01]  /*f6e0*/  R2UR.FILL UR12, R0 ;  /* 0x00000000000c72ca */ /* 0x000fe200004e0000 */
[----:B------:R-:W-:Y:S01]  /*f6f0*/  IMAD.U32 R3, RZ, RZ, UR24 ;  /* 0x00000018ff037e24 */ /* 0x000fe2000f8e00ff */
[----:B------:R-:W-:Y:S07]  /*f700*/  R2UR.FILL UR13, R4 ;  /* 0x00000000040d72ca */ /* 0x000fee00004e0000 */
[----:B------:R0:W-:Y:S02]  /*f710*/  UTCHMMA.2CTA gdesc[UR60], gdesc[UR8], tmem[UR11], tmem[UR54], idesc[UR55], UPT ;  /* 0x00ff36083c0075ea */ /* 0x0001e4000ba0000b */
[----:B------:R-:W-:Y:S01]  /*f720*/  @P0 IMAD.MOV.U32 R2, RZ, RZ, RZ ;  /* 0x000000ffff020224 */ /* 0x000fe200078e00ff */
        /* <DEDUP_REMOVED lines=29> */
[----:B------:R-:W-:Y:S01]  /*f900*/  @P0 IMAD.MOV.U32 R2, RZ, RZ, RZ ;  /* 0x000000ffff020224 */ /* 0x000fe200078e00ff */
[----:B0-----:R-:W-:Y:S02]  /*f910*/  R2UR UR60, R106 ;  /* 0x000000006a3c72ca */ /* 0x001fe400000e0000 */
[----:B------:R-:W-:Y:S02]  /*f920*/  R2UR UR61, R107 ;  /* 0x000000006b3d72ca */ /* 0x000fe400000e0000 */
[----:B------:R-:W-:Y:S02]  /*f930*/  @P0 R2UR UR54, R2 ;  /* 0x00000000023602ca */ /* 0x000fe400000e0000 */
[----:B------:R-:W-:Y:S02]  /*f940*/  @P0 R2UR UR55, R3 ;  /* 0x00000000033702ca */ /* 0x000fe400000e0000 */
[----:B------:R-:W-:Y:S01]  /*f950*/  ELECT P0, URZ, PT ;  /* 0x0000000000ff782f */ /* 0x000fe20003800000 */
[----:B------:R-:W-:Y:S10]  /*f960*/  IMAD.U32 R3, RZ, RZ, UR20 ;  /* 0x00000014ff037e24 */ /* 0x000ff4000f8e00ff */
        /* <DEDUP_REMOVED lines=21> */
[----:B------:R-:W-:Y:S02]  /*fac0*/  R2UR.FILL UR5, R11 ;  /* 0x000000000b0572ca */ /* 0x000fe400004e0000 */
[----:B------:R-:W-:Y:S07]  /*fad0*/  R2UR.FILL UR4, R10 ;  /* 0x000000000a0472ca */ /* 0x000fee00004e0000 */
[----:B------:R0:W-:Y:S02]  /*fae0*/  UTCHMMA.2CTA gdesc[UR60], gdesc[UR68], tmem[UR11], tmem[UR54], idesc[UR55], UPT ;  /* 0x00ff36443c0075ea */ /* 0x0001e4000ba0000b */
[C---:B------:R-:W-:Y:S05]  /*faf0*/  @P0 VIADD R0, R9.reuse, 0x90 ;  /* 0x0000009009000836 */ /* 0x040fea0000000000 */
[----:B0-----:R-:W-:Y:S02]  /*fb00*/  @P0 R2UR UR61, R0 ;  /* 0x00000000003d02ca */ /* 0x001fe400000e0000 */
[----:B------:R-:W-:Y:S01]  /*fb10*/  ELECT P0, URZ, PT ;  /* 0x0000000000ff782f */ /* 0x000fe20003800000 */
[----:B------:R-:W-:Y:S10]  /*fb20*/  UMOV UR60, 0x3 ;  /* 0x00000003003c7882 */ /* 0x000ff40000000000 */
[----:B------:R0:W-:Y:S02]  /*fb30*/  UTCBAR.2CTA.MULTICAST [UR61], URZ, UR60 ;  /* 0x000000ff3d0073e9 */ /* 0x0001e4000820083c */
[----:B------:R-:W-:Y:S01]  /*fb40*/  @P0 VIADD R2, R9, 0x48 ;  /* 0x0000004809020836 */ /* 0x000fe20000000000 */
[----:B------:R-:W-:Y:S04]  /*fb50*/  @P0 LOP3.LUT R0, R21, 0xffff, RZ, 0xc0, !PT ;  /* 0x0000ffff15000812 */ /* 0x000fe800078ec0ff */
[----:B------:R-:W-:Y:S01]  /*fb60*/  @P0 R2UR UR55, R2 ;  /* 0x00000000023702ca */ /* 0x000fe200000e0000 */
[----:B------:R-:W-:Y:S01]  /*fb70*/  IMAD.U32 R2, R16, -0x80000000, RZ ;  /* 0x8000000010027824 */ /* 0x000fe200078e00ff */
[----:B------:R-:W-:Y:S01]  /*fb80*/  @P0 R2UR UR54, R0 ;  /* 0x00000000003602ca */ /* 0x000fe200000e0000 */
[----:B------:R-:W-:Y:S11]  /*fb90*/  IMAD.U32 R0, R92, -0x80000000, RZ ;  /* 0x800000005c007824 */ /* 0x000ff600078e00ff */
[----:B------:R-:W-:Y:S01]  /*fba0*/  @!UPT UIADD3 URZ, UPT, UPT, URZ, URZ, URZ ;  /* 0x000000fffffff290 */ /* 0x000fe2000fffe0ff */
[----:B------:R0:W-:Y:S01]  /*fbb0*/  UTCBAR.2CTA.MULTICAST [UR55], URZ, UR54 ;  /* 0x000000ff370073e9 */ /* 0x0001e20008200836 */
[----:B------:R-:W1:Y:S02]  /*fbc0*/  SYNCS.PHASECHK.TRANS64.TRYWAIT P0, [R9+URZ+0xa0], R2 ;  /* 0x0000a002090075a7 */ /* 0x000e6400080011ff */
[----:B01----:R-:W-:Y:S05]  /*fbd0*/  @!P0 BRA `(.L_x_111) ;  /* 0x0000008000b88947 */ /* 0x003fea0003800000 */
.L_x_236:
[----:B------:R-:W1:Y:S02]  /*fbe0*/  SYNCS.PHASECHK.TRANS64.TRYWAIT P0, [R9+URZ+0x50], R0 ;  /* 0x00005000090075a7 */ /* 0x000e6400080011ff */
[----:B-1----:R-:W-:Y:S05]  /*fbf0*/  @!P0 BRA `(.L_x_112) ;  /* 0x0000008000c88947 */ /* 0x002fea0003800000 */
.L_x_238:
[----:B------:R-:W-:Y:S02]  /*fc00*/  MOV.SPILL R4, UR21 ;  /* 0x0000001500047c02 */ /* 0x000fe40009000f00 */
[----:B------:R-:W-:Y:S02]  /*fc10*/  ELECT P0, URZ, PT ;  /* 0x0000000000ff782f */ /* 0x000fe40003800000 */
[----:B------:R-:W-:Y:S01]  /*fc20*/  MOV.SPILL R0, UR20 ;  /* 0x0000001400007c02 */ /* 0x000fe20009000f00 */
[----:B0-----:R-:W-:Y:S01]  /*fc30*/  IMAD.U32 R3, RZ, RZ, UR17 ;  /* 0x00000011ff037e24 */ /* 0x001fe2000f8e00ff */
[----:B------:R-:W-:Y:S01]  /*fc40*/  R2UR UR20, R68 ;  /* 0x00000000441472ca */ /* 0x000fe200000e0000 */
[----:B------:R-:W-:Y:S01]  /*fc50*/  UPLOP3.LUT UP0, UPT, UPT, UPT, UPT, 0x80, 0x8 ;  /* 0x000000000008789c */ /* 0x000fe20003f0f070 */
[----:B------:R-:W-:Y:S02]  /*fc60*/  R2UR UR21, R69 ;  /* 0x00000000451572ca */ /* 0x000fe400000e0000 */
[----:B------:R-:W-:Y:S02]  /*fc70*/  MOV.SPILL R8, UR19 ;  /* 0x0000001300087c02 */ /* 0x000fe40009000f00 */
[----:B------:R-:W-:Y:S02]  /*fc80*/  MOV.SPILL R7, UR18 ;  /* 0x0000001200077c02 */ /* 0x000fe40009000f00 */
[----:B------:R-:W-:Y:S02]  /*fc90*/  MOV.SPILL R6, UR13 ;  /* 0x0000000d00067c02 */ /* 0x000fe40009000f00 */
[----:B------:R-:W-:Y:S01]  /*fca0*/  @P0 R2UR UR55, R3 ;  /* 0x00000000033702ca */ /* 0x000fe200000e0000 */
[----:B------:R-:W-:Y:S01]  /*fcb0*/  @P0 IMAD.MOV.U32 R2, RZ, RZ, RZ ;  /* 0x000000ffff020224 */ /* 0x000fe200078e00ff */
[----:B------:R-:W-:Y:S01]  /*fcc0*/  MOV.SPILL R5, UR12 ;  /* 0x0000000c00057c02 */ /* 0x000fe20009000f00 */
[----:B------:R-:W-:Y:S01]  /*fcd0*/  IMAD.U32 R3, RZ, RZ, UR16 ;  /* 0x00000010ff037e24 */ /* 0x000fe2000f8e00ff */
[----:B------:R-:W-:Y:S02]  /*fce0*/  R2UR UR18, R66 ;  /* 0x00000000421272ca */ /* 0x000fe400000e0000 */
[----:B------:R-:W-:Y:S02]  /*fcf0*/  @P0 R2UR UR54, R2 ;  /* 0x00000000023602ca */ /* 0x000fe400000e0000 */
[----:B------:R-:W-:Y:S02]  /*fd00*/  ELECT P0, URZ, PT ;  /* 0x0000000000ff782f */ /* 0x000fe40003800000 */
[----:B------:R-:W-:Y:S02]  /*fd10*/  R2UR UR19, R67 ;  /* 0x00000000431372ca */ /* 0x000fe400000e0000 */
[----:B------:R-:W-:Y:S02]  /*fd20*/  R2UR UR12, R72 ;  /* 0x00000000480c72ca */ /* 0x000fe400000e0000 */
[----:B------:R-:W-:Y:S02]  /*fd30*/  R2UR UR13, R73 ;  /* 0x00000000490d72ca */ /* 0x000fe400000e0000 */
[----:B------:R-:W-:Y:S02]  /*fd40*/  MOV.SPILL R11, UR5 ;  /* 0x00000005000b7c02 */ /* 0x000fe40009000f00 */
[----:B------:R-:W-:Y:S02]  /*fd50*/  MOV.SPILL R10, UR4 ;  /* 0x00000004000a7c02 */ /* 0x000fe40009000f00 */
[----:B------:R-:W-:Y:S01]  /*fd60*/  R2UR UR4, R64 ;  /* 0x00000000400472ca */ /* 0x000fe200000e0000 */
[----:B------:R0:W-:Y:S01]  /*fd70*/  UTCHMMA.2CTA gdesc[UR8], gdesc[UR6], tmem[UR10], tmem[UR54], idesc[UR55], UP1 ;  /* 0x00ff3606080075ea */ /* 0x0001e20008a0000a */
[----:B------:R-:W-:Y:S01]  /*fd80*/  @P0 R2UR UR61, R3 ;  /* 0x00000000033d02ca */ /* 0x000fe200000e0000 */
[----:B------:R-:W-:Y:S01]  /*fd90*/  @P0 IMAD.MOV.U32 R2, RZ, RZ, RZ ;  /* 0x000000ffff020224 */ /* 0x000fe200078e00ff */
[----:B------:R-:W-:Y:S01]  /*fda0*/  R2UR UR5, R65 ;  /* 0x00000000410572ca */ /* 0x000fe200000e0000 */
[----:B------:R-:W-:Y:S01]  /*fdb0*/  IMAD.U32 R3, RZ, RZ, UR15 ;  /* 0x0000000fff037e24 */ /* 0x000fe2000f8e00ff */
[----:B------:R-:W-:Y:S01]  /*fdc0*/  LOP3.LUT R16, R16, 0x1, RZ, 0x3c, !PT ;  /* 0x0000000110107812 */ /* 0x000fe200078e3cff */
[----:B------:R-:W-:Y:S01]  /*fdd0*/  UPLOP3.LUT UP1, UPT, UPT, UPT, UPT, 0x80, 0x8 ;  /* 0x000000000008789c */ /* 0x000fe20003f2f070 */
[----:B------:R-:W-:Y:S02]  /*fde0*/  @P0 R2UR UR60, R2 ;  /* 0x00000000023c02ca */ /* 0x000fe400000e0000 */
[----:B------:R-:W-:Y:S02]  /*fdf0*/  ELECT P0, URZ, PT ;  /* 0x0000000000ff782f */ /* 0x000fe40003800000 */
[----:B------:R-:W-:Y:S02]  /*fe00*/  LOP3.LUT R92, R92, 0x1, RZ, 0x3c, !PT ;  /* 0x000000015c5c7812 */ /* 0x000fe400078e3cff */
[----:B------:R-:W-:Y:S02]  /*fe10*/  LOP3.LUT R19, R19, 0x1, RZ, 0x3c, !PT ;  /* 0x0000000113137812 */ /* 0x000fe400078e3cff */
[----:B------:R-:W-:Y:S02]  /*fe20*/  LOP3.LUT R18, R18, 0x1, RZ, 0x3c, !PT ;  /* 0x0000000112127812 */ /* 0x000fe400078e3cff */
[----:B-----5:R-:W-:Y:S02]  /*fe30*/  LOP3.LUT R14, R14, 0x1, RZ, 0x3c, !PT ;  /* 0x000000010e0e7812 */ /* 0x020fe400078e3cff */
[----:B------:R-:W-:Y:S02]  /*fe40*/  LOP3.LUT R17, R17, 0x1, RZ, 0x3c, !PT ;  /* 0x0000000111117812 */ /* 0x000fe400078e3cff */
[----:B------:R-:W-:Y:S02]  /*fe50*/  LOP3.LUT R15, R15, 0x1, RZ, 0x3c, !PT ;  /* 0x000000010f0f7812 */ /* 0x000fe400078e3cff */
[----:B------:R-:W-:Y:S01]  /*fe60*/  LOP3.LUT R20, R20, 0x1, RZ, 0x3c, !PT ;  /* 0x0000000114147812 */ /* 0x000fe200078e3cff */
[----:B------:R-:W-:Y:S01]  /*fe70*/  @P0 IMAD.MOV.U32 R2, RZ, RZ, RZ ;  /* 0x000000ffff020224 */ /* 0x000fe200078e00ff */
[----:B0-----:R-:W-:Y:S02]  /*fe80*/  R2UR UR54, R74 ;  /* 0x000000004a3672ca */ /* 0x001fe400000e0000 */
[----:B------:R-:W-:Y:S11]  /*fe90*/  R2UR UR55, R75 ;  /* 0x000000004b3772ca */ /* 0x000ff600000e0000 */
[----:B------:R-:W-:Y:S02]  /*fea0*/  @!UPT UIADD3 URZ, UPT, UPT, URZ, URZ, URZ ;  /* 0x000000fffffff290 */ /* 0x000fe4000fffe0ff */
[----:B------:R0:W-:Y:S02]  /*feb0*/  UTCHMMA.2CTA gdesc[UR54], gdesc[UR20], tmem[UR10], tmem[UR60], idesc[UR61], UPT ;  /* 0x00ff3c14360075ea */ /* 0x0001e4000ba0000a */
[----:B0-----:R-:W-:Y:S02]  /*fec0*/  @P0 R2UR UR54, R2 ;  /* 0x00000000023602ca */ /* 0x001fe400000e0000 */
        /* <DEDUP_REMOVED lines=9> */
[----:B0-----:R-:W-:Y:S02]  /*ff60*/  @P0 R2UR UR54, R2 ;  /* 0x00000000023602ca */ /* 0x001fe400000e0000 */
[----:B------:R-:W-:Y:S02]  /*ff70*/  @P0 R2UR UR55, R3 ;  /* 0x00000000033702ca */ /* 0x000fe400000e0000 */
[----:B------:R-:W-:Y:S02]  /*ff80*/  ELECT P0, URZ, PT ;  /* 0x0000000000ff782f */ /* 0x000fe40003800000 */
[----:B------:R-:W-:Y:S02]  /*ff90*/  R2UR.FILL UR19, R8 ;  /* 0x00000000081372ca */ /* 0x000fe400004e0000 */
[----:B------:R-:W-:Y:S02]  /*ffa0*/  R2UR.FILL UR18, R7 ;  /* 0x00000000071272ca */ /* 0x000fe400004e0000 */
[----:B------:R-:W-:Y:S02]  /*ffb0*/  R2UR.FILL UR13, R6 ;  /* 0x00000000060d72ca */ /* 0x000fe400004e0000 */
[----:B------:R-:W-:Y:S03]  /*ffc0*/  R2UR.FILL UR12, R5 ;  /* 0x00000000050c72ca */ /* 0x000fe600004e0000 */
[----:B------:R0:W-:Y:S02]  /*ffd0*/  UTCHMMA.2CTA gdesc[UR60], gdesc[UR4], tmem[UR10], tmem[UR54], idesc[UR55], UPT ;  /* 0x00ff36043c0075ea */ /* 0x0001e4000ba0000a */
[----:B------:R-:W-:Y:S05]  /*ffe0*/  @P0 VIADD R0, R9, 0xa8 ;  /* 0x000000a809000836 */ /* 0x000fea0000000000 */
[----:B0-----:R-:W-:Y:S02]  /*fff0*/  @P0 R2UR UR61, R0 ;  /* 0x00000000003d02ca */ /* 0x001fe400000e0000 */
[----:B------:R-:W-:Y:S02]  /*10000*/  ELECT P0, URZ, PT ;  /* 0x0000000000ff782f */ /* 0x000fe40003800000 */
[----:B------:R-:W-:Y:S01]  /*10010*/  R2UR.FILL UR5, R11 ;  /* 0x000000000b0572ca */ /* 0x000fe200004e0000 */
[----:B------:R-:W-:Y:S01]  /*10020*/  UMOV UR60, 0x3 ;  /* 0x00000003003c7882 */ /* 0x000fe20000000000 */
[----:B------:R-:W-:Y:S07]  /*10030*/  R2UR.FILL UR4, R10 ;  /* 0x000000000a0472ca */ /* 0x000fee00004e0000 */
[----:B------:R0:W-:Y:S02]  /*10040*/  UTCBAR.2CTA.MULTICAST [UR61], URZ, UR60 ;  /* 0x000000ff3d0073e9 */ /* 0x0001e4000820083c */
[----:B------:R-:W-:Y:S01]  /*10050*/  @P0 LOP3.LUT R0, R21, 0xffff, RZ, 0xc0, !PT ;  /* 0x0000ffff15000812 */ /* 0x000fe200078ec0ff */
[----:B------:R-:W-:Y:S03]  /*10060*/  @P0 VIADD R2, R9, 0x58 ;  /* 0x0000005809020836 */ /* 0x000fe60000000000 */
[----:B------:R-:W-:Y:S02]  /*10070*/  @P0 R2UR UR54, R0 ;  /* 0x00000000003602ca */ /* 0x000fe400000e0000 */
[----:B------:R-:W-:Y:S11]  /*10080*/  @P0 R2UR UR55, R2 ;  /* 0x00000000023702ca */ /* 0x000ff600000e0000 */
[----:B------:R-:W-:Y:S02]  /*10090*/  @!UPT UIADD3 URZ, UPT, UPT, URZ, URZ, URZ ;  /* 0x000000fffffff290 */ /* 0x000fe4000fffe0ff */
[----:B------:R0:W-:Y:S01]  /*100a0*/  UTCBAR.2CTA.MULTICAST [UR55], URZ, UR54 ;  /* 0x000000ff370073e9 */ /* 0x0001e20008200836 */
[----:B------:R-:W-:Y:S01]  /*100b0*/  NOP ;  /* 0x0000000000007918 */ /* 0x000fe20000000000 */
.L_x_104:
[C---:B-----5:R-:W-:Y:S02]  /*100c0*/  ISETP.GT.U32.AND P0, PT, R93.reuse, 0x2, PT ;  /* 0x000000025d00780c */ /* 0x060fe40003f04070 */
[----:B------:R-:W-:Y:S11]  /*100d0*/  IADD3 R93, PT, PT, R93, -0x1, RZ ;  /* 0xffffffff5d5d7810 */ /* 0x000ff60007ffe0ff */
[----:B------:R-:W-:Y:S05]  /*100e0*/  @P0 BRA `(.L_x_113) ;  /* 0xffffffdc00200947 */ /* 0x000fea000383ffff */
.L_x_103:
[----:B------:R-:W4:Y:S02]  /*100f0*/  LDL.LU R0, [R1+0xe8] ;  /* 0x0000e80001007983 */ /* 0x000f240000300800 */
[----:B----4-:R-:W-:-:S13]  /*10100*/  ISETP.NE.AND P0, PT, R0, RZ, PT ;  /* 0x000000ff0000720c */ /* 0x010fda0003f05270 */
[----:B------:R-:W-:Y:S05]  /*10110*/  @P0 BRA `(.L_x_84) ;  /* 0x0000006400dc0947 */ /* 0x000fea0003800000 */
[----:B------:R-:W4:Y:S01]  /*10120*/  S2R R0, SR_CgaCtaId ;  /* 0x0000000000007919 */ /* 0x000f220000008800 */
[----:B------:R-:W-:Y:S01]  /*10130*/  MOV R8, 0x400 ;  /* 0x0000040000087802 */ /* 0x000fe20000000f00 */
[----:B------:R-:W-:-:S03]  /*10140*/  IMAD.MOV.U32 R5, RZ, RZ, -0x80000000 ;  /* 0x80000000ff057424 */ /* 0x000fc600078e00ff */
[----:B----4-:R-:W-:Y:S01]  /*10150*/  LEA R8, R0, R8, 0x18 ;  /* 0x0000000800087211 */ /* 0x010fe200078ec0ff */
[----:B------:R4:W-:Y:S03]  /*10160*/  STL [R1+0x80], R0 ;  /* 0x0000800001007387 */ /* 0x0009e60000100800 */
[----:B------:R-:W5:Y:S02]  /*10170*/  SYNCS.PHASECHK.TRANS64.TRYWAIT P0, [R8+URZ+0xd0], R5 ;  /* 0x0000d005080075a7 */ /* 0x000f6400080011ff */
[----:B----45:R-:W-:Y:S05]  /*10180*/  @!P0 BRA `(.L_x_114) ;  /* 0x0000007c00808947 */ /* 0x030fea0003800000 */
.L_x_240:
[----:B------:R-:W-:Y:S02]  /*10190*/  ELECT P2, URZ, PT ;  /* 0x0000000000ff782f */ /* 0x000fe40003840000 */
[----:B------:R-:W-:Y:S02]  /*101a0*/  ELECT P1, URZ, PT ;  /* 0x0000000000ff782f */ /* 0x000fe40003820000 */
[----:B------:R-:W-:Y:S01]  /*101b0*/  ELECT P0, URZ, PT ;  /* 0x0000000000ff782f */ /* 0x000fe20003800000 */
[----:B------:R-:W-:-:S08]  /*101c0*/  UMOV UR4, 0x3 ;  /* 0x0000000300047882 */ /* 0x000fd00000000000 */
[C---:B------:R-:W-:Y:S02]  /*101d0*/  @P2 VIADD R0, R8.reuse, 0xc0 ;  /* 0x000000c008002836 */ /* 0x040fe40000000000 */
[C---:B------:R-:W-:Y:S01]  /*101e0*/  @P1 VIADD R4, R8.reuse, 0x18 ;  /* 0x0000001808041836 */ /* 0x040fe20000000000 */
[C---:B0-----:R-:W-:Y:S01]  /*101f0*/  @P1 LOP3.LUT R3, R21.reuse, 0xffff, RZ, 0xc0, !PT ;  /* 0x0000ffff15031812 */ /* 0x041fe200078ec0ff */
[----:B------:R-:W-:Y:S01]  /*10200*/  @P0 VIADD R2, R8, 0x28 ;  /* 0x0000002808020836 */ /* 0x000fe20000000000 */
[----:B---3--:R-:W-:Y:S02]  /*10210*/  @P2 R2UR UR10, R0 ;  /* 0x00000000000a22ca */ /* 0x008fe400000e0000 */
[----:B------:R-:W-:Y:S02]  /*10220*/  @P0 LOP3.LUT R0, R21, 0xffff, RZ, 0xc0, !PT ;  /* 0x0000ffff15000812 */ /* 0x000fe400078ec0ff */
[----:B------:R-:W-:Y:S01]  /*10230*/  @P1 R2UR UR9, R4 ;  /* 0x00000000040912ca */ /* 0x000fe200000e0000 */
[----:B------:R-:W-:Y:S01]  /*10240*/  IMAD.U32 R4, R17, -0x80000000, RZ ;  /* 0x8000000011047824 */ /* 0x000fe200078e00ff */
[----:B------:R-:W-:-:S02]  /*10250*/  @P1 R2UR UR7, R3 ;  /* 0x00000000030712ca */ /* 0x000fc400000e0000 */
[----:B------:R-:W-:Y:S02]  /*10260*/  @P0 R2UR UR8, R2 ;  /* 0x00000000020802ca */ /* 0x000fe400000e0000 */
[----:B------:R-:W-:-:S03]  /*10270*/  @P0 R2UR UR6, R0 ;  /* 0x00000000000602ca */ /* 0x000fc600000e0000 */
[----:B------:R0:W-:Y:S06]  /*10280*/  UTCBAR.2CTA.MULTICAST [UR10], URZ, UR4 ;  /* 0x000000ff0a0073e9 */ /* 0x0001ec0008200804 */
[----:B------:R0:W-:Y:S04]  /*10290*/  UTCBAR.2CTA.MULTICAST [UR9], URZ, UR7 ;  /* 0x000000ff090073e9 */ /* 0x0001e80008200807 */
[----:B------:R0:W-:Y:S01]  /*102a0*/  UTCBAR.2CTA.MULTICAST [UR8], URZ, UR6 ;  /* 0x000000ff080073e9 */ /* 0x0001e20008200806 */
[----:B------:R-:W3:Y:S02]  /*102b0*/  SYNCS.PHASECHK.TRANS64.TRYWAIT P0, [R8+URZ+0xd8], R5 ;  /* 0x0000d805080075a7 */ /* 0x000ee400080011ff */
[----:B0--3--:R-:W-:Y:S05]  /*102c0*/  @!P0 BRA `(.L_x_115) ;  /* 0x0000007c004c8947 */ /* 0x009fea0003800000 */
.L_x_242:
[----:B------:R-:W3:Y:S01]  /*102d0*/  SYNCS.PHASECHK.TRANS64.TRYWAIT P0, [R8+URZ+0xb0], R4 ;  /* 0x0000b004080075a7 */ /* 0x000ee200080011ff */
[----:B------:R-:W-:Y:S01]  /*102e0*/  SHF.L.U32 R2, R14, 0x1f, RZ ;  /* 0x0000001f0e027819 */ /* 0x000fe200000006ff */
[----:B---3--:R-:W-:Y:S06]  /*102f0*/  @!P0 BRA `(.L_x_116) ;  /* 0x0000007c005c8947 */ /* 0x008fec0003800000 */
.L_x_244:
[----:B------:R-:W4:Y:S01]  /*10300*/  SYNCS.PHASECHK.TRANS64.TRYWAIT P0, [R8+URZ+0x30], R2 ;  /* 0x00003002080075a7 */ /* 0x000f2200080011ff */
[----:B------:R-:W5:Y:S08]  /*10310*/  LDC.U8 R0, c[0x0][0x38a] ;  /* 0x0000e280ff007b82 */ /* 0x000f700000000000 */
[----:B------:R-:W0:Y:S01]  /*10320*/  LDC.U8 R6, c[0x0][0x38b] ;  /* 0x0000e2c0ff067b82 */ /* 0x000e220000000000 */
[----:B-----5:R-:W-:-:S04]  /*10330*/  LOP3.LUT R0, R0, 0x1, RZ, 0xc0, !PT ;  /* 0x0000000100007812 */ /* 0x020fc800078ec0ff */
[----:B------:R-:W-:Y:S01]  /*10340*/  ISETP.NE.U32.AND P1, PT, R0, 0x1, PT ;  /* 0x000000010000780c */ /* 0x000fe20003f25070 */
[----:B------:R-:W-:Y:S01]  /*10350*/  IMAD.MOV.U32 R0, RZ, RZ, 0x10412490 ;  /* 0x10412490ff007424 */ /* 0x000fe200078e00ff */
[----:B0-----:R-:W-:-:S04]  /*10360*/  LOP3.LUT R6, R6, 0x1, RZ, 0xc0, !PT ;  /* 0x0000000106067812 */ /* 0x001fc800078ec0ff */
[----:B------:R-:W-:Y:S02]  /*10370*/  SEL R0, R0, 0x10410490, !P1 ;  /* 0x1041049000007807 */ /* 0x000fe40004800000 */
[----:B------:R-:W-:-:S04]  /*10380*/  ISETP.NE.U32.AND P2, PT, R6, 0x1, PT ;  /* 0x000000010600780c */ /* 0x000fc80003f45070 */
[----:B------:R-:W-:-:S05]  /*10390*/  SEL R4, RZ, 0x4000, P2 ;  /* 0x00004000ff047807 */ /* 0x000fca0001000000 */
[----:B------:R-:W-:-:S05]  /*103a0*/  IMAD.IADD R0, R4, 0x1, R0 ;  /* 0x0000000104007824 */ /* 0x000fca00078e0200 */
[C---:B------:R-:W-:Y:S02]  /*103b0*/  R2UR UR4, R0.reuse ;  /* 0x00000000000472ca */ /* 0x040fe400000e0000 */
[----:B------:R-:W-:Y:S01]  /*103c0*/  R2UR UR9, R0 ;  /* 0x00000000000972ca */ /* 0x000fe200000e0000 */
[----:B----4-:R-:W-:-:S14]  /*103d0*/  @!P0 BRA `(.L_x_117) ;  /* 0x0000007c003c8947 */ /* 0x010fdc0003800000 */
.L_x_246:
[----:B------:R-:W4:Y:S04]  /*103e0*/  LDL.LU R9, [R1+0x84] ;  /* 0x0000840001097983 */ /* 0x000f280000300800 */
[----:B------:R-:W5:Y:S01]  /*103f0*/  LDL.LU R6, [R1+0x88] ;  /* 0x0000880001067983 */ /* 0x000f620000300800 */
[----:B------:R-:W-:Y:S02]  /*10400*/  ELECT P2, URZ, PT ;  /* 0x0000000000ff782f */ /* 0x000fe40003840000 */
[----:B------:R-:W-:Y:S02]  /*10410*/  R2UR UR8, R0 ;  /* 0x00000000000872ca */ /* 0x000fe400000e0000 */
[----:B------:R-:W-:Y:S01]  /*10420*/  ELECT P1, URZ, PT ;  /* 0x0000000000ff782f */ /* 0x000fe20003820000 */
[----:B0-----:R-:W-:Y:S01]  /*10430*/  IMAD.U32 R3, RZ, RZ, UR4 ;  /* 0x00000004ff037e24 */ /* 0x001fe2000f8e00ff */
[----:B------:R-:W-:-:S02]  /*10440*/  ELECT P0, URZ, PT ;  /* 0x0000000000ff782f */ /* 0x000fc40003800000 */
[----:B------:R-:W-:Y:S01]  /*10450*/  R2UR UR4, R0 ;  /* 0x00000000000472ca */ /* 0x000fe200000e0000 */
[----:B---3--:R-:W-:Y:S01]  /*10460*/  IMAD.U32 R5, RZ, RZ, UR9 ;  /* 0x00000009ff057e24 */ /* 0x008fe2000f8e00ff */
[----:B------:R-:W-:Y:S02]  /*10470*/  ELECT P4, URZ, PT ;  /* 0x0000000000ff782f */ /* 0x000fe40003880000 */
[----:B------:R-:W-:Y:S02]  /*10480*/  ELECT P3, URZ, PT ;  /* 0x0000000000ff782f */ /* 0x000fe40003860000 */
[----:B------:R-:W-:Y:S01]  /*10490*/  @P2 R2UR UR19, R3 ;  /* 0x00000000031322ca */ /* 0x000fe200000e0000 */
[----:B------:R-:W-:Y:S02]  /*104a0*/  IMAD.U32 R3, RZ, RZ, UR8 ;  /* 0x00000008ff037e24 */ /* 0x000fe4000f8e00ff */
[----:B------:R-:W-:Y:S01]  /*104b0*/  @P1 R2UR UR17, R5 ;  /* 0x00000000051112ca */ /* 0x000fe200000e0000 */
[----:B------:R-:W-:-:S02]  /*104c0*/  @P1 IMAD.MOV.U32 R11, RZ, RZ, 0x40004040 ;  /* 0x40004040ff0b1424 */ /* 0x000fc400078e00ff */
[----:B------:R-:W-:Y:S01]  /*104d0*/  @P1 IMAD.MOV.U32 R7, RZ, RZ, 0x40004040 ;  /* 0x40004040ff071424 */ /* 0x000fe200078e00ff */
[----:B------:R-:W-:Y:S02]  /*104e0*/  @P0 R2UR UR15, R3 ;  /* 0x00000000030f02ca */ /* 0x000fe400000e0000 */
[----:B------:R-:W-:Y:S02]  /*104f0*/  @P1 R2UR UR25, R11 ;  /* 0x000000000b1912ca */ /* 0x000fe400000e0000 */
[----:B------:R-:W-:Y:S01]  /*10500*/  @P1 R2UR UR31, R7 ;  /* 0x00000000071f12ca */ /* 0x000fe200000e0000 */
[C---:B----4-:R-:W-:Y:S02]  /*10510*/  VIADD R2, R9.reuse, 0x180 ;  /* 0x0000018009027836 */ /* 0x050fe40000000000 */
[----:B------:R-:W-:Y:S02]  /*10520*/  @P0 VIADD R0, R9, 0x100 ;  /* 0x0000010009000836 */ /* 0x000fe40000000000 */
[----:B-----5:R-:W-:Y:S01]  /*10530*/  VIADD R4, R6, 0x6 ;  /* 0x0000000606047836 */ /* 0x020fe20000000000 */
[----:B------:R-:W-:Y:S01]  /*10540*/  R2UR UR7, R2 ;  /* 0x00000000020772ca */ /* 0x000fe200000e0000 */
[----:B------:R-:W-:-:S02]  /*10550*/  @P2 IMAD.MOV.U32 R2, RZ, RZ, RZ ;  /* 0x000000ffff022224 */ /* 0x000fc400078e00ff */
[----:B------:R-:W-:Y:S01]  /*10560*/  @P1 VIADD R3, R6, 0x2 ;  /* 0x0000000206031836 */ /* 0x000fe20000000000 */
[----:B------:R-:W-:Y:S01]  /*10570*/  R2UR UR6, R4 ;  /* 0x00000000040672ca */ /* 0x000fe200000e0000 */
[----:B------:R-:W-:Y:S01]  /*10580*/  @P1 IMAD.MOV.U32 R4, RZ, RZ, RZ ;  /* 0x000000ffff041224 */ /* 0x000fe200078e00ff */
[----:B------:R-:W-:Y:S02]  /*10590*/  @P2 R2UR UR18, R2 ;  /* 0x00000000021222ca */ /* 0x000fe400000e0000 */
[----:B------:R-:W-:Y:S01]  /*105a0*/  ELECT P2, URZ, PT ;  /* 0x0000000000ff782f */ /* 0x000fe20003840000 */
[----:B------:R-:W-:Y:S01]  /*105b0*/  @P0 IMAD.MOV.U32 R2, RZ, RZ, RZ ;  /* 0x000000ffff020224 */ /* 0x000fe200078e00ff */
[----:B------:R-:W-:Y:S02]  /*105c0*/  @P1 R2UR UR8, R3 ;  /* 0x00000000030812ca */ /* 0x000fe400000e0000 */
[----:B------:R-:W-:Y:S01]  /*105d0*/  @P1 R2UR UR16, R4 ;  /* 0x00000000041012ca */ /* 0x000fe200000e0000 */
[----:B------:R-:W-:Y:S01]  /*105e0*/  @P1 VIADD R4, R9, 0x80 ;  /* 0x0000008009041836 */ /* 0x000fe20000000000 */
[----:B------:R-:W-:Y:S01]  /*105f0*/  @P0 R2UR UR14, R2 ;  /* 0x00000000020e02ca */ /* 0x000fe200000e0000 */
[----:B------:R-:W-:Y:S01]  /*10600*/  IMAD.U32 R2, RZ, RZ, UR7 ;  /* 0x00000007ff027e24 */ /* 0x000fe2000f8e00ff */
[----:B------:R-:W-:Y:S01]  /*10610*/  @P0 R2UR UR7, R0 ;  /* 0x00000000000702ca */ /* 0x000fe200000e0000 */
[----:B------:R-:W-:Y:S01]  /*10620*/  @P0 VIADD R0, R6, 0x4 ;  /* 0x0000000406000836 */ /* 0x000fe20000000000 */
[----:B------:R-:W-:Y:S01]  /*10630*/  @P1 R2UR UR9, R4 ;  /* 0x00000000040912ca */ /* 0x000fe200000e0000 */
[----:B------:R-:W-:Y:S01]  /*10640*/  IMAD.U32 R4, RZ, RZ, UR6 ;  /* 0x00000006ff047e24 */ /* 0x000fe2000f8e00ff */
[----:B------:R0:W-:Y:S01]  /*10650*/  UTCHMMA.2CTA gdesc[UR56], gdesc[UR12], tmem[UR5], tmem[UR18], idesc[UR19], UP0 ;  /* 0x00ff120c380075ea */ /* 0x0001e20008200005 */
[----:B------:R-:W-:Y:S01]  /*10660*/  @P2 IMAD.MOV.U32 R3, RZ, RZ, 0x40004040 ;  /* 0x40004040ff032424 */ /* 0x000fe200078e00ff */
[----:B------:R-:W-:Y:S01]  /*10670*/  @P2 R2UR UR10, R2 ;  /* 0x00000000020a22ca */ /* 0x000fe200000e0000 */
[----:B------:R-:W-:Y:S01]  /*10680*/  @P2 IMAD.MOV.U32 R5, RZ, RZ, 0x40004040 ;  /* 0x40004040ff052424 */ /* 0x000fe200078e00ff */
[----:B------:R-:W-:Y:S01]  /*10690*/  @P0 R2UR UR6, R0 ;  /* 0x00000000000602ca */ /* 0x000fe200000e0000 */
[----:B------:R-:W-:Y:S01]  /*106a0*/  @P2 IMAD.MOV.U32 R2, RZ, RZ, RZ ;  /* 0x000000ffff022224 */ /* 0x000fe200078e00ff */
[----:B------:R-:W-:Y:S01]  /*106b0*/  @P2 R2UR UR11, R3 ;  /* 0x00000000030b22ca */ /* 0x000fe200000e0000 */
[----:B------:R-:W-:Y:S01]  /*106c0*/  IMAD.U32 R3, RZ, RZ, UR4 ;  /* 0x00000004ff037e24 */ /* 0x000fe2000f8e00ff */
[----:B------:R-:W-:Y:S01]  /*106d0*/  @P2 R2UR UR20, R4 ;  /* 0x00000000041422ca */ /* 0x000fe200000e0000 */
[----:B------:R-:W-:Y:S01]  /*106e0*/  IMAD.U32 R4, RZ, RZ, UR7 ;  /* 0x00000007ff047e24 */ /* 0x000fe2000f8e00ff */
[----:B------:R-:W-:Y:S01]  /*106f0*/  @P2 R2UR UR21, R5 ;  /* 0x00000000051522ca */ /* 0x000fe200000e0000 */
[----:B-12---:R-:W-:Y:S01]  /*10700*/  IMAD.U32 R10, RZ, RZ, UR9 ;  /* 0x00000009ff0a7e24 */ /* 0x006fe2000f8e00ff */
[----:B------:R-:W-:Y:S01]  /*10710*/  @P2 R2UR UR22, R2 ;  /* 0x00000000021622ca */ /* 0x000fe200000e0000 */
[----:B------:R-:W-:Y:S01]  /*10720*/  IMAD.U32 R6, RZ, RZ, UR8 ;  /* 0x00000008ff067e24 */ /* 0x000fe2000f8e00ff */
[----:B------:R-:W-:-:S02]  /*10730*/  @P2 R2UR UR23, R3 ;  /* 0x00000000031722ca */ /* 0x000fc400000e0000 */
[----:B------:R-:W-:Y:S01]  /*10740*/  ELECT P2, URZ, PT ;  /* 0x0000000000ff782f */ /* 0x000fe20003840000 */
[----:B------:R-:W-:Y:S01]  /*10750*/  @P0 IMAD.MOV.U32 R3, RZ, RZ, 0x40004040 ;  /* 0x40004040ff030424 */ /* 0x000fe200078e00ff */
[----:B------:R-:W-:Y:S01]  /*10760*/  @P0 R2UR UR28, R4 ;  /* 0x00000000041c02ca */ /* 0x000fe200000e0000 */
[----:B------:R-:W-:Y:S01]  /*10770*/  IMAD.U32 R2, RZ, RZ, UR6 ;  /* 0x00000006ff027e24 */ /* 0x000fe2000f8e00ff */
[----:B------:R-:W-:Y:S01]  /*10780*/  @P1 R2UR UR24, R10 ;  /* 0x000000000a1812ca */ /* 0x000fe200000e0000 */
[----:B------:R-:W-:Y:S01]  /*10790*/  @P0 IMAD.MOV.U32 R5, RZ, RZ, 0x40004040 ;  /* 0x40004040ff050424 */ /* 0x000fe200078e00ff */
[----:B------:R-:W-:Y:S01]  /*107a0*/  @P0 R2UR UR27, R3 ;  /* 0x00000000031b02ca */ /* 0x000fe200000e0000 */
[----:B------:R-:W-:Y:S01]  /*107b0*/  @P4 VIADD R4, R8, 0xc8 ;  /* 0x000000c808044836 */ /* 0x000fe20000000000 */
[----:B------:R-:W-:Y:S01]  /*107c0*/  @P0 R2UR UR26, R2 ;  /* 0x00000000021a02ca */ /* 0x000fe200000e0000 */
[----:B------:R-:W-:Y:S01]  /*107d0*/  @P3 VIADD R3, R8, 0x38 ;  /* 0x0000003808033836 */ /* 0x000fe20000000000 */
[----:B------:R-:W-:Y:S01]  /*107e0*/  @P1 R2UR UR30, R6 ;  /* 0x00000000061e12ca */ /* 0x000fe200000e0000 */
[----:B------:R-:W-:Y:S01]  /*107f0*/  UMOV UR4, 0x3 ;  /* 0x0000000300047882 */ /* 0x000fe20000000000 */
[----:B------:R-:W-:Y:S01]  /*10800*/  @P3 LOP3.LUT R2, R21, 0xffff, RZ, 0xc0, !PT ;  /* 0x0000ffff15023812 */ /* 0x000fe200078ec0ff */
[----:B------:R-:W-:Y:S01]  /*10810*/  @P2 VIADD R0, R8, 0xb8 ;  /* 0x000000b808002836 */ /* 0x000fe20000000000 */
[----:B------:R-:W-:-:S02]  /*10820*/  @P0 R2UR UR29, R5 ;  /* 0x00000000051d02ca */ /* 0x000fc400000e0000 */
[----:B------:R-:W-:Y:S01]  /*10830*/  @P4 R2UR UR9, R4 ;  /* 0x00000000040942ca */ /* 0x000fe200000e0000 */
[----:B------:R-:W-:Y:S01]  /*10840*/  IMAD.U32 R4, R19, -0x80000000, RZ ;  /* 0x8000000013047824 */ /* 0x000fe200078e00ff */
[----:B------:R-:W-:Y:S02]  /*10850*/  @P3 R2UR UR8, R3 ;  /* 0x00000000030832ca */ /* 0x000fe400000e0000 */
[----:B------:R-:W-:Y:S01]  /*10860*/  @P3 R2UR UR7, R2 ;  /* 0x00000000020732ca */ /* 0x000fe200000e0000 */
[----:B------:R-:W-:Y:S01]  /*10870*/  IMAD.U32 R2, R20, -0x80000000, RZ ;  /* 0x8000000014027824 */ /* 0x000fe200078e00ff */
[----:B------:R-:W-:Y:S01]  /*10880*/  @P2 R2UR UR6, R0 ;  /* 0x00000000000622ca */ /* 0x000fe200000e0000 */
[----:B------:R0:W-:Y:S04]  /*10890*/  UTCHMMA.2CTA gdesc[UR30], gdesc[UR24], tmem[UR5], tmem[UR16], idesc[UR17], UPT ;  /* 0x00ff10181e0075ea */ /* 0x0001e8000ba00005 */
[----:B------:R0:W-:Y:S01]  /*108a0*/  UTCHMMA.2CTA gdesc[UR26], gdesc[UR28], tmem[UR5], tmem[UR14], idesc[UR15], UPT ;  /* 0x00ff0e1c1a0075ea */ /* 0x0001e2000ba00005 */
[----:B------:R0:W-:Y:S01]  /*108b0*/  UTCHMMA.2CTA gdesc[UR20], gdesc[UR10], tmem[UR5], tmem[UR22], idesc[UR23], UPT ;  /* 0x00ff160a140075ea */ /* 0x0001e2000ba00005 */
[----:B------:R0:W-:Y:S04]  /*108c0*/  UTCBAR.2CTA.MULTICAST [UR9], URZ, UR4 ;  /* 0x000000ff090073e9 */ /* 0x0001e80008200804 */
[----:B------:R0:W-:Y:S02]  /*108d0*/  UTCBAR.2CTA.MULTICAST [UR8], URZ, UR7 ;  /* 0x000000ff080073e9 */ /* 0x0001e40008200807 */
[----:B------:R0:W-:Y:S01]  /*108e0*/  UTCBAR.2CTA.MULTICAST [UR6], URZ, UR4 ;  /* 0x000000ff060073e9 */ /* 0x0001e20008200804 */
[----:B------:R-:W1:Y:S02]  /*108f0*/  SYNCS.PHASECHK.TRANS64.TRYWAIT P0, [R8+URZ+0x88], R2 ;  /* 0x00008802080075a7 */ /* 0x000e6400080011ff */
[----:B01----:R-:W-:Y:S05]  /*10900*/  @!P0 BRA `(.L_x_118) ;  /* 0x0000007800088947 */ /* 0x003fea0003800000 */
.L_x_248:
[----:B------:R-:W2:Y:S01]  /*10910*/  LDL.LU R0, [R1+0xf0] ;  /* 0x0000f00001007983 */ /* 0x000ea20000300800 */
[----:B------:R-:W1:Y:S01]  /*10920*/  SYNCS.PHASECHK.TRANS64.TRYWAIT P0, [R8+URZ+0x98], R4 ;  /* 0x00009804080075a7 */ /* 0x000e6200080011ff */
[----:B--2---:R-:W-:-:S04]  /*10930*/  SHF.L.U32 R2, R0, 0x1f, RZ ;  /* 0x0000001f00027819 */ /* 0x004fc800000006ff */
[----:B0-----:R-:W-:Y:S01]  /*10940*/  MOV R3, R2 ;  /* 0x0000000200037202 */ /* 0x001fe20000000f00 */
[----:B-1----:R-:W-:Y:S06]  /*10950*/  @!P0 BRA `(.L_x_119) ;  /* 0x00000078000c8947 */ /* 0x002fec0003800000 */
.L_x_250:
[----:B------:R1:W2:Y:S02]  /*10960*/  SYNCS.PHASECHK.TRANS64.TRYWAIT P0, [R8+URZ+0xd8], R3 ;  /* 0x0000d803080075a7 */ /* 0x0002a400080011ff */
[----:B--2---:R-:W-:Y:S05]  /*10970*/  @!P0 NANOSLEEP.SYNCS 0x989680 ;  /* 0x009896800000895d */ /* 0x004fea0003900000 */
[----:B------:R-:W2:Y:S02]  /*10980*/  @!P0 SYNCS.PHASECHK.TRANS64 P0, [R8+URZ+0xd8], R3 ;  /* 0x0000d803080085a7 */ /* 0x000ea400080010ff */
[----:B--2---:R-:W-:Y:S05]  /*10990*/  @P0 BRA `(.L_x_84) ;  /* 0x0000005c00bc0947 */ /* 0x004fea0003800000 */
.L_x_120:
[----:B--2---:R2:W3:Y:S02]  /*109a0*/  SYNCS.PHASECHK.TRANS64.TRYWAIT P0, [R8+URZ+0xd8], R3 ;  /* 0x0000d803080075a7 */ /* 0x0044e400080011ff */
[----:B---3--:R-:W-:Y:S05]  /*109b0*/  @!P0 NANOSLEEP.SYNCS 0x989680 ;  /* 0x009896800000895d */ /* 0x008fea0003900000 */
[----:B------:R-:W3:Y:S02]  /*109c0*/  @!P0 SYNCS.PHASECHK.TRANS64 P0, [R8+URZ+0xd8], R3 ;  /* 0x0000d803080085a7 */ /* 0x000ee400080010ff */
[----:B---3--:R-:W-:Y:S05]  /*109d0*/  @!P0 BRA `(.L_x_120) ;  /* 0xfffffffc00f08947 */ /* 0x008fea000383ffff */
[----:B------:R-:W-:Y:S05]  /*109e0*/  BRA `(.L_x_84) ;  /* 0x0000005c00a87947 */ /* 0x000fea0003800000 */
.L_x_92:
[----:B------:R-:W2:Y:S02]  /*109f0*/  LDL R0, [R1+0xec] ;  /* 0x0000ec0001007983 */ /* 0x000ea40000100800 */
[----:B--2---:R-:W-:-:S13]  /*10a00*/  ISETP.GT.U32.AND P0, PT, R0, 0x7, PT ;  /* 0x000000070000780c */ /* 0x004fda0003f04070 */
[----:B------:R-:W-:Y:S05]  /*10a10*/  @P0 BRA `(.L_x_121) ;  /* 0x0000005c00940947 */ /* 0x000fea0003800000 */
.L_x_122:
[----:B------:R-:W-:-:S08]  /*10a20*/  NOP ;  /* 0x0000000000007918 */ /* 0x000fd00000000000 */
[----:B------:R-:W0:Y:S02]  /*10a30*/  USETMAXREG.TRY_ALLOC.CTAPOOL UP0, 0x80 ;  /* 0x00000080000079c8 */ /* 0x000e240008000600 */
[----:B0-----:R-:W-:Y:S05]  /*10a40*/  BRA.U !UP0, `(.L_x_122) ;  /* 0xfffffffd08f47547 */ /* 0x001fea000b83ffff */
[----:B------:R-:W0:Y:S01]  /*10a50*/  S2R R112, SR_CgaCtaId ;  /* 0x0000000000707919 */ /* 0x000e220000008800 */
[--C-:B------:R-:W-:Y:S01]  /*10a60*/  SHF.R.U32.HI R0, RZ, 0x2, R24.reuse ;  /* 0x00000002ff007819 */ /* 0x100fe20000011618 */
[----:B------:R-:W1:Y:S01]  /*10a70*/  LDC R103, c[0x0][0x860] ;  /* 0x00021800ff677b82 */ /* 0x000e620000000800 */
[----:B------:R-:W-:Y:S01]  /*10a80*/  MOV R2, 0x400 ;  /* 0x0000040000027802 */ /* 0x000fe20000000f00 */
[----:B------:R-:W2:Y:S01]  /*10a90*/  S2R R10, SR_CTAID.X ;  /* 0x00000000000a7919 */ /* 0x000ea20000002500 */
[----:B------:R-:W-:Y:S01]  /*10aa0*/  SHF.R.U32.HI R28, RZ, 0x1, R24 ;  /* 0x00000001ff1c7819 */ /* 0x000fe20000011618 */
[----:B------:R-:W-:Y:S01]  /*10ab0*/  IMAD R0, R24, 0x80, R0 ;  /* 0x0000008018007824 */ /* 0x000fe200078e0200 */
[----:B------:R-:W-:Y:S01]  /*10ac0*/  SHF.R.U32.HI R118, RZ, 0x7, R24 ;  /* 0x00000007ff767819 */ /* 0x000fe20000011618 */
[----:B------:R-:W-:Y:S01]  /*10ad0*/  IMAD.MOV.U32 R96, RZ, RZ, RZ ;  /* 0x000000ffff607224 */ /* 0x000fe200078e00ff */
[----:B------:R-:W-:Y:S01]  /*10ae0*/  LOP3.LUT R28, R28, 0x40, RZ, 0xc0, !PT ;  /* 0x000000401c1c7812 */ /* 0x000fe200078ec0ff */
[----:B------:R-:W-:Y:S01]  /*10af0*/  IMAD.MOV.U32 R101, RZ, RZ, 0x1 ;  /* 0x00000001ff657424 */ /* 0x000fe200078e00ff */
[----:B------:R-:W-:-:S02]  /*10b00*/  LOP3.LUT R0, R0, 0x3fa0, RZ, 0xc0, !PT ;  /* 0x00003fa000007812 */ /* 0x000fc400078ec0ff */
[----:B------:R-:W-:Y:S02]  /*10b10*/  CS2R R94, SRZ ;  /* 0x00000000005e7805 */ /* 0x000fe4000001ff00 */
[C---:B------:R-:W-:Y:S01]  /*10b20*/  LOP3.LUT R115, R24.reuse, 0x1f, RZ, 0xc0, !PT ;  /* 0x0000001f18737812 */ /* 0x040fe200078ec0ff */
[----:B------:R-:W-:Y:S01]  /*10b30*/  IMAD.MOV.U32 R100, RZ, RZ, 0x1 ;  /* 0x00000001ff647424 */ /* 0x000fe200078e00ff */
[----:B------:R-:W-:Y:S01]  /*10b40*/  LOP3.LUT R117, R24, 0x60, RZ, 0xc0, !PT ;  /* 0x0000006018757812 */ /* 0x000fe200078ec0ff */
[----:B------:R-:W-:Y:S02]  /*10b50*/  IMAD.MOV.U32 R92, RZ, RZ, RZ ;  /* 0x000000ffff5c7224 */ /* 0x000fe400078e00ff */
[----:B-1----:R-:W-:Y:S01]  /*10b60*/  FMUL R103, R103, 1.4426950216293334961 ;  /* 0x3fb8aa3b67677820 */ /* 0x002fe20000400000 */
[----:B0-----:R-:W-:Y:S01]  /*10b70*/  LEA R112, R112, R2, 0x18 ;  /* 0x0000000270707211 */ /* 0x001fe200078ec0ff */
[----:B--2---:R-:W-:-:S04]  /*10b80*/  IMAD.SHL.U32 R114, R10, 0x80, RZ ;  /* 0x000000800a727824 */ /* 0x004fc800078e00ff */
[C---:B------:R-:W-:Y:S02]  /*10b90*/  IMAD.IADD R0, R112.reuse, 0x1, R0 ;  /* 0x0000000170007824 */ /* 0x040fe400078e0200 */
[----:B------:R-:W-:Y:S02]  /*10ba0*/  IMAD.IADD R28, R112, 0x1, R28 ;  /* 0x00000001701c7824 */ /* 0x000fe400078e021c */
[C---:B------:R-:W-:Y:S02]  /*10bb0*/  VIADD R8, R0.reuse, 0x30180 ;  /* 0x0003018000087836 */ /* 0x040fe40000000000 */
[C---:B------:R-:W-:Y:S02]  /*10bc0*/  VIADD R7, R0.reuse, 0x30190 ;  /* 0x0003019000077836 */ /* 0x040fe40000000000 */
[C---:B------:R-:W-:Y:S01]  /*10bd0*/  VIADD R6, R0.reuse, 0x301c0 ;  /* 0x000301c000067836 */ /* 0x040fe20000000000 */
[----:B------:R-:W-:Y:S01]  /*10be0*/  SHF.R.U32.HI R4, RZ, 0x3, R8 ;  /* 0x00000003ff047819 */ /* 0x000fe20000011608 */
[----:B------:R-:W-:Y:S01]  /*10bf0*/  VIADD R9, R0, 0x341c0 ;  /* 0x000341c000097836 */ /* 0x000fe20000000000 */
[----:B------:R-:W-:-:S02]  /*10c00*/  SHF.R.U32.HI R3, RZ, 0x3, R7 ;  /* 0x00000003ff037819 */ /* 0x000fc40000011607 */
[----:B------:R-:W-:Y:S02]  /*10c10*/  SHF.R.U32.HI R2, RZ, 0x3, R6 ;  /* 0x00000003ff027819 */ /* 0x000fe40000011606 */
[----:B------:R-:W-:Y:S01]  /*10c20*/  LOP3.LUT R110, R8, 0x70, R4, 0x78, !PT ;  /* 0x00000070086e7812 */ /* 0x000fe200078e7804 */
[C---:B------:R-:W-:Y:S01]  /*10c30*/  VIADD R4, R0.reuse, 0x34180 ;  /* 0x0003418000047836 */ /* 0x040fe20000000000 */
[----:B------:R-:W-:Y:S01]  /*10c40*/  LOP3.LUT R109, R7, 0x70, R3, 0x78, !PT ;  /* 0x00000070076d7812 */ /* 0x000fe200078e7803 */
[----:B------:R-:W-:Y:S01]  /*10c50*/  VIADD R3, R0, 0x301d0 ;  /* 0x000301d000037836 */ /* 0x000fe20000000000 */
[----:B------:R-:W-:Y:S01]  /*10c60*/  LOP3.LUT R108, R6, 0x70, R2, 0x78, !PT ;  /* 0x00000070066c7812 */ /* 0x000fe200078e7802 */
[C---:B------:R-:W-:Y:S01]  /*10c70*/  VIADD R2, R0.reuse, 0x34190 ;  /* 0x0003419000027836 */ /* 0x040fe20000000000 */
[----:B------:R-:W-:Y:S01]  /*10c80*/  SHF.R.U32.HI R5, RZ, 0x3, R9 ;  /* 0x00000003ff057819 */ /* 0x000fe20000011609 */
[----:B------:R-:W-:Y:S01]  /*10c90*/  VIADD R0, R0, 0x341d0 ;  /* 0x000341d000007836 */ /* 0x000fe20000000000 */
[----:B------:R-:W-:-:S02]  /*10ca0*/  SHF.R.U32.HI R8, RZ, 0x3, R3 ;  /* 0x00000003ff087819 */ /* 0x000fc40000011603 */
[----:B------:R-:W-:Y:S02]  /*10cb0*/  LOP3.LUT R111, R9, 0x70, R5, 0x78, !PT ;  /* 0x00000070096f7812 */ /* 0x000fe400078e7805 */
[----:B------:R-:W-:Y:S02]  /*10cc0*/  SHF.R.U32.HI R5, RZ, 0x3, R0 ;  /* 0x00000003ff057819 */ /* 0x000fe40000011600 */
[----:B------:R-:W-:Y:S02]  /*10cd0*/  SHF.R.U32.HI R6, RZ, 0x3, R2 ;  /* 0x00000003ff067819 */ /* 0x000fe40000011602 */
[----:B------:R-:W-:Y:S02]  /*10ce0*/  LOP3.LUT R104, R0, 0x70, R5, 0x78, !PT ;  /* 0x0000007000687812 */ /* 0x000fe400078e7805 */
[----:B------:R-:W-:Y:S02]  /*10cf0*/  LOP3.LUT R105, R2, 0x70, R6, 0x78, !PT ;  /* 0x0000007002697812 */ /* 0x000fe400078e7806 */
[----:B------:R-:W-:-:S02]  /*10d00*/  SHF.R.U32.HI R0, RZ, 0x5, R24 ;  /* 0x00000005ff007819 */ /* 0x000fc40000011618 */
[----:B------:R-:W-:Y:S02]  /*10d10*/  SHF.R.U32.HI R2, RZ, 0x3, R24 ;  /* 0x00000003ff027819 */ /* 0x000fe40000011618 */
[----:B------:R-:W-:Y:S01]  /*10d20*/  SHF.R.U32.HI R7, RZ, 0x3, R4 ;  /* 0x00000003ff077819 */ /* 0x000fe20000011604 */
[----:B------:R0:W-:Y:S01]  /*10d30*/  STL [R1+0xec], R0 ;  /* 0x0000ec0001007387 */ /* 0x0001e20000100800 */
[----:B------:R-:W-:Y:S01]  /*10d40*/  LOP3.LUT R107, R3, 0x70, R8, 0x78, !PT ;  /* 0x00000070036b7812 */ /* 0x000fe200078e7808 */
[----:B------:R-:W-:Y:S01]  /*10d50*/  VIADD R3, R112, 0x88 ;  /* 0x0000008870037836 */ /* 0x000fe20000000000 */
[----:B------:R-:W-:Y:S01]  /*10d60*/  LOP3.LUT R106, R4, 0x70, R7, 0x78, !PT ;  /* 0x00000070046a7812 */ /* 0x000fe200078e7807 */
[----:B------:R-:W-:Y:S01]  /*10d70*/  VIADD R4, R112, 0xa0 ;  /* 0x000000a070047836 */ /* 0x000fe20000000000 */
[----:B------:R-:W-:Y:S02]  /*10d80*/  LOP3.LUT R116, R2, 0x10, RZ, 0xc0, !PT ;  /* 0x0000001002747812 */ /* 0x000fe400078ec0ff */
[----:B------:R-:W-:-:S02]  /*10d90*/  PRMT R99, R123, 0x654, R3 ;  /* 0x000006547b637816 */ /* 0x000fc40000000003 */
[----:B------:R-:W-:Y:S01]  /*10da0*/  PRMT R102, R123, 0x654, R4 ;  /* 0x000006547b667816 */ /* 0x000fe20000000004 */
[----:B0-----:R-:W-:Y:S02]  /*10db0*/  IMAD R0, R24, 0x10000, R2 ;  /* 0x0001000018007824 */ /* 0x001fe400078e0202 */
[----:B------:R-:W-:-:S03]  /*10dc0*/  VIADD R2, R112, 0x98 ;  /* 0x0000009870027836 */ /* 0x000fc60000000000 */
[----:B------:R-:W-:Y:S01]  /*10dd0*/  LOP3.LUT R113, R0, 0x600010, RZ, 0xc0, !PT ;  /* 0x0060001000717812 */ /* 0x000fe200078ec0ff */
[----:B------:R-:W-:Y:S01]  /*10de0*/  VIADD R0, R112, 0xb0 ;  /* 0x000000b070007836 */ /* 0x000fe20000000000 */
[----:B------:R-:W-:-:S03]  /*10df0*/  PRMT R98, R123, 0x654, R2 ;  /* 0x000006547b627816 */ /* 0x000fc60000000002 */
[----:B------:R-:W-:Y:S01]  /*10e00*/  VIADD R29, R113, UR5 ;  /* 0x00000005711d7c36 */ /* 0x000fe20008000000 */
[----:B------:R-:W-:-:S07]  /*10e10*/  PRMT R97, R123, 0x654, R0 ;  /* 0x000006547b617816 */ /* 0x000fce0000000000 */
.L_x_129:
[----:B------:R-:W-:Y:S02]  /*10e20*/  SHF.L.U32 R0, R92, 0x1f, RZ ;  /* 0x0000001f5c007819 */ /* 0x000fe400000006ff */
[----:B------:R-:W-:Y:S02]  /*10e30*/  SHF.L.U32 R2, R100, 0x1f, RZ ;  /* 0x0000001f64027819 */ /* 0x000fe400000006ff */
[----:B0-----:R-:W0:Y:S02]  /*10e40*/  SYNCS.PHASECHK.TRANS64.TRYWAIT P0, [R112+URZ+0x80], R0 ;  /* 0x00008000700075a7 */ /* 0x001e2400080011ff */
[----:B0-----:R-:W-:Y:S05]  /*10e50*/  @!P0 BRA `(.L_x_123) ;  /* 0x0000007000e48947 */ /* 0x001fea0003800000 */
.L_x_252:
[----:B------:R-:W1:Y:S01]  /*10e60*/  SYNCS.PHASECHK.TRANS64.TRYWAIT P0, [R112+URZ+0xa8], R2 ;  /* 0x0000a802700075a7 */ /* 0x000e6200080011ff */
[----:B------:R-:W-:Y:S01]  /*10e70*/  SHF.L.U32 R0, R95, 0x1f, RZ ;  /* 0x0000001f5f007819 */ /* 0x000fe200000006ff */
[----:B-1----:R-:W-:Y:S06]  /*10e80*/  @!P0 BRA `(.L_x_124) ;  /* 0x0000007000f48947 */ /* 0x002fec0003800000 */
.L_x_254:
[----:B------:R-:W2:Y:S02]  /*10e90*/  SYNCS.PHASECHK.TRANS64.TRYWAIT P0, [R112+URZ+0x60], R0 ;  /* 0x00006000700075a7 */ /* 0x000ea400080011ff */
[----:B--2---:R-:W-:Y:S05]  /*10ea0*/  @!P0 BRA `(.L_x_125) ;  /* 0x0000007400048947 */ /* 0x004fea0003800000 */
.L_x_256:
[----:B0-----:R-:W0:Y:S01]  /*10eb0*/  LDS.128 R4, [R28+0x38180] ;  /* 0x038180001c047984 */ /* 0x001e220000000c00 */
[----:B------:R-:W-:Y:S01]  /*10ec0*/  R2UR UR4, R29 ;  /* 0x000000001d0472ca */ /* 0x000fe200000e0000 */
[----:B------:R-:W-:Y:S01]  /*10ed0*/  IMAD.MOV.U32 R125, RZ, RZ, 0x1 ;  /* 0x00000001ff7d7424 */ /* 0x000fe200078e00ff */
[----:B------:R-:W-:Y:S01]  /*10ee0*/  SHF.L.U32 R0, R94, 0x1f, RZ ;  /* 0x0000001f5e007819 */ /* 0x000fe200000006ff */
[----:B------:R-:W-:Y:S04]  /*10ef0*/  LDS.128 R24, [R28+0x38190] ;  /* 0x038190001c187984 */ /* 0x000fe80000000c00 */
[----:B------:R-:W-:Y:S04]  /*10f00*/  LDS.128 R32, [R28+0x381a0] ;  /* 0x0381a0001c207984 */ /* 0x000fe80000000c00 */
[----:B------:R-:W2:Y:S02]  /*10f10*/  LDS.128 R44, [R28+0x381b0] ;  /* 0x0381b0001c2c7984 */ /* 0x000ea40000000c00 */
[----:B------:R-:W0:Y:S02]  /*10f20*/  LDTM.x16 R8, tmem[UR4+0x100] ;  /* 0x00010004000879ee */ /* 0x000e240008240000 */
[----:B------:R-:W-:Y:S04]  /*10f30*/  LDS.128 R40, [R28+0x38200] ;  /* 0x038200001c287984 */ /* 0x000fe80000000c00 */
[----:B------:R-:W-:Y:S01]  /*10f40*/  LDS.128 R36, [R28+0x38210] ;  /* 0x038210001c247984 */ /* 0x000fe20000000c00 */
[----:B01----:R-:W-:-:S04]  /*10f50*/  FFMA2 R2, R8.F32x2.HI_LO, R103.F32, R4.F32x2.HI_LO ;  /* 0x0000006708027249 */ /* 0x003fc80001000004 */
[----:B------:R-:W-:Y:S08]  /*10f60*/  MUFU.EX2 R64, R2 ;  /* 0x0000000200407308 */ /* 0x000ff00000000800 */
[----:B------:R0:W-:Y:S01]  /*10f70*/  MUFU.EX2 R65, R3 ;  /* 0x0000000300417308 */ /* 0x0001e20000000800 */
[----:B--2---:R-:W-:-:S07]  /*10f80*/  FFMA2 R22, R22.F32x2.HI_LO, R103.F32, R46.F32x2.HI_LO ;  /* 0x0000006716167249 */ /* 0x004fce000100002e */
[----:B------:R-:W-:Y:S08]  /*10f90*/  MUFU.EX2 R82, R22 ;  /* 0x0000001600527308 */ /* 0x000ff00000000800 */
[----:B------:R-:W-:Y:S01]  /*10fa0*/  MUFU.EX2 R83, R23 ;  /* 0x0000001700537308 */ /* 0x000fe20000000800 */
[----:B0-----:R-:W-:-:S07]  /*10fb0*/  FFMA2 R2, R10.F32x2.HI_LO, R103.F32, R6.F32x2.HI_LO ;  /* 0x000000670a027249 */ /* 0x001fce0001000006 */
[----:B------:R-:W-:Y:S08]  /*10fc0*/  MUFU.EX2 R58, R2 ;  /* 0x00000002003a7308 */ /* 0x000ff00000000800 */
[----:B------:R0:W1:Y:S02]  /*10fd0*/  MUFU.EX2 R59, R3 ;  /* 0x00000003003b7308 */ /* 0x0000640000000800 */
[----:B0-----:R-:W-:-:S06]  /*10fe0*/  FFMA2 R2, R12.F32x2.HI_LO, R103.F32, R24.F32x2.HI_LO ;  /* 0x000000670c027249 */ /* 0x001fcc0001000018 */
[----:B------:R-:W-:Y:S08]  /*10ff0*/  MUFU.EX2 R56, R2 ;  /* 0x0000000200387308 */ /* 0x000ff00000000800 */
[----:B------:R0:W-:Y:S02]  /*11000*/  MUFU.EX2 R57, R3 ;  /* 0x0000000300397308 */ /* 0x0001e40000000800 */
[----:B0-----:R-:W-:-:S02]  /*11010*/  FFMA2 R2, R14.F32x2.HI_LO, R103.F32, R26.F32x2.HI_LO ;  /* 0x000000670e027249 */ /* 0x001fc4000100001a */
[----:B------:R-:W0:Y:S04]  /*11020*/  LDS.128 R24, [R28+0x38230] ;  /* 0x038230001c187984 */ /* 0x000e280000000c00 */
[----:B------:R-:W-:Y:S08]  /*11030*/  MUFU.EX2 R90, R2 ;  /* 0x00000002005a7308 */ /* 0x000ff00000000800 */
[----:B------:R2:W3:Y:S02]  /*11040*/  MUFU.EX2 R91, R3 ;  /* 0x00000003005b7308 */ /* 0x0004e40000000800 */
[----:B--2---:R-:W-:-:S06]  /*11050*/  FFMA2 R2, R16.F32x2.HI_LO, R103.F32, R32.F32x2.HI_LO ;  /* 0x0000006710027249 */ /* 0x004fcc0001000020 */
[----:B------:R-:W-:Y:S08]  /*11060*/  MUFU.EX2 R88, R2 ;  /* 0x0000000200587308 */ /* 0x000ff00000000800 */
[----:B------:R2:W-:Y:S02]  /*11070*/  MUFU.EX2 R89, R3 ;  /* 0x0000000300597308 */ /* 0x0005e40000000800 */
[----:B--2---:R-:W-:-:S02]  /*11080*/  FFMA2 R2, R18.F32x2.HI_LO, R103.F32, R34.F32x2.HI_LO ;  /* 0x0000006712027249 */ /* 0x004fc40001000022 */
[----:B------:R-:W0:Y:S01]  /*11090*/  LDTM.x16 R4, tmem[UR4+0x120] ;  /* 0x00012004000479ee */ /* 0x000e220008240000 */
[----:B------:R-:W2:Y:S03]  /*110a0*/  LDS.128 R32, [R28+0x38220] ;  /* 0x038220001c207984 */ /* 0x000ea60000000c00 */
[----:B------:R-:W-:Y:S08]  /*110b0*/  MUFU.EX2 R86, R2 ;  /* 0x0000000200567308 */ /* 0x000ff00000000800 */
[----:B------:R4:W5:Y:S01]  /*110c0*/  MUFU.EX2 R87, R3 ;  /* 0x0000000300577308 */ /* 0x0009620000000800 */
[----:B0-----:R-:W-:-:S02]  /*110d0*/  FFMA2 R16, R16.F32x2.HI_LO, R103.F32, R24.F32x2.HI_LO ;  /* 0x0000006710107249 */ /* 0x001fc40001000018 */
[-C--:B------:R-:W-:Y:S02]  /*110e0*/  FFMA2 R18, R18.F32x2.HI_LO, R103.reuse.F32, R26.F32x2.HI_LO ;  /* 0x0000006712127249 */ /* 0x080fe4000100001a */
[----:B----4-:R-:W-:-:S03]  /*110f0*/  FFMA2 R2, R20.F32x2.HI_LO, R103.F32, R44.F32x2.HI_LO ;  /* 0x0000006714027249 */ /* 0x010fc6000100002c */
[----:B------:R-:W-:Y:S08]  /*11100*/  MUFU.EX2 R80, R16 ;  /* 0x0000001000507308 */ /* 0x000ff00000000800 */
[----:B------:R-:W-:Y:S08]  /*11110*/  MUFU.EX2 R84, R2 ;  /* 0x0000000200547308 */ /* 0x000ff00000000800 */
[----:B------:R0:W-:Y:S08]  /*11120*/  MUFU.EX2 R85, R3 ;  /* 0x0000000300557308 */ /* 0x0001f00000000800 */
[----:B------:R-:W-:Y:S08]  /*11130*/  MUFU.EX2 R81, R17 ;  /* 0x0000001100517308 */ /* 0x000ff00000000800 */
[----:B------:R-:W-:Y:S01]  /*11140*/  MUFU.EX2 R66, R18 ;  /* 0x0000001200427308 */ /* 0x000fe20000000800 */
[----:B0-----:R-:W-:Y:S01]  /*11150*/  FFMA2 R2, R4.F32x2.HI_LO, R103.F32, R40.F32x2.HI_LO ;  /* 0x0000006704027249 */ /* 0x001fe20001000028 */
[----:B-1----:R-:W-:-:S02]  /*11160*/  F2FP.BF16.F32.PACK_AB R5, R59, R58 ;  /* 0x0000003a3b05723e */ /* 0x002fc400000010ff */
[----:B------:R-:W-:-:S04]  /*11170*/  F2FP.BF16.F32.PACK_AB R4, R65, R64 ;  /* 0x000000404104723e */ /* 0x000fc800000010ff */
[----:B------:R-:W-:Y:S08]  /*11180*/  MUFU.EX2 R78, R2 ;  /* 0x00000002004e7308 */ /* 0x000ff00000000800 */
[----:B------:R0:W-:Y:S08]  /*11190*/  MUFU.EX2 R79, R3 ;  /* 0x00000003004f7308 */ /* 0x0001f00000000800 */
[----:B------:R-:W1:Y:S01]  /*111a0*/  MUFU.EX2 R67, R19 ;  /* 0x0000001300437308 */ /* 0x000e620000000800 */
[----:B0-----:R-:W-:Y:S01]  /*111b0*/  FFMA2 R2, R6.F32x2.HI_LO, R103.F32, R42.F32x2.HI_LO ;  /* 0x0000006706027249 */ /* 0x001fe2000100002a */
[----:B---3--:R-:W-:-:S02]  /*111c0*/  F2FP.BF16.F32.PACK_AB R7, R91, R90 ;  /* 0x0000005a5b07723e */ /* 0x008fc400000010ff */
[----:B------:R-:W-:-:S04]  /*111d0*/  F2FP.BF16.F32.PACK_AB R6, R57, R56 ;  /* 0x000000383906723e */ /* 0x000fc800000010ff */
[----:B------:R-:W-:Y:S01]  /*111e0*/  MUFU.EX2 R72, R2 ;  /* 0x0000000200487308 */ /* 0x000fe20000000800 */
[----:B------:R1:W-:Y:S07]  /*111f0*/  STS.128 [R110], R4 ;  /* 0x000000046e007388 */ /* 0x0003ee0000000c00 */
[----:B------:R0:W3:Y:S02]  /*11200*/  MUFU.EX2 R73, R3 ;  /* 0x0000000300497308 */ /* 0x0000e40000000800 */
[----:B0-----:R-:W-:Y:S01]  /*11210*/  FFMA2 R2, R8.F32x2.HI_LO, R103.F32, R36.F32x2.HI_LO ;  /* 0x0000006708027249 */ /* 0x001fe20001000024 */
[----:B-----5:R-:W-:-:S02]  /*11220*/  F2FP.BF16.F32.PACK_AB R9, R87, R86 ;  /* 0x000000565709723e */ /* 0x020fc400000010ff */
[----:B------:R-:W-:-:S03]  /*11230*/  F2FP.BF16.F32.PACK_AB R8, R89, R88 ;  /* 0x000000585908723e */ /* 0x000fc600000010ff */
[----:B------:R-:W-:Y:S01]  /*11240*/  MUFU.EX2 R76, R2 ;  /* 0x00000002004c7308 */ /* 0x000fe20000000800 */
[----:B-1----:R-:W-:-:S07]  /*11250*/  F2FP.BF16.F32.PACK_AB R7, R67, R66 ;  /* 0x000000424307723e */ /* 0x002fce00000010ff */
[----:B------:R0:W-:Y:S01]  /*11260*/  MUFU.EX2 R77, R3 ;  /* 0x00000003004d7308 */ /* 0x0001e20000000800 */
[----:B------:R-:W-:Y:S01]  /*11270*/  F2FP.BF16.F32.PACK_AB R6, R81, R80 ;  /* 0x000000505106723e */ /* 0x000fe200000010ff */
[----:B0-----:R-:W-:Y:S01]  /*11280*/  FFMA2 R2, R10.F32x2.HI_LO, R103.F32, R38.F32x2.HI_LO ;  /* 0x000000670a027249 */ /* 0x001fe20001000026 */
[----:B------:R-:W-:Y:S02]  /*11290*/  F2FP.BF16.F32.PACK_AB R11, R83, R82 ;  /* 0x00000052530b723e */ /* 0x000fe400000010ff */
[----:B------:R-:W-:-:S03]  /*112a0*/  F2FP.BF16.F32.PACK_AB R10, R85, R84 ;  /* 0x00000054550a723e */ /* 0x000fc600000010ff */
[----:B------:R-:W-:Y:S02]  /*112b0*/  MUFU.EX2 R70, R2 ;  /* 0x0000000200467308 */ /* 0x000fe40000000800 */
[----:B------:R0:W-:Y:S06]  /*112c0*/  STS.128 [R109], R8 ;  /* 0x000000086d007388 */ /* 0x0001ec0000000c00 */
[----:B------:R2:W1:Y:S02]  /*112d0*/  MUFU.EX2 R71, R3 ;  /* 0x0000000300477308 */ /* 0x0004640000000800 */
[----:B--2---:R-:W-:Y:S01]  /*112e0*/  FFMA2 R2, R12.F32x2.HI_LO, R103.F32, R32.F32x2.HI_LO ;  /* 0x000000670c027249 */ /* 0x004fe20001000020 */
[----:B---3--:R-:W-:-:S02]  /*112f0*/  F2FP.BF16.F32.PACK_AB R13, R73, R72 ;  /* 0x00000048490d723e */ /* 0x008fc400000010ff */
[----:B------:R-:W-:-:S03]  /*11300*/  F2FP.BF16.F32.PACK_AB R12, R79, R78 ;  /* 0x0000004e4f0c723e */ /* 0x000fc600000010ff */
[----:B------:R-:W-:Y:S08]  /*11310*/  MUFU.EX2 R74, R2 ;  /* 0x00000002004a7308 */ /* 0x000ff00000000800 */
[----:B------:R2:W3:Y:S02]  /*11320*/  MUFU.EX2 R75, R3 ;  /* 0x00000003004b7308 */ /* 0x0004e40000000800 */
[----:B--2---:R-:W-:Y:S01]  /*11330*/  FFMA2 R2, R14.F32x2.HI_LO, R103.F32, R34.F32x2.HI_LO ;  /* 0x000000670e027249 */ /* 0x004fe20001000022 */
[----:B-1----:R-:W-:-:S02]  /*11340*/  F2FP.BF16.F32.PACK_AB R15, R71, R70 ;  /* 0x00000046470f723e */ /* 0x002fc400000010ff */
[----:B------:R-:W-:-:S03]  /*11350*/  F2FP.BF16.F32.PACK_AB R14, R77, R76 ;  /* 0x0000004c4d0e723e */ /* 0x000fc600000010ff */
[----:B------:R1:W-:Y:S01]  /*11360*/  MUFU.EX2 R68, R2 ;  /* 0x0000000200447308 */ /* 0x0003e20000000800 */
[----:B---3--:R-:W-:Y:S01]  /*11370*/  F2FP.BF16.F32.PACK_AB R4, R75, R74 ;  /* 0x0000004a4b04723e */ /* 0x008fe200000010ff */
[----:B------:R0:W-:Y:S06]  /*11380*/  STS.128 [R108], R12 ;  /* 0x0000000c6c007388 */ /* 0x0001ec0000000c00 */
[----:B------:R-:W2:Y:S01]  /*11390*/  MUFU.EX2 R69, R3 ;  /* 0x0000000300457308 */ /* 0x000ea20000000800 */
[----:B-1----:R-:W-:Y:S01]  /*113a0*/  IMAD.U32 R2, R96, -0x80000000, RZ ;  /* 0x8000000060027824 */ /* 0x002fe200078e00ff */
[----:B--2---:R-:W-:-:S05]  /*113b0*/  F2FP.BF16.F32.PACK_AB R5, R69, R68 ;  /* 0x000000444505723e */ /* 0x004fca00000010ff */
[----:B------:R0:W-:Y:S01]  /*113c0*/  STS.128 [R107], R4 ;  /* 0x000000046b007388 */ /* 0x0001e20000000c00 */
[----:B------:R-:W-:Y:S01]  /*113d0*/  @!PT LDS RZ, [RZ] ;  /* 0x00000000fffff984 */ /* 0x000fe20000000800 */
[----:B------:R-:W-:Y:S01]  /*113e0*/  @!PT LDS RZ, [RZ] ;  /* 0x00000000fffff984 */ /* 0x000fe20000000800 */
[----:B------:R-:W-:Y:S01]  /*113f0*/  @!PT LDS RZ, [RZ] ;  /* 0x00000000fffff984 */ /* 0x000fe20000000800 */
[----:B------:R-:W-:Y:S01]  /*11400*/  @!PT LDS RZ, [RZ] ;  /* 0x00000000fffff984 */ /* 0x000fe20000000800 */
[----:B------:R1:W-:Y:S06]  /*11410*/  MEMBAR.ALL.CTA ;  /* 0x0000000000007992 */ /* 0x0003ec0000008000 */
[----:B-1----:R-:W1:Y:S02]  /*11420*/  FENCE.VIEW.ASYNC.S ;  /* 0x00000000000073c6 */ /* 0x002e640000000000 */
[----:B-1----:R-:W-:Y:S06]  /*11430*/  BAR.SYNC.DEFER_BLOCKING 0x2, 0x100 ;  /* 0x0084000000007b1d */ /* 0x002fec0000010000 */
[----:B------:R0:W-:Y:S01]  /*11440*/  SYNCS.ARRIVE.TRANS64.RED.ART0 RZ, [R102+URZ], R125 ;  /* 0x0000007d66ff79a7 */ /* 0x0001e200085004ff */
[----:B------:R0:W-:Y:S01]  /*11450*/  SYNCS.ARRIVE.TRANS64.RED.ART0 RZ, [R99+URZ], R125 ;  /* 0x0000007d63ff79a7 */ /* 0x0001e200085004ff */
[----:B------:R0:W-:Y:S01]  /*11460*/  SYNCS.ARRIVE.TRANS64.ART0 RZ, [R112+URZ+0x68], R125 ;  /* 0x0000687d70ff79a7 */ /* 0x0001e200085000ff */
[----:B------:R-:W1:Y:S02]  /*11470*/  SYNCS.PHASECHK.TRANS64.TRYWAIT P0, [R112+URZ+0x70], R0 ;  /* 0x00007000700075a7 */ /* 0x000e6400080011ff */
[----:B01----:R-:W-:Y:S05]  /*11480*/  @!P0 BRA `(.L_x_126) ;  /* 0x0000006c00a88947 */ /* 0x003fea0003800000 */
.L_x_258:
[----:B------:R-:W1:Y:S01]  /*11490*/  SYNCS.PHASECHK.TRANS64.TRYWAIT P0, [R112+URZ+0x90], R2 ;  /* 0x00009002700075a7 */ /* 0x000e6200080011ff */
[----:B------:R-:W-:Y:S01]  /*114a0*/  SHF.L.U32 R0, R101, 0x1f, RZ ;  /* 0x0000001f65007819 */ /* 0x000fe200000006ff */
[----:B-1----:R-:W-:Y:S06]  /*114b0*/  @!P0 BRA `(.L_x_127) ;  /* 0x0000006c00b88947 */ /* 0x002fec0003800000 */
.L_x_260:
[----:B------:R-:W2:Y:S01]  /*114c0*/  SYNCS.PHASECHK.TRANS64.TRYWAIT P0, [R112+URZ+0xb8], R0 ;  /* 0x0000b800700075a7 */ /* 0x000ea200080011ff */
[----:B------:R-:W-:Y:S02]  /*114d0*/  LOP3.LUT R92, R92, 0x1, RZ, 0x3c, !PT ;  /* 0x000000015c5c7812 */ /* 0x000fe400078e3cff */
[----:B------:R-:W-:Y:S02]  /*114e0*/  LOP3.LUT R100, R100, 0x1, RZ, 0x3c, !PT ;  /* 0x0000000164647812 */ /* 0x000fe400078e3cff */
[----:B------:R-:W-:Y:S02]  /*114f0*/  LOP3.LUT R95, R95, 0x1, RZ, 0x3c, !PT ;  /* 0x000000015f5f7812 */ /* 0x000fe400078e3cff */
[----:B------:R-:W-:Y:S02]  /*11500*/  LOP3.LUT R94, R94, 0x1, RZ, 0x3c, !PT ;  /* 0x000000015e5e7812 */ /* 0x000fe400078e3cff */
[----:B------:R-:W-:Y:S01]  /*11510*/  LOP3.LUT R96, R96, 0x1, RZ, 0x3c, !PT ;  /* 0x0000000160607812 */ /* 0x000fe200078e3cff */
[----:B--2---:R-:W-:Y:S05]  /*11520*/  @!P0 BRA `(.L_x_128) ;  /* 0x0000006c00b48947 */ /* 0x004fea0003800000 */
.L_x_262:
[----:B0-----:R-:W0:Y:S01]  /*11530*/  LDS.128 R4, [R28+0x38280] ;  /* 0x038280001c047984 */ /* 0x001e220000000c00 */
[----:B------:R-:W-:Y:S02]  /*11540*/  R2UR UR4, R29 ;  /* 0x000000001d0472ca */ /* 0x000fe400000e0000 */
[C---:B------:R-:W-:Y:S01]  /*11550*/  ISETP.GT.U32.AND P0, PT, R93.reuse, 0x1, PT ;  /* 0x000000015d00780c */ /* 0x040fe20003f04070 */
[----:B------:R-:W2:Y:S01]  /*11560*/  LDS.128 R8, [R28+0x38290] ;  /* 0x038290001c087984 */ /* 0x000ea20000000c00 */
[----:B------:R-:W-:Y:S02]  /*11570*/  IADD3 R0, PT, PT, R93, -0x1, RZ ;  /* 0xffffffff5d007810 */ /* 0x000fe40007ffe0ff */
[----:B------:R-:W-:Y:S01]  /*11580*/  LOP3.LUT R101, R101, 0x1, RZ, 0x3c, !PT ;  /* 0x0000000165657812 */ /* 0x000fe200078e3cff */
[----:B------:R-:W3:Y:S01]  /*11590*/  LDS.128 R32, [R28+0x382a0] ;  /* 0x0382a0001c207984 */ /* 0x000ee20000000c00 */
[----:B------:R-:W-:-:S03]  /*115a0*/  MOV R93, R0 ;  /* 0x00000000005d7202 */ /* 0x000fc60000000f00 */
[----:B------:R-:W4:Y:S02]  /*115b0*/  LDS.128 R36, [R28+0x382b0] ;  /* 0x0382b0001c247984 */ /* 0x000f240000000c00 */
[----:B------:R-:W0:Y:S02]  /*115c0*/  LDTM.x16 R12, tmem[UR4+0x120] ;  /* 0x00012004000c79ee */ /* 0x000e240008240000 */
[----:B------:R-:W5:Y:S04]  /*115d0*/  LDS.128 R44, [R28+0x38300] ;  /* 0x038300001c2c7984 */ /* 0x000f680000000c00 */
[----:B------:R-:W1:Y:S04]  /*115e0*/  LDS.128 R48, [R28+0x38310] ;  /* 0x038310001c307984 */ /* 0x000e680000000c00 */
[----:B------:R-:W1:Y:S04]  /*115f0*/  LDS.128 R52, [R28+0x38320] ;  /* 0x038320001c347984 */ /* 0x000e680000000c00 */
[----:B------:R-:W1:Y:S01]  /*11600*/  LDS.128 R60, [R28+0x38330] ;  /* 0x038330001c3c7984 */ /* 0x000e620000000c00 */
[----:B0-----:R-:W-:-:S02]  /*11610*/  FADD2 R4, R12.F32x2.HI_LO, R4.F32x2.HI_LO ;  /* 0x000000040c04724b */ /* 0x001fc40000000000 */
[----:B-1----:R-:W-:Y:S02]  /*11620*/  FADD2 R2, R14.F32x2.HI_LO, R6.F32x2.HI_LO ;  /* 0x000000060e02724b */ /* 0x002fe40000000000 */
[----:B------:R-:W-:Y:S02]  /*11630*/  FMUL2 R64, R4.F32x2.HI_LO, R64.F32x2.HI_LO ;  /* 0x000000400440724a */ /* 0x000fe40000000000 */
[----:B------:R-:W-:Y:S02]  /*11640*/  FMUL2 R58, R2.F32x2.HI_LO, R58.F32x2.HI_LO ;  /* 0x0000003a023a724a */ /* 0x000fe40000000000 */
[----:B--2---:R-:W-:Y:S02]  /*11650*/  FADD2 R2, R16.F32x2.HI_LO, R8.F32x2.HI_LO ;  /* 0x000000081002724b */ /* 0x004fe40000000000 */
[----:B------:R-:W-:Y:S02]  /*11660*/  FADD2 R30, R18.F32x2.HI_LO, R10.F32x2.HI_LO ;  /* 0x0000000a121e724b */ /* 0x000fe40000000000 */
[----:B------:R-:W0:Y:S01]  /*11670*/  LDTM.x16 R4, tmem[UR4+0x140] ;  /* 0x00014004000479ee */ /* 0x000e220008240000 */
[----:B------:R-:W-:Y:S01]  /*11680*/  FMUL2 R56, R2.F32x2.HI_LO, R56.F32x2.HI_LO ;  /* 0x000000380238724a */ /* 0x000fe20000000000 */
[----:B------:R-:W-:Y:S01]  /*11690*/  NOP ;  /* 0x0000000000007918 */ /* 0x000fe20000000000 */
[----:B---3--:R-:W-:Y:S01]  /*116a0*/  FADD2 R2, R20.F32x2.HI_LO, R32.F32x2.HI_LO ;  /* 0x000000201402724b */ /* 0x008fe20000000000 */
[----:B0-----:R0:W-:Y:S01]  /*116b0*/  SYNCS.ARRIVE.TRANS64.RED.ART0 RZ, [R98+URZ], R125 ;  /* 0x0000007d62ff79a7 */ /* 0x0011e200085004ff */
[----:B------:R-:W-:-:S02]  /*116c0*/  FADD2 R22, R22.F32x2.HI_LO, R34.F32x2.HI_LO ;  /* 0x000000221616724b */ /* 0x000fc40000000000 */
[----:B------:R-:W-:Y:S02]  /*116d0*/  FMUL2 R42, R2.F32x2.HI_LO, R88.F32x2.HI_LO ;  /* 0x00000058022a724a */ /* 0x000fe40000000000 */
[----:B----4-:R-:W-:Y:S01]  /*116e0*/  FADD2 R2, R24.F32x2.HI_LO, R36.F32x2.HI_LO ;  /* 0x000000241802724b */ /* 0x010fe20000000000 */
[----:B------:R-:W-:Y:S01]  /*116f0*/  F2FP.BF16.F32.PACK_AB R25, R59, R58 ;  /* 0x0000003a3b19723e */ /* 0x000fe200000010ff */
[----:B------:R-:W-:Y:S01]  /*11700*/  FMUL2 R40, R30.F32x2.HI_LO, R90.F32x2.HI_LO ;  /* 0x0000005a1e28724a */ /* 0x000fe20000000000 */
[----:B------:R-:W-:Y:S01]  /*11710*/  F2FP.BF16.F32.PACK_AB R24, R65, R64 ;  /* 0x000000404118723e */ /* 0x000fe200000010ff */
[----:B------:R-:W-:Y:S02]  /*11720*/  FMUL2 R36, R2.F32x2.HI_LO, R84.F32x2.HI_LO ;  /* 0x000000540224724a */ /* 0x000fe40000000000 */
[----:B------:R-:W-:Y:S02]  /*11730*/  FMUL2 R22, R22.F32x2.HI_LO, R86.F32x2.HI_LO ;  /* 0x000000561616724a */ /* 0x000fe40000000000 */
[----:B------:R-:W-:Y:S01]  /*11740*/  FADD2 R20, R26.F32x2.HI_LO, R38.F32x2.HI_LO ;  /* 0x000000261a14724b */ /* 0x000fe20000000000 */
[----:B------:R-:W-:-:S02]  /*11750*/  F2FP.BF16.F32.PACK_AB R27, R41, R40 ;  /* 0x00000028291b723e */ /* 0x000fc400000010ff */
[----:B------:R-:W-:Y:S01]  /*11760*/  F2FP.BF16.F32.PACK_AB R26, R57, R56 ;  /* 0x00000038391a723e */ /* 0x000fe200000010ff */
[----:B-----5:R-:W-:-:S04]  /*11770*/  FADD2 R4, R4.F32x2.HI_LO, R44.F32x2.HI_LO ;  /* 0x0000002c0404724b */ /* 0x020fc80000000000 */
[----:B------:R0:W-:Y:S01]  /*11780*/  STS.128 [R106], R24 ;  /* 0x000000186a007388 */ /* 0x0001e20000000c00 */
[----:B------:R-:W-:Y:S02]  /*11790*/  FADD2 R2, R6.F32x2.HI_LO, R46.F32x2.HI_LO ;  /* 0x0000002e0602724b */ /* 0x000fe40000000000 */
[----:B------:R-:W-:Y:S02]  /*117a0*/  FMUL2 R34, R4.F32x2.HI_LO, R78.F32x2.HI_LO ;  /* 0x0000004e0422724a */ /* 0x000fe40000000000 */
[----:B------:R-:W-:Y:S02]  /*117b0*/  FMUL2 R30, R2.F32x2.HI_LO, R72.F32x2.HI_LO ;  /* 0x00000048021e724a */ /* 0x000fe40000000000 */
[----:B------:R-:W-:Y:S01]  /*117c0*/  FADD2 R4, R8.F32x2.HI_LO, R48.F32x2.HI_LO ;  /* 0x000000300804724b */ /* 0x000fe20000000000 */
[----:B------:R-:W-:Y:S01]  /*117d0*/  F2FP.BF16.F32.PACK_AB R8, R35, R34 ;  /* 0x000000222308723e */ /* 0x000fe200000010ff */
[----:B------:R-:W-:Y:S01]  /*117e0*/  FADD2 R2, R10.F32x2.HI_LO, R50.F32x2.HI_LO ;  /* 0x000000320a02724b */ /* 0x000fe20000000000 */
[----:B------:R-:W-:Y:S01]  /*117f0*/  F2FP.BF16.F32.PACK_AB R9, R31, R30 ;  /* 0x0000001e1f09723e */ /* 0x000fe200000010ff */
[----:B------:R-:W-:-:S02]  /*11800*/  FMUL2 R32, R4.F32x2.HI_LO, R76.F32x2.HI_LO ;  /* 0x0000004c0420724a */ /* 0x000fc40000000000 */
[----:B------:R-:W-:Y:S02]  /*11810*/  FMUL2 R10, R2.F32x2.HI_LO, R70.F32x2.HI_LO ;  /* 0x00000046020a724a */ /* 0x000fe40000000000 */
[----:B------:R-:W-:Y:S01]  /*11820*/  FADD2 R4, R12.F32x2.HI_LO, R52.F32x2.HI_LO ;  /* 0x000000340c04724b */ /* 0x000fe20000000000 */
[----:B------:R-:W-:Y:S01]  /*11830*/  F2FP.BF16.F32.PACK_AB R13, R23, R22 ;  /* 0x00000016170d723e */ /* 0x000fe200000010ff */
[----:B------:R-:W-:Y:S01]  /*11840*/  FADD2 R2, R14.F32x2.HI_LO, R54.F32x2.HI_LO ;  /* 0x000000360e02724b */ /* 0x000fe20000000000 */
[----:B------:R-:W-:Y:S01]  /*11850*/  F2FP.BF16.F32.PACK_AB R12, R43, R42 ;  /* 0x0000002a2b0c723e */ /* 0x000fe200000010ff */
[----:B------:R-:W-:Y:S01]  /*11860*/  FMUL2 R6, R20.F32x2.HI_LO, R82.F32x2.HI_LO ;  /* 0x000000521406724a */ /* 0x000fe20000000000 */
[----:B------:R-:W-:Y:S01]  /*11870*/  F2FP.BF16.F32.PACK_AB R14, R37, R36 ;  /* 0x00000024250e723e */ /* 0x000fe200000010ff */
[----:B------:R-:W-:Y:S01]  /*11880*/  FMUL2 R22, R4.F32x2.HI_LO, R74.F32x2.HI_LO ;  /* 0x0000004a0416724a */ /* 0x000fe20000000000 */
[----:B------:R-:W-:Y:S01]  /*11890*/  F2FP.BF16.F32.PACK_AB R11, R11, R10 ;  /* 0x0000000a0b0b723e */ /* 0x000fe200000010ff */
[----:B------:R-:W-:Y:S01]  /*118a0*/  FMUL2 R20, R2.F32x2.HI_LO, R68.F32x2.HI_LO ;  /* 0x000000440214724a */ /* 0x000fe20000000000 */
[----:B------:R-:W-:Y:S01]  /*118b0*/  F2FP.BF16.F32.PACK_AB R15, R7, R6 ;  /* 0x00000006070f723e */ /* 0x000fe200000010ff */
[----:B------:R-:W-:Y:S01]  /*118c0*/  FADD2 R4, R18.F32x2.HI_LO, R62.F32x2.HI_LO ;  /* 0x0000003e1204724b */ /* 0x000fe20000000000 */
[----:B------:R-:W-:Y:S01]  /*118d0*/  F2FP.BF16.F32.PACK_AB R10, R33, R32 ;  /* 0x00000020210a723e */ /* 0x000fe200000010ff */
[----:B------:R-:W-:-:S02]  /*118e0*/  FADD2 R2, R16.F32x2.HI_LO, R60.F32x2.HI_LO ;  /* 0x0000003c1002724b */ /* 0x000fc40000000000 */
[----:B------:R-:W-:Y:S01]  /*118f0*/  FMUL2 R6, R4.F32x2.HI_LO, R66.F32x2.HI_LO ;  /* 0x000000420406724a */ /* 0x000fe20000000000 */
[----:B------:R-:W-:Y:S01]  /*11900*/  F2FP.BF16.F32.PACK_AB R5, R21, R20 ;  /* 0x000000141505723e */ /* 0x000fe200000010ff */
[----:B------:R-:W-:Y:S01]  /*11910*/  FMUL2 R2, R2.F32x2.HI_LO, R80.F32x2.HI_LO ;  /* 0x000000500202724a */ /* 0x000fe20000000000 */
[----:B------:R-:W-:Y:S01]  /*11920*/  F2FP.BF16.F32.PACK_AB R4, R23, R22 ;  /* 0x000000161704723e */ /* 0x000fe200000010ff */
[----:B------:R0:W-:Y:S01]  /*11930*/  STS.128 [R105], R12 ;  /* 0x0000000c69007388 */ /* 0x0001e20000000c00 */
[----:B------:R-:W-:Y:S02]  /*11940*/  F2FP.BF16.F32.PACK_AB R7, R7, R6 ;  /* 0x000000060707723e */ /* 0x000fe400000010ff */
[----:B------:R-:W-:Y:S01]  /*11950*/  F2FP.BF16.F32.PACK_AB R6, R3, R2 ;  /* 0x000000020306723e */ /* 0x000fe200000010ff */
[----:B------:R0:W-:Y:S04]  /*11960*/  STS.128 [R111], R8 ;  /* 0x000000086f007388 */ /* 0x0001e80000000c00 */
        /* <DEDUP_REMOVED lines=9> */
[----:B------:R0:W-:Y:S01]  /*11a00*/  SYNCS.ARRIVE.TRANS64.ART0 RZ, [R112+URZ+0x78], R125 ;  /* 0x0000787d70ff79a7 */ /* 0x0001e200085000ff */
[----:B------:R-:W-:Y:S05]  /*11a10*/  @P0 BRA `(.L_x_129) ;  /* 0xfffffff400000947 */ /* 0x000fea000383ffff */
[----:B------:R-:W2:Y:S01]  /*11a20*/  LDL R119, [R1+0xec] ;  /* 0x0000ec0001777983 */ /* 0x000ea20000100800 */
[----:B------:R-:W1:Y:S01]  /*11a30*/  SYNCS.PHASECHK.TRANS64.TRYWAIT P0, [R112+URZ+0xc0], RZ ;  /* 0x0000c0ff700075a7 */ /* 0x000e6200080011ff */
[----:B------:R-:W-:Y:S01]  /*11a40*/  IADD3 R103, PT, PT, R114, R115, R117 ;  /* 0x0000007372677210 */ /* 0x000fe20007ffe075 */
[----:B------:R-:W-:Y:S01]  /*11a50*/  IMAD.SHL.U32 R102, R118, 0x20, RZ ;  /* 0x0000002076667824 */ /* 0x000fe200078e00ff */
[----:B------:R-:W3:Y:S01]  /*11a60*/  S2R R2, SR_CTAID.Y ;  /* 0x0000000000027919 */ /* 0x000ee20000002600 */
[----:B------:R-:W4:Y:S08]  /*11a70*/  LDC R3, c[0x0][0x88c] ;  /* 0x00022300ff037b82 */ /* 0x000f300000000800 */
[----:B0-----:R-:W0:Y:S08]  /*11a80*/  LDC R4, c[0x0][0x83c] ;  /* 0x00020f00ff047b82 */ /* 0x001e300000000800 */
[----:B------:R-:W0:Y:S01]  /*11a90*/  S2UR UR4, SR_CTAID.Z ;  /* 0x00000000000479c3 */ /* 0x000e220000002700 */
[----:B---3--:R-:W-:Y:S01]  /*11aa0*/  IMAD.SHL.U32 R120, R2, 0x100, RZ ;  /* 0x0000010002787824 */ /* 0x008fe200078e00ff */
[----:B----4-:R-:W-:Y:S01]  /*11ab0*/  ISETP.GE.AND P4, PT, R114, R3, PT ;  /* 0x000000037200720c */ /* 0x010fe20003f86270 */
[----:B--2---:R-:W-:-:S05]  /*11ac0*/  IMAD.SHL.U32 R0, R119, 0x8000, RZ ;  /* 0x0000800077007824 */ /* 0x004fca00078e00ff */
[----:B------:R-:W-:-:S04]  /*11ad0*/  LOP3.LUT R0, R0, 0x18000, RZ, 0xe2, !PT ;  /* 0x0001800000007812 */ /* 0x000fc800078ee2ff */
[----:B------:R-:W-:Y:S01]  /*11ae0*/  LEA R3, R115, R0, 0xa ;  /* 0x0000000073037211 */ /* 0x000fe200078e50ff */
[----:B0-----:R-:W-:Y:S01]  /*11af0*/  IMAD R0, R4, UR4, R120 ;  /* 0x0000000404007c24 */ /* 0x001fe2000f8e0278 */
[----:B-1----:R-:W-:Y:S06]  /*11b00*/  @!P0 BRA `(.L_x_130) ;  /* 0x0000006800588947 */ /* 0x002fec0003800000 */
.L_x_263:
[----:B------:R-:W1:Y:S01]  /*11b10*/  S2R R2, SR_CTAID.X ;  /* 0x0000000000027919 */ /* 0x000e620000002500 */
[----:B------:R-:W-:Y:S02]  /*11b20*/  LOP3.LUT R102, R102, 0x20, RZ, 0xe2, !PT ;  /* 0x0000002066667812 */ /* 0x000fe400078ee2ff */
[----:B-1----:R-:W-:Y:S01]  /*11b30*/  LEA R2, R2, R0, 0x11 ;  /* 0x0000000002027211 */ /* 0x002fe200078e88ff */
[----:B------:R-:W-:Y:S06]  /*11b40*/  @P4 BRA `(.L_x_131) ;  /* 0x0000002000d04947 */ /* 0x000fec0003800000 */
[----:B------:R-:W-:Y:S01]  /*11b50*/  IADD3 R0, PT, PT, R113, UR10, R116 ;  /* 0x0000000a71007c10 */ /* 0x000fe2000fffe074 */
[----:B------:R-:W1:Y:S01]  /*11b60*/  LDC R121, c[0x0][0x890] ;  /* 0x00022400ff797b82 */ /* 0x000e620000000800 */
[----:B------:R-:W-:Y:S01]  /*11b70*/  IADD3 R3, P1, P0, R2, R3, R102 ;  /* 0x0000000302037210 */ /* 0x000fe2000783e066 */
[----:B------:R-:W-:Y:S01]  /*11b80*/  BSSY.RECONVERGENT B0, `(.L_x_132) ;  /* 0x00000f0000007945 */ /* 0x000fe20003800200 */
[C---:B------:R-:W-:Y:S02]  /*11b90*/  R2UR UR8, R0.reuse ;  /* 0x00000000000872ca */ /* 0x040fe400000e0000 */
[----:B------:R-:W-:Y:S02]  /*11ba0*/  SHF.R.S32.HI R6, RZ, 0x1f, R2 ;  /* 0x0000001fff067819 */ /* 0x000fe40000011402 */
[C---:B------:R-:W-:Y:S01]  /*11bb0*/  R2UR UR7, R0.reuse ;  /* 0x00000000000772ca */ /* 0x040fe200000e0000 */
[----:B------:R-:W2:Y:S01]  /*11bc0*/  LDC R122, c[0x0][0x88c] ;  /* 0x00022300ff7a7b82 */ /* 0x000ea20000000800 */
[----:B------:R-:W-:-:S02]  /*11bd0*/  R2UR UR6, R0 ;  /* 0x00000000000672ca */ /* 0x000fc400000e0000 */
[----:B------:R-:W-:Y:S02]  /*11be0*/  R2UR UR4, R0 ;  /* 0x00000000000472ca */ /* 0x000fe400000e0000 */
[----:B------:R-:W-:-:S03]  /*11bf0*/  IADD3.X R0, PT, PT, R6, RZ, RZ, P1, P0 ;  /* 0x000000ff06007210 */ /* 0x000fc60000fe04ff */
[----:B------:R-:W3:Y:S01]  /*11c00*/  LDTM.x32 R8, tmem[UR8] ;  /* 0x00000008000879ee */ /* 0x000ee200082c0000 */
[----:B------:R-:W4:Y:S03]  /*11c10*/  LDC.64 R4, c[0x0][0x828] ;  /* 0x00020a00ff047b82 */ /* 0x000f260000000a00 */
[----:B------:R-:W0:Y:S01]  /*11c20*/  LDTM.x32 R68, tmem[UR7+0x40] ;  /* 0x00004007004479ee */ /* 0x000e2200082c0000 */
[----:B-1----:R-:W-:-:S04]  /*11c30*/  ISETP.GE.AND P0, PT, R102, R121, PT ;  /* 0x000000796600720c */ /* 0x002fc80003f06270 */
[----:B--2---:R-:W-:Y:S01]  /*11c40*/  ISETP.GE.OR P0, PT, R103, R122, P0 ;  /* 0x0000007a6700720c */ /* 0x004fe20000706670 */
[----:B---3--:R-:W-:Y:S01]  /*11c50*/  STL.64 [R1], R8 ;  /* 0x0000000801007387 */ /* 0x008fe20000100a00 */
[----:B----4-:R-:W-:Y:S01]  /*11c60*/  IADD3 R2, P3, P2, R3, R4, R3 ;  /* 0x0000000403027210 */ /* 0x010fe20007a7e003 */
[----:B------:R-:W-:Y:S02]  /*11c70*/  IMAD.MOV.U32 R119, RZ, RZ, R12 ;  /* 0x000000ffff777224 */ /* 0x000fe400078e000c */
[----:B------:R-:W-:Y:S01]  /*11c80*/  STL.64 [R1+0x8], R10 ;  /* 0x0000080a01007387 */ /* 0x000fe20000100a00 */
[----:B------:R-:W-:-:S03]  /*11c90*/  IADD3.X R3, PT, PT, R0, R5, R0, P3, P2 ;  /* 0x0000000500037210 */ /* 0x000fc60001fe4400 */
[----:B------:R-:W-:Y:S04]  /*11ca0*/  STL.64 [R1+0x10], R12 ;  /* 0x0000100c01007387 */ /* 0x000fe80000100a00 */
        /* <DEDUP_REMOVED lines=12> */
[----:B------:R1:W-:Y:S02]  /*11d70*/  STL.64 [R1+0x78], R38 ;  /* 0x0000782601007387 */ /* 0x0003e40000100a00 */
[----:B-1----:R-:W1:Y:S01]  /*11d80*/  LDTM.x32 R36, tmem[UR6+0x80] ;  /* 0x00008006002479ee */ /* 0x002e6200082c0000 */
[----:B------:R-:W2:Y:S01]  /*11d90*/  LDTM.x32 R4, tmem[UR4+0xc0] ;  /* 0x0000c004000479ee */ /* 0x000ea200082c0000 */
[----:B0-----:R-:W-:Y:S05]  /*11da0*/  @P0 BRA `(.L_x_133) ;  /* 0x0000000c00340947 */ /* 0x001fea0003800000 */
[----:B--2---:R0:W-:Y:S04]  /*11db0*/  STL [R1+0x168], R32 ;  /* 0x0001682001007387 */ /* 0x0041e80000100800 */
[----:B0-----:R-:W2:Y:S04]  /*11dc0*/  LDL.LU R32, [R1+0x7c] ;  /* 0x00007c0001207983 */ /* 0x001ea80000300800 */
[----:B------:R0:W-:Y:S04]  /*11dd0*/  STL [R1+0x164], R31 ;  /* 0x0001641f01007387 */ /* 0x0001e80000100800 */
[----:B0-----:R-:W2:Y:S04]  /*11de0*/  LDL.LU R31, [R1+0x78] ;  /* 0x00007800011f7983 */ /* 0x001ea80000300800 */
[----:B------:R0:W-:Y:S04]  /*11df0*/  STL [R1+0x160], R30 ;  /* 0x0001601e01007387 */ /* 0x0001e80000100800 */
[----:B0-----:R-:W3:Y:S04]  /*11e00*/  LDL.LU R30, [R1+0x74] ;  /* 0x00007400011e7983 */ /* 0x001ee80000300800 */
[----:B------:R0:W-:Y:S04]  /*11e10*/  STL [R1+0x15c], R29 ;  /* 0x00015c1d01007387 */ /* 0x0001e80000100800 */
[----:B0-----:R-:W3:Y:S04]  /*11e20*/  LDL.LU R29, [R1+0x70] ;  /* 0x00007000011d7983 */ /* 0x001ee80000300800 */
[----:B------:R0:W-:Y:S04]  /*11e30*/  STL [R1+0x158], R28 ;  /* 0x0001581c01007387 */ /* 0x0001e80000100800 */
[----:B0-----:R-:W4:Y:S04]  /*11e40*/  LDL.LU R28, [R1+0x6c] ;  /* 0x00006c00011c7983 */ /* 0x001f280000300800 */
[----:B------:R0:W-:Y:S04]  /*11e50*/  STL [R1+0x154], R27 ;  /* 0x0001541b01007387 */ /* 0x0001e80000100800 */
[----:B0-----:R-:W4:Y:S04]  /*11e60*/  LDL.LU R27, [R1+0x68] ;  /* 0x00006800011b7983 */ /* 0x001f280000300800 */
[----:B------:R0:W-:Y:S04]  /*11e70*/  STL [R1+0x150], R26 ;  /* 0x0001501a01007387 */ /* 0x0001e80000100800 */
[----:B0-----:R-:W2:Y:S04]  /*11e80*/  LDL.LU R26, [R1+0x64] ;  /* 0x00006400011a7983 */ /* 0x001ea80000300800 */
        /* <DEDUP_REMOVED lines=23> */
[----:B0-----:R-:W4:Y:S04]  /*12000*/  LDL.LU R14, [R1+0x2c] ;  /* 0x00002c00010e7983 */ /* 0x001f280000300800 */
        /* <DEDUP_REMOVED lines=13> */
[----:B0-----:R-:W4:Y:S04]  /*120e0*/  LDL.LU R7, [R1] ;  /* 0x0000000001077983 */ /* 0x001f280000300800 */
[----:B------:R0:W-:Y:S04]  /*120f0*/  STL [R1+0x100], R6 ;  /* 0x0001000601007387 */ /* 0x0001e80000100800 */
[----:B0-----:R-:W4:Y:S04]  /*12100*/  LDL.LU R6, [R1+0xc] ;  /* 0x00000c0001067983 */ /* 0x001f280000300800 */
[----:B------:R-:W4:Y:S04]  /*12110*/  LDL.LU R121, [R1+0x8] ;  /* 0x0000080001797983 */ /* 0x000f280000300800 */
[----:B------:R-:W4:Y:S04]  /*12120*/  LDL.LU R120, [R1+0x14] ;  /* 0x0000140001787983 */ /* 0x000f280000300800 */
[----:B------:R0:W-:Y:S04]  /*12130*/  STL.64 [R1+0xf8], R4 ;  /* 0x0000f80401007387 */ /* 0x0001e80000100a00 */
[----:B0-----:R-:W4:Y:S04]  /*12140*/  LDL.LU R4, [R1+0x34] ;  /* 0x0000340001047983 */ /* 0x001f280000300800 */
[----:B------:R-:W4:Y:S01]  /*12150*/  LDL.LU R5, [R1+0x30] ;  /* 0x0000300001057983 */ /* 0x000f220000300800 */
[----:B--2---:R-:W-:-:S02]  /*12160*/  F2FP.BF16.F32.PACK_AB R118, R32, R31 ;  /* 0x0000001f2076723e */ /* 0x004fc400000010ff */
[----:B---3--:R-:W-:Y:S01]  /*12170*/  F2FP.BF16.F32.PACK_AB R117, R30, R29 ;  /* 0x0000001d1e75723e */ /* 0x008fe200000010ff */
[----:B------:R0:W5:Y:S01]  /*12180*/  LDL.LU R32, [R1+0x168] ;  /* 0x0001680001207983 */ /* 0x0001620000300800 */
[----:B----4-:R-:W-:-:S03]  /*12190*/  F2FP.BF16.F32.PACK_AB R116, R28, R27 ;  /* 0x0000001b1c74723e */ /* 0x010fc600000010ff */
[----:B------:R0:W5:Y:S01]  /*121a0*/  LDL.LU R31, [R1+0x164] ;  /* 0x00016400011f7983 */ /* 0x0001620000300800 */
[----:B------:R-:W-:-:S03]  /*121b0*/  F2FP.BF16.F32.PACK_AB R115, R26, R25 ;  /* 0x000000191a73723e */ /* 0x000fc600000010ff */
[----:B------:R0:W5:Y:S04]  /*121c0*/  LDL.LU R30, [R1+0x160] ;  /* 0x00016000011e7983 */ /* 0x0001680000300800 */
        /* <DEDUP_REMOVED lines=18> */
[----:B------:R0:W5:Y:S04]  /*122f0*/  LDL.LU R17, [R1+0x12c] ;  /* 0x00012c0001117983 */ /* 0x0001680000300800 */
[----:B------:R0:W5:Y:S04]  /*12300*/  LDL.LU R16, [R1+0x128] ;  /* 0x0001280001107983 */ /* 0x0001680000300800 */
[----:B------:R0:W5:Y:S04]  /*12310*/  LDL.LU R15, [R1+0x124] ;  /* 0x00012400010f7983 */ /* 0x0001680000300800 */
        /* <DEDUP_REMOVED lines=12> */
[----:B------:R0:W5:Y:S01]  /*123e0*/  LDL.LU R6, [R1+0x100] ;  /* 0x0001000001067983 */ /* 0x0001620000300800 */
[----:B------:R-:W3:Y:S01]  /*123f0*/  LDC R121, c[0x0][0x890] ;  /* 0x00022400ff797b82 */ /* 0x000ee20000000800 */
[----:B------:R-:W-:-:S07]  /*12400*/  F2FP.BF16.F32.PACK_AB R109, R4, R5 ;  /* 0x00000005046d723e */ /* 0x000fce00000010ff */
[----:B------:R-:W2:Y:S02]  /*12410*/  LDC.64 R4, c[0x0][0x358] ;  /* 0x0000d600ff047b82 */ /* 0x000ea40000000a00 */
[C---:B--2---:R-:W-:Y:S02]  /*12420*/  R2UR UR10, R4.reuse ;  /* 0x00000000040a72ca */ /* 0x044fe400000e0000 */
[C---:B------:R-:W-:Y:S02]  /*12430*/  R2UR UR11, R5.reuse ;  /* 0x00000000050b72ca */ /* 0x040fe400000e0000 */
        /* <DEDUP_REMOVED lines=10> */
[----:B------:R-:W-:Y:S02]  /*124e0*/  R2UR UR12, R4 ;  /* 0x00000000040c72ca */ /* 0x000fe400000e0000 */
[----:B------:R-:W-:Y:S02]  /*124f0*/  R2UR UR13, R5 ;  /* 0x00000000050d72ca */ /* 0x000fe400000e0000 */
[----:B------:R0:W5:Y:S04]  /*12500*/  LDL.LU.64 R4, [R1+0xf8] ;  /* 0x0000f80001047983 */ /* 0x0001680000300a00 */
[----:B------:R2:W-:Y:S01]  /*12510*/  STG.E.U16 desc[UR10][R2.64], R105 ;  /* 0x0000006902007986 */ /* 0x0005e2000c10150a */
[----:B------:R-:W-:Y:S01]  /*12520*/  F2FP.BF16.F32.PACK_AB R0, R120, R119 ;  /* 0x000000777800723e */ /* 0x000fe200000010ff */
[----:B------:R-:W-:-:S02]  /*12530*/  IMAD.MOV.U32 R119, RZ, RZ, R104 ;  /* 0x000000ffff777224 */ /* 0x000fc400078e0068 */
[----:B------:R-:W-:Y:S01]  /*12540*/  STG.E.U16 desc[UR8][R2.64+0x4], R104 ;  /* 0x0000046802007986 */ /* 0x000fe2000c101508 */
[----:B--2---:R-:W-:-:S05]  /*12550*/  SHF.R.U32.HI R105, RZ, 0x10, R105 ;  /* 0x00000010ff697819 */ /* 0x004fca0000011669 */
[----:B------:R2:W-:Y:S04]  /*12560*/  STG.E.U16 desc[UR18][R2.64+0x2], R105 ;  /* 0x0000026902007986 */ /* 0x0005e8000c101512 */
[----:B------:R-:W-:Y:S01]  /*12570*/  STG.E.U16 desc[UR14][R2.64+0x14], R108 ;  /* 0x0000146c02007986 */ /* 0x000fe2000c10150e */
[----:B--2---:R-:W2:Y:S03]  /*12580*/  LDC.64 R104, c[0x0][0x358] ;  /* 0x0000d600ff687b82 */ /* 0x004ea60000000a00 */
[----:B------:R-:W-:Y:S04]  /*12590*/  STG.E.U16 desc[UR12][R2.64+0x18], R109 ;  /* 0x0000186d02007986 */ /* 0x000fe8000c10150c */
[----:B------:R-:W-:Y:S04]  /*125a0*/  STG.E.U16 desc[UR14][R2.64+0x2c], R114 ;  /* 0x00002c7202007986 */ /* 0x000fe8000c10150e */
[----:B------:R-:W-:Y:S04]  /*125b0*/  STG.E.U16 desc[UR12][R2.64+0x30], R115 ;  /* 0x0000307302007986 */ /* 0x000fe8000c10150c */
[----:B------:R-:W-:Y:S04]  /*125c0*/  STG.E.U16 desc[UR6][R2.64+0x8], R0 ;  /* 0x0000080002007986 */ /* 0x000fe8000c101506 */
[----:B------:R-:W-:Y:S01]  /*125d0*/  STG.E.U16 desc[UR10][R2.64+0x1c], R110 ;  /* 0x00001c6e02007986 */ /* 0x000fe2000c10150a */
[----:B--2---:R-:W-:-:S02]  /*125e0*/  R2UR UR14, R104 ;  /* 0x00000000680e72ca */ /* 0x004fc400000e0000 */
[C---:B------:R-:W-:Y:S02]  /*125f0*/  R2UR UR15, R105.reuse ;  /* 0x00000000690f72ca */ /* 0x040fe400000e0000 */
[C---:B------:R-:W-:Y:S02]  /*12600*/  R2UR UR12, R104.reuse ;  /* 0x00000000680c72ca */ /* 0x040fe400000e0000 */
[----:B------:R-:W-:Y:S01]  /*12610*/  R2UR UR13, R105 ;  /* 0x00000000690d72ca */ /* 0x000fe200000e0000 */
[----:B------:R-:W-:Y:S04]  /*12620*/  STG.E.U16 desc[UR8][R2.64+0x20], R111 ;  /* 0x0000206f02007986 */ /* 0x000fe8000c101508 */
[----:B------:R-:W-:Y:S04]  /*12630*/  STG.E.U16 desc[UR6][R2.64+0x24], R112 ;  /* 0x0000247002007986 */ /* 0x000fe8000c101506 */
[----:B------:R-:W-:Y:S01]  /*12640*/  STG.E.U16 desc[UR10][R2.64+0x34], R116 ;  /* 0x0000347402007986 */ /* 0x000fe2000c10150a */
[----:B------:R-:W-:-:S02]  /*12650*/  R2UR UR10, R104 ;  /* 0x00000000680a72ca */ /* 0x000fc400000e0000 */
[C---:B------:R-:W-:Y:S01]  /*12660*/  R2UR UR11, R105.reuse ;  /* 0x00000000690b72ca */ /* 0x040fe200000e0000 */
[----:B------:R-:W-:Y:S01]  /*12670*/  STG.E.U16 desc[UR8][R2.64+0x38], R117 ;  /* 0x0000387502007986 */ /* 0x000fe2000c101508 */
[C---:B------:R-:W-:Y:S02]  /*12680*/  R2UR UR8, R104.reuse ;  /* 0x00000000680872ca */ /* 0x040fe400000e0000 */
[C---:B------:R-:W-:Y:S01]  /*12690*/  R2UR UR9, R105.reuse ;  /* 0x00000000690972ca */ /* 0x040fe200000e0000 */
[----:B------:R-:W-:Y:S01]  /*126a0*/  STG.E.U16 desc[UR6][R2.64+0x3c], R118 ;  /* 0x00003c7602007986 */ /* 0x000fe2000c101506 */
[----:B------:R-:W-:Y:S01]  /*126b0*/  R2UR UR6, R104 ;  /* 0x00000000680672ca */ /* 0x000fe200000e0000 */
[----:B------:R-:W-:Y:S01]  /*126c0*/  IMAD.MOV.U32 R104, RZ, RZ, R107 ;  /* 0x000000ffff687224 */ /* 0x000fe200078e006b */
[----:B------:R-:W-:Y:S01]  /*126d0*/  R2UR UR7, R105 ;  /* 0x00000000690772ca */ /* 0x000fe200000e0000 */
[----:B------:R2:W-:Y:S01]  /*126e0*/  STG.E.U16 desc[UR18][R2.64+0xc], R106 ;  /* 0x00000c6a02007986 */ /* 0x0005e2000c101512 */
[----:B------:R-:W-:-:S03]  /*126f0*/  IMAD.MOV.U32 R105, RZ, RZ, R106 ;  /* 0x000000ffff697224 */ /* 0x000fc600078e006a */
[----:B------:R4:W-:Y:S01]  /*12700*/  STG.E.U16 desc[UR16][R2.64+0x10], R107 ;  /* 0x0000106b02007986 */ /* 0x0009e2000c101510 */
[----:B--2---:R-:W-:Y:S02]  /*12710*/  SHF.R.U32.HI R106, RZ, 0x10, R0 ;  /* 0x00000010ff6a7819 */ /* 0x004fe40000011600 */
[----:B----4-:R-:W-:-:S03]  /*12720*/  SHF.R.U32.HI R107, RZ, 0x10, R119 ;  /* 0x00000010ff6b7819 */ /* 0x010fc60000011677 */
[----:B------:R-:W-:Y:S04]  /*12730*/  STG.E.U16 desc[UR12][R2.64+0xa], R106 ;  /* 0x00000a6a02007986 */ /* 0x000fe8000c10150c */
[----:B------:R2:W-:Y:S01]  /*12740*/  STG.E.U16 desc[UR14][R2.64+0x6], R107 ;  /* 0x0000066b02007986 */ /* 0x0005e2000c10150e */
[----:B------:R-:W-:Y:S02]  /*12750*/  SHF.R.U32.HI R105, RZ, 0x10, R105 ;  /* 0x00000010ff697819 */ /* 0x000fe40000011669 */
[----:B------:R-:W-:Y:S02]  /*12760*/  SHF.R.U32.HI R104, RZ, 0x10, R104 ;  /* 0x00000010ff687819 */ /* 0x000fe40000011668 */
[----:B------:R-:W-:Y:S01]  /*12770*/  SHF.R.U32.HI R0, RZ, 0x10, R108 ;  /* 0x00000010ff007819 */ /* 0x000fe2000001166c */
[----:B--2---:R-:W2:Y:S01]  /*12780*/  LDC.64 R106, c[0x0][0x358] ;  /* 0x0000d600ff6a7b82 */ /* 0x004ea20000000a00 */
[----:B------:R4:W-:Y:S04]  /*12790*/  STG.E.U16 desc[UR10][R2.64+0xe], R105 ;  /* 0x00000e6902007986 */ /* 0x0009e8000c10150a */
[----:B------:R1:W-:Y:S04]  /*127a0*/  STG.E.U16 desc[UR8][R2.64+0x12], R104 ;  /* 0x0000126802007986 */ /* 0x0003e8000c101508 */
[----:B------:R0:W-:Y:S01]  /*127b0*/  STG.E.U16 desc[UR6][R2.64+0x16], R0 ;  /* 0x0000160002007986 */ /* 0x0001e2000c101506 */
[----:B--2---:R-:W-:-:S02]  /*127c0*/  R2UR UR15, R107 ;  /* 0x000000006b0f72ca */ /* 0x004fc400000e0000 */
[C---:B------:R-:W-:Y:S02]  /*127d0*/  R2UR UR13, R107.reuse ;  /* 0x000000006b0d72ca */ /* 0x040fe400000e0000 */
[C---:B------:R-:W-:Y:S02]  /*127e0*/  R2UR UR11, R107.reuse ;  /* 0x000000006b0b72ca */ /* 0x040fe400000e0000 */
[C---:B------:R-:W-:Y:S02]  /*127f0*/  R2UR UR9, R107.reuse ;  /* 0x000000006b0972ca */ /* 0x040fe400000e0000 */
[----:B------:R-:W-:Y:S02]  /*12800*/  R2UR UR7, R107 ;  /* 0x000000006b0772ca */ /* 0x000fe400000e0000 */
[----:B------:R-:W-:Y:S02]  /*12810*/  SHF.R.U32.HI R107, RZ, 0x10, R109 ;  /* 0x00000010ff6b7819 */ /* 0x000fe4000001166d */
[----:B------:R-:W2:Y:S01]  /*12820*/  LDC.64 R108, c[0x0][0x358] ;  /* 0x0000d600ff6c7b82 */ /* 0x000ea20000000a00 */
[----:B------:R-:W-:-:S02]  /*12830*/  R2UR UR14, R106 ;  /* 0x000000006a0e72ca */ /* 0x000fc400000e0000 */
[C---:B------:R-:W-:Y:S02]  /*12840*/  R2UR UR12, R106.reuse ;  /* 0x000000006a0c72ca */ /* 0x040fe400000e0000 */
[C---:B------:R-:W-:Y:S02]  /*12850*/  R2UR UR10, R106.reuse ;  /* 0x000000006a0a72ca */ /* 0x040fe400000e0000 */
[C---:B------:R-:W-:Y:S02]  /*12860*/  R2UR UR8, R106.reuse ;  /* 0x000000006a0872ca */ /* 0x040fe400000e0000 */
[----:B------:R-:W-:Y:S02]  /*12870*/  R2UR UR6, R106 ;  /* 0x000000006a0672ca */ /* 0x000fe400000e0000 */
[----:B------:R-:W-:Y:S02]  /*12880*/  SHF.R.U32.HI R106, RZ, 0x10, R110 ;  /* 0x00000010ff6a7819 */ /* 0x000fe4000001166e */
[----:B----4-:R-:W-:-:S02]  /*12890*/  SHF.R.U32.HI R105, RZ, 0x10, R111 ;  /* 0x00000010ff697819 */ /* 0x010fc4000001166f */
[----:B-1----:R-:W-:Y:S02]  /*128a0*/  SHF.R.U32.HI R104, RZ, 0x10, R112 ;  /* 0x00000010ff687819 */ /* 0x002fe40000011670 */
[----:B0-----:R-:W-:Y:S01]  /*128b0*/  SHF.R.U32.HI R0, RZ, 0x10, R113 ;  /* 0x00000010ff007819 */ /* 0x001fe20000011671 */
[----:B------:R0:W-:Y:S04]  /*128c0*/  STG.E.U16 desc[UR14][R2.64+0x1a], R107 ;  /* 0x00001a6b02007986 */ /* 0x0001e8000c10150e */
[----:B------:R1:W-:Y:S01]  /*128d0*/  STG.E.U16 desc[UR12][R2.64+0x1e], R106 ;  /* 0x00001e6a02007986 */ /* 0x0003e2000c10150c */
[----:B--2---:R-:W-:-:S03]  /*128e0*/  R2UR UR14, R108 ;  /* 0x000000006c0e72ca */ /* 0x004fc600000e0000 */
[----:B------:R2:W-:Y:S01]  /*128f0*/  STG.E.U16 desc[UR10][R2.64+0x22], R105 ;  /* 0x0000226902007986 */ /* 0x0005e2000c10150a */
[C---:B------:R-:W-:Y:S02]  /*12900*/  R2UR UR15, R109.reuse ;  /* 0x000000006d0f72ca */ /* 0x040fe400000e0000 */
[C---:B------:R-:W-:Y:S01]  /*12910*/  R2UR UR12, R108.reuse ;  /* 0x000000006c0c72ca */ /* 0x040fe200000e0000 */
[----:B------:R4:W-:Y:S01]  /*12920*/  STG.E.U16 desc[UR8][R2.64+0x26], R104 ;  /* 0x0000266802007986 */ /* 0x0009e2000c101508 */
[C---:B------:R-:W-:Y:S02]  /*12930*/  R2UR UR13, R109.reuse ;  /* 0x000000006d0d72ca */ /* 0x040fe400000e0000 */
[C---:B------:R-:W-:Y:S01]  /*12940*/  R2UR UR10, R108.reuse ;  /* 0x000000006c0a72ca */ /* 0x040fe200000e0000 */
[----:B------:R3:W-:Y:S01]  /*12950*/  STG.E.U16 desc[UR6][R2.64+0x2a], R0 ;  /* 0x00002a0002007986 */ /* 0x0007e2000c101506 */
[C---:B------:R-:W-:Y:S02]  /*12960*/  R2UR UR11, R109.reuse ;  /* 0x000000006d0b72ca */ /* 0x040fe400000e0000 */
[----:B------:R-:W-:Y:S01]  /*12970*/  R2UR UR8, R108 ;  /* 0x000000006c0872ca */ /* 0x000fe200000e0000 */
[----:B------:R-:W3:Y:S01]  /*12980*/  S2R R120, SR_CTAID.Y ;  /* 0x0000000000787919 */ /* 0x000ee20000002600 */
[----:B------:R-:W-:-:S02]  /*12990*/  R2UR UR9, R109 ;  /* 0x000000006d0972ca */ /* 0x000fc400000e0000 */
[----:B------:R-:W-:Y:S02]  /*129a0*/  R2UR UR6, R108 ;  /* 0x000000006c0672ca */ /* 0x000fe400000e0000 */
[----:B------:R-:W-:Y:S02]  /*129b0*/  R2UR UR7, R109 ;  /* 0x000000006d0772ca */ /* 0x000fe400000e0000 */
[----:B0-----:R-:W-:Y:S02]  /*129c0*/  SHF.R.U32.HI R107, RZ, 0x10, R114 ;  /* 0x00000010ff6b7819 */ /* 0x001fe40000011672 */
[----:B-1----:R-:W-:Y:S02]  /*129d0*/  SHF.R.U32.HI R106, RZ, 0x10, R115 ;  /* 0x00000010ff6a7819 */ /* 0x002fe40000011673 */
[----:B--2---:R-:W-:Y:S02]  /*129e0*/  SHF.R.U32.HI R105, RZ, 0x10, R116 ;  /* 0x00000010ff697819 */ /* 0x004fe40000011674 */
[----:B----4-:R-:W-:-:S02]  /*129f0*/  SHF.R.U32.HI R104, RZ, 0x10, R117 ;  /* 0x00000010ff687819 */ /* 0x010fc40000011675 */
[----:B---3--:R-:W-:Y:S01]  /*12a00*/  SHF.R.U32.HI R0, RZ, 0x10, R118 ;  /* 0x00000010ff007819 */ /* 0x008fe20000011676 */
[----:B------:R0:W-:Y:S04]  /*12a10*/  STG.E.U16 desc[UR16][R2.64+0x28], R113 ;  /* 0x0000287102007986 */ /* 0x0001e8000c101510 */
[----:B------:R0:W-:Y:S04]  /*12a20*/  STG.E.U16 desc[UR14][R2.64+0x2e], R107 ;  /* 0x00002e6b02007986 */ /* 0x0001e8000c10150e */
[----:B------:R0:W-:Y:S04]  /*12a30*/  STG.E.U16 desc[UR12][R2.64+0x32], R106 ;  /* 0x0000326a02007986 */ /* 0x0001e8000c10150c */
[----:B------:R0:W-:Y:S04]  /*12a40*/  STG.E.U16 desc[UR10][R2.64+0x36], R105 ;  /* 0x0000366902007986 */ /* 0x0001e8000c10150a */
[----:B------:R0:W-:Y:S04]  /*12a50*/  STG.E.U16 desc[UR8][R2.64+0x3a], R104 ;  /* 0x00003a6802007986 */ /* 0x0001e8000c101508 */
[----:B------:R0:W-:Y:S01]  /*12a60*/  STG.E.U16 desc[UR6][R2.64+0x3e], R0 ;  /* 0x00003e0002007986 */ /* 0x0001e2000c101506 */
[----:B------:R-:W-:-:S03]  /*12a70*/  IMAD.SHL.U32 R120, R120, 0x100, RZ ;  /* 0x0000010078787824 */ /* 0x000fc600078e00ff */
.L_x_133:
[----:B------:R-:W-:Y:S05]  /*12a80*/  BSYNC.RECONVERGENT B0 ;  /* 0x0000000000007941 */ /* 0x000fea0003800200 */
.L_x_132:
[C---:B0-----:R-:W-:Y:S01]  /*12a90*/  LOP3.LUT R104, R102.reuse, 0x40, RZ, 0xfc, !PT ;  /* 0x0000004066687812 */ /* 0x041fe200078efcff */
[----:B------:R-:W0:Y:S01]  /*12aa0*/  LDC.64 R106, c[0x0][0x358] ;  /* 0x0000d600ff6a7b82 */ /* 0x000e220000000a00 */
[----:B------:R-:W-:Y:S01]  /*12ab0*/  LOP3.LUT R0, R102, 0x80, RZ, 0xfc, !PT ;  /* 0x0000008066007812 */ /* 0x000fe200078efcff */
[----:B------:R-:W-:Y:S01]  /*12ac0*/  BSSY.RECONVERGENT B0, `(.L_x_134) ;  /* 0x0000066000007945 */ /* 0x000fe20003800200 */
[-C--:B------:R-:W-:Y:S02]  /*12ad0*/  ISETP.GE.AND P1, PT, R104, R121.reuse, PT ;  /* 0x000000796800720c */ /* 0x080fe40003f26270 */
[----:B------:R-:W-:Y:S02]  /*12ae0*/  LOP3.LUT R102, R102, 0xc0, RZ, 0xfc, !PT ;  /* 0x000000c066667812 */ /* 0x000fe400078efcff */
[----:B------:R-:W-:Y:S02]  /*12af0*/  ISETP.GE.OR P3, PT, R103, R122, P1 ;  /* 0x0000007a6700720c */ /* 0x000fe40000f66670 */
[----:B------:R-:W-:-:S02]  /*12b00*/  ISETP.GE.AND P0, PT, R0, R121, PT ;  /* 0x000000790000720c */ /* 0x000fc40003f06270 */
[----:B------:R-:W-:Y:S02]  /*12b10*/  ISETP.GE.AND P2, PT, R102, R121, PT ;  /* 0x000000796600720c */ /* 0x000fe40003f46270 */
[CC--:B------:R-:W-:Y:S02]  /*12b20*/  ISETP.GE.OR P1, PT, R103.reuse, R122.reuse, P0 ;  /* 0x0000007a6700720c */ /* 0x0c0fe40000726670 */
[----:B------:R-:W-:-:S05]  /*12b30*/  ISETP.GE.OR P0, PT, R103, R122, P2 ;  /* 0x0000007a6700720c */ /* 0x000fca0001706670 */
[----:B------:R-:W-:Y:S08]  /*12b40*/  @P3 BRA `(.L_x_135) ;  /* 0x0000000400743947 */ /* 0x000ff00003800000 */
[C---:B0-----:R-:W-:Y:S02]  /*12b50*/  R2UR UR8, R106.reuse ;  /* 0x000000006a0872ca */ /* 0x041fe400000e0000 */
[C---:B------:R-:W-:Y:S02]  /*12b60*/  R2UR UR9, R107.reuse ;  /* 0x000000006b0972ca */ /* 0x040fe400000e0000 */
[----:B------:R-:W-:Y:S02]  /*12b70*/  R2UR UR6, R106 ;  /* 0x000000006a0672ca */ /* 0x000fe400000e0000 */
[----:B------:R-:W-:Y:S02]  /*12b80*/  R2UR UR7, R107 ;  /* 0x000000006b0772ca */ /* 0x000fe400000e0000 */
[----:B------:R-:W-:Y:S02]  /*12b90*/  F2FP.BF16.F32.PACK_AB R70, R71, R70 ;  /* 0x000000464746723e */ /* 0x000fe400000010ff */
[----:B------:R-:W-:-:S02]  /*12ba0*/  F2FP.BF16.F32.PACK_AB R72, R73, R72 ;  /* 0x000000484948723e */ /* 0x000fc400000010ff */
[C---:B------:R-:W-:Y:S02]  /*12bb0*/  R2UR UR16, R106.reuse ;  /* 0x000000006a1072ca */ /* 0x040fe400000e0000 */
[C---:B------:R-:W-:Y:S02]  /*12bc0*/  R2UR UR17, R107.reuse ;  /* 0x000000006b1172ca */ /* 0x040fe400000e0000 */
[----:B------:R-:W-:Y:S02]  /*12bd0*/  R2UR UR14, R106 ;  /* 0x000000006a0e72ca */ /* 0x000fe400000e0000 */
[----:B------:R-:W-:Y:S02]  /*12be0*/  R2UR UR15, R107 ;  /* 0x000000006b0f72ca */ /* 0x000fe400000e0000 */
[----:B------:R-:W-:Y:S02]  /*12bf0*/  F2FP.BF16.F32.PACK_AB R68, R69, R68 ;  /* 0x000000444544723e */ /* 0x000fe400000010ff */
[----:B------:R-:W-:-:S02]  /*12c00*/  PRMT R69, R70, 0x7610, R69 ;  /* 0x0000761046457816 */ /* 0x000fc40000000045 */
[----:B------:R-:W-:Y:S02]  /*12c10*/  PRMT R0, R72, 0x7610, R0 ;  /* 0x0000761048007816 */ /* 0x000fe40000000000 */
[----:B------:R-:W-:Y:S01]  /*12c20*/  F2FP.BF16.F32.PACK_AB R78, R79, R78 ;  /* 0x0000004e4f4e723e */ /* 0x000fe200000010ff */
[----:B------:R0:W-:Y:S01]  /*12c30*/  STG.E.U16 desc[UR8][R2.64+0x84], R69 ;  /* 0x0000844502007986 */ /* 0x0001e2000c101508 */
[----:B------:R-:W-:Y:S02]  /*12c40*/  F2FP.BF16.F32.PACK_AB R76, R77, R76 ;  /* 0x0000004c4d4c723e */ /* 0x000fe400000010ff */
[----:B------:R-:W-:Y:S01]  /*12c50*/  R2UR UR18, R106 ;  /* 0x000000006a1272ca */ /* 0x000fe200000e0000 */
[----:B------:R3:W-:Y:S01]  /*12c60*/  STG.E.U16 desc[UR6][R2.64+0x88], R0 ;  /* 0x0000880002007986 */ /* 0x0007e2000c101506 */
[----:B------:R-:W-:Y:S02]  /*12c70*/  R2UR UR19, R107 ;  /* 0x000000006b1372ca */ /* 0x000fe400000e0000 */
[----:B------:R-:W-:-:S02]  /*12c80*/  F2FP.BF16.F32.PACK_AB R74, R75, R74 ;  /* 0x0000004a4b4a723e */ /* 0x000fc400000010ff */
[----:B------:R-:W-:Y:S02]  /*12c90*/  F2FP.BF16.F32.PACK_AB R86, R87, R86 ;  /* 0x000000565756723e */ /* 0x000fe400000010ff */
[----:B------:R-:W-:Y:S02]  /*12ca0*/  F2FP.BF16.F32.PACK_AB R84, R85, R84 ;  /* 0x000000545554723e */ /* 0x000fe400000010ff */
[----:B------:R-:W-:Y:S02]  /*12cb0*/  R2UR UR10, R106 ;  /* 0x000000006a0a72ca */ /* 0x000fe400000e0000 */
[----:B------:R-:W-:Y:S02]  /*12cc0*/  R2UR UR11, R107 ;  /* 0x000000006b0b72ca */ /* 0x000fe400000e0000 */
[----:B------:R-:W-:Y:S02]  /*12cd0*/  PRMT R71, R74, 0x7610, R71 ;  /* 0x000076104a477816 */ /* 0x000fe40000000047 */
[----:B------:R-:W-:-:S02]  /*12ce0*/  F2FP.BF16.F32.PACK_AB R82, R83, R82 ;  /* 0x000000525352723e */ /* 0x000fc400000010ff */
[----:B------:R-:W-:Y:S01]  /*12cf0*/  F2FP.BF16.F32.PACK_AB R90, R91, R90 ;  /* 0x0000005a5b5a723e */ /* 0x000fe200000010ff */
[----:B------:R4:W-:Y:S01]  /*12d00*/  STG.E.U16 desc[UR18][R2.64+0x8c], R71 ;  /* 0x00008c4702007986 */ /* 0x0009e2000c101512 */
[----:B------:R-:W-:Y:S02]  /*12d10*/  F2FP.BF16.F32.PACK_AB R88, R89, R88 ;  /* 0x000000585958723e */ /* 0x000fe400000010ff */
[----:B------:R-:W-:Y:S02]  /*12d20*/  F2FP.BF16.F32.PACK_AB R96, R97, R96 ;  /* 0x000000606160723e */ /* 0x000fe400000010ff */
[----:B0-----:R-:W-:Y:S01]  /*12d30*/  PRMT R69, R76, 0x7610, R69 ;  /* 0x000076104c457816 */ /* 0x001fe20000000045 */
[----:B------:R-:W-:Y:S01]  /*12d40*/  STG.E.U16 desc[UR10][R2.64+0x80], R68 ;  /* 0x0000804402007986 */ /* 0x000fe2000c10150a */
[----:B------:R-:W-:Y:S02]  /*12d50*/  F2FP.BF16.F32.PACK_AB R98, R99, R98 ;  /* 0x000000626362723e */ /* 0x000fe400000010ff */
[----:B---3--:R-:W-:Y:S01]  /*12d60*/  PRMT R0, R78, 0x7610, R0 ;  /* 0x000076104e007816 */ /* 0x008fe20000000000 */
[----:B------:R0:W-:Y:S01]  /*12d70*/  STG.E.U16 desc[UR16][R2.64+0x90], R69 ;  /* 0x0000904502007986 */ /* 0x0001e2000c101510 */
[----:B------:R-:W-:-:S02]  /*12d80*/  R2UR UR12, R106 ;  /* 0x000000006a0c72ca */ /* 0x000fc400000e0000 */
[----:B------:R-:W-:Y:S01]  /*12d90*/  R2UR UR13, R107 ;  /* 0x000000006b0d72ca */ /* 0x000fe200000e0000 */
[----:B------:R3:W-:Y:S01]  /*12da0*/  STG.E.U16 desc[UR14][R2.64+0x94], R0 ;  /* 0x0000940002007986 */ /* 0x0007e2000c10150e */
[----:B------:R-:W-:Y:S02]  /*12db0*/  F2FP.BF16.F32.PACK_AB R80, R81, R80 ;  /* 0x000000505150723e */ /* 0x000fe400000010ff */
[----:B------:R-:W-:Y:S02]  /*12dc0*/  F2FP.BF16.F32.PACK_AB R94, R95, R94 ;  /* 0x0000005e5f5e723e */ /* 0x000fe400000010ff */
[----:B------:R-:W-:Y:S02]  /*12dd0*/  PRMT R73, R80, 0x7610, R73 ;  /* 0x0000761050497816 */ /* 0x000fe40000000049 */
[----:B------:R-:W-:-:S04]  /*12de0*/  F2FP.BF16.F32.PACK_AB R92, R93, R92 ;  /* 0x0000005c5d5c723e */ /* 0x000fc800000010ff */
[----:B------:R-:W-:Y:S01]  /*12df0*/  PRMT R75, R92, 0x7610, R75 ;  /* 0x000076105c4b7816 */ /* 0x000fe2000000004b */
[----:B------:R2:W-:Y:S01]  /*12e00*/  STG.E.U16 desc[UR12][R2.64+0x98], R73 ;  /* 0x0000984902007986 */ /* 0x0005e2000c10150c */
[----:B----4-:R-:W-:-:S03]  /*12e10*/  PRMT R71, R82, 0x7610, R71 ;  /* 0x0000761052477816 */ /* 0x010fc60000000047 */
[----:B------:R-:W-:Y:S04]  /*12e20*/  STG.E.U16 desc[UR12][R2.64+0xb0], R75 ;  /* 0x0000b04b02007986 */ /* 0x000fe8000c10150c */
[----:B------:R4:W-:Y:S01]  /*12e30*/  STG.E.U16 desc[UR10][R2.64+0x9c], R71 ;  /* 0x00009c4702007986 */ /* 0x0009e2000c10150a */
[----:B0-----:R-:W-:Y:S02]  /*12e40*/  PRMT R69, R84, 0x7610, R69 ;  /* 0x0000761054457816 */ /* 0x001fe40000000045 */
[----:B---3--:R-:W-:-:S03]  /*12e50*/  PRMT R0, R86, 0x7610, R0 ;  /* 0x0000761056007816 */ /* 0x008fc60000000000 */
[----:B------:R0:W-:Y:S04]  /*12e60*/  STG.E.U16 desc[UR8][R2.64+0xa0], R69 ;  /* 0x0000a04502007986 */ /* 0x0001e8000c101508 */
[----:B------:R3:W-:Y:S01]  /*12e70*/  STG.E.U16 desc[UR6][R2.64+0xa4], R0 ;  /* 0x0000a40002007986 */ /* 0x0007e2000c101506 */
[----:B--2---:R-:W-:-:S05]  /*12e80*/  PRMT R73, R94, 0x7610, R73 ;  /* 0x000076105e497816 */ /* 0x004fca0000000049 */
[----:B------:R-:W-:Y:S01]  /*12e90*/  STG.E.U16 desc[UR10][R2.64+0xb4], R73 ;  /* 0x0000b44902007986 */ /* 0x000fe2000c10150a */
[----:B----4-:R-:W-:-:S05]  /*12ea0*/  PRMT R71, R96, 0x7610, R71 ;  /* 0x0000761060477816 */ /* 0x010fca0000000047 */
[----:B------:R2:W-:Y:S01]  /*12eb0*/  STG.E.U16 desc[UR8][R2.64+0xb8], R71 ;  /* 0x0000b84702007986 */ /* 0x0005e2000c101508 */
[----:B0-----:R-:W-:Y:S02]  /*12ec0*/  PRMT R69, R88, 0x7610, R69 ;  /* 0x0000761058457816 */ /* 0x001fe40000000045 */
[----:B---3--:R-:W-:-:S03]  /*12ed0*/  PRMT R0, R90, 0x7610, R0 ;  /* 0x000076105a007816 */ /* 0x008fc60000000000 */
[----:B------:R0:W-:Y:S04]  /*12ee0*/  STG.E.U16 desc[UR16][R2.64+0xa8], R69 ;  /* 0x0000a84502007986 */ /* 0x0001e8000c101510 */
[----:B------:R3:W-:Y:S01]  /*12ef0*/  STG.E.U16 desc[UR14][R2.64+0xac], R0 ;  /* 0x0000ac0002007986 */ /* 0x0007e2000c10150e */
[----:B--2---:R-:W-:Y:S02]  /*12f00*/  SHF.R.U32.HI R71, RZ, 0x10, R70 ;  /* 0x00000010ff477819 */ /* 0x004fe40000011646 */
[----:B------:R-:W-:-:S03]  /*12f10*/  SHF.R.U32.HI R70, RZ, 0x10, R72 ;  /* 0x00000010ff467819 */ /* 0x000fc60000011648 */
[----:B------:R2:W-:Y:S01]  /*12f20*/  STG.E.U16 desc[UR14][R2.64+0x86], R71 ;  /* 0x0000864702007986 */ /* 0x0005e2000c10150e */
[----:B0-----:R-:W-:-:S03]  /*12f30*/  PRMT R69, R98, 0x7610, R69 ;  /* 0x0000761062457816 */ /* 0x001fc60000000045 */
[----:B------:R0:W-:Y:S01]  /*12f40*/  STG.E.U16 desc[UR12][R2.64+0x8a], R70 ;  /* 0x00008a4602007986 */ /* 0x0001e2000c10150c */
[----:B---3--:R-:W-:-:S03]  /*12f50*/  SHF.R.U32.HI R0, RZ, 0x10, R68 ;  /* 0x00000010ff007819 */ /* 0x008fc60000011644 */
[----:B------:R3:W-:Y:S01]  /*12f60*/  STG.E.U16 desc[UR6][R2.64+0xbc], R69 ;  /* 0x0000bc4502007986 */ /* 0x0007e2000c101506 */
[----:B------:R-:W-:-:S03]  /*12f70*/  SHF.R.U32.HI R68, RZ, 0x10, R76 ;  /* 0x00000010ff447819 */ /* 0x000fc6000001164c */
[----:B------:R4:W-:Y:S04]  /*12f80*/  STG.E.U16 desc[UR18][R2.64+0x82], R0 ;  /* 0x0000820002007986 */ /* 0x0009e8000c101512 */
[----:B------:R1:W-:Y:S01]  /*12f90*/  STG.E.U16 desc[UR8][R2.64+0x92], R68 ;  /* 0x0000924402007986 */ /* 0x0003e2000c101508 */
[----:B--2---:R-:W-:Y:S02]  /*12fa0*/  SHF.R.U32.HI R71, RZ, 0x10, R80 ;  /* 0x00000010ff477819 */ /* 0x004fe40000011650 */
[----:B0-----:R-:W-:-:S03]  /*12fb0*/  SHF.R.U32.HI R70, RZ, 0x10, R82 ;  /* 0x00000010ff467819 */ /* 0x001fc60000011652 */
[----:B------:R0:W-:Y:S01]  /*12fc0*/  STG.E.U16 desc[UR14][R2.64+0x9a], R71 ;  /* 0x00009a4702007986 */ /* 0x0001e2000c10150e */
[----:B---3--:R-:W-:-:S03]  /*12fd0*/  SHF.R.U32.HI R69, RZ, 0x10, R74 ;  /* 0x00000010ff457819 */ /* 0x008fc6000001164a */
[----:B------:R2:W-:Y:S01]  /*12fe0*/  STG.E.U16 desc[UR12][R2.64+0x9e], R70 ;  /* 0x00009e4602007986 */ /* 0x0005e2000c10150c */
[----:B----4-:R-:W-:-:S03]  /*12ff0*/  SHF.R.U32.HI R0, RZ, 0x10, R78 ;  /* 0x00000010ff007819 */ /* 0x010fc6000001164e */
[----:B------:R3:W-:Y:S01]  /*13000*/  STG.E.U16 desc[UR10][R2.64+0x8e], R69 ;  /* 0x00008e4502007986 */ /* 0x0007e2000c10150a */
[----:B-1----:R-:W-:-:S03]  /*13010*/  SHF.R.U32.HI R68, RZ, 0x10, R86 ;  /* 0x00000010ff447819 */ /* 0x002fc60000011656 */
[----:B------:R1:W-:Y:S04]  /*13020*/  STG.E.U16 desc[UR6][R2.64+0x96], R0 ;  /* 0x0000960002007986 */ /* 0x0003e8000c101506 */
[----:B------:R4:W-:Y:S01]  /*13030*/  STG.E.U16 desc[UR8][R2.64+0xa6], R68 ;  /* 0x0000a64402007986 */ /* 0x0009e2000c101508 */
[----:B0-----:R-:W-:Y:S02]  /*13040*/  SHF.R.U32.HI R71, RZ, 0x10, R90 ;  /* 0x00000010ff477819 */ /* 0x001fe4000001165a */
[----:B--2---:R-:W-:-:S03]  /*13050*/  SHF.R.U32.HI R70, RZ, 0x10, R92 ;  /* 0x00000010ff467819 */ /* 0x004fc6000001165c */
[----:B------:R-:W-:Y:S01]  /*13060*/  STG.E.U16 desc[UR14][R2.64+0xae], R71 ;  /* 0x0000ae4702007986 */ /* 0x000fe2000c10150e */
[----:B---3--:R-:W-:-:S03]  /*13070*/  SHF.R.U32.HI R69, RZ, 0x10, R84 ;  /* 0x00000010ff457819 */ /* 0x008fc60000011654 */
[----:B------:R-:W-:Y:S01]  /*13080*/  STG.E.U16 desc[UR12][R2.64+0xb2], R70 ;  /* 0x0000b24602007986 */ /* 0x000fe2000c10150c */
[----:B-1----:R-:W-:-:S03]  /*13090*/  SHF.R.U32.HI R0, RZ, 0x10, R88 ;  /* 0x00000010ff007819 */ /* 0x002fc60000011658 */
[----:B------:R0:W-:Y:S01]  /*130a0*/  STG.E.U16 desc[UR10][R2.64+0xa2], R69 ;  /* 0x0000a24502007986 */ /* 0x0001e2000c10150a */
[----:B----4-:R-:W-:-:S03]  /*130b0*/  SHF.R.U32.HI R68, RZ, 0x10, R96 ;  /* 0x00000010ff447819 */ /* 0x010fc60000011660 */
[----:B------:R1:W-:Y:S04]  /*130c0*/  STG.E.U16 desc[UR6][R2.64+0xaa], R0 ;  /* 0x0000aa0002007986 */ /* 0x0003e8000c101506 */
[----:B------:R3:W-:Y:S01]  /*130d0*/  STG.E.U16 desc[UR8][R2.64+0xba], R68 ;  /* 0x0000ba4402007986 */ /* 0x0007e2000c101508 */
[----:B0-----:R-:W-:Y:S02]  /*130e0*/  SHF.R.U32.HI R69, RZ, 0x10, R94 ;  /* 0x00000010ff457819 */ /* 0x001fe4000001165e */
[----:B-1----:R-:W-:-:S03]  /*130f0*/  SHF.R.U32.HI R0, RZ, 0x10, R98 ;  /* 0x00000010ff007819 */ /* 0x002fc60000011662 */
[----:B------:R3:W-:Y:S04]  /*13100*/  STG.E.U16 desc[UR10][R2.64+0xb6], R69 ;  /* 0x0000b64502007986 */ /* 0x0007e8000c10150a */
[----:B------:R3:W-:Y:S02]  /*13110*/  STG.E.U16 desc[UR6][R2.64+0xbe], R0 ;  /* 0x0000be0002007986 */ /* 0x0007e4000c101506 */
.L_x_135:
[----:B------:R-:W-:Y:S05]  /*13120*/  BSYNC.RECONVERGENT B0 ;  /* 0x0000000000007941 */ /* 0x000fea0003800200 */
.L_x_134:
[----:B------:R-:W-:Y:S04]  /*13130*/  BSSY.RECONVERGENT B0, `(.L_x_136) ;  /* 0x0000064000007945 */ /* 0x000fe80003800200 */
[----:B------:R-:W-:Y:S05]  /*13140*/  @P1 BRA `(.L_x_137) ;  /* 0x0000000400881947 */ /* 0x000fea0003800000 */
[C---:B0-----:R-:W-:Y:S02]  /*13150*/  R2UR UR6, R106.reuse ;  /* 0x000000006a0672ca */ /* 0x041fe400000e0000 */
[C---:B------:R-:W-:Y:S02]  /*13160*/  R2UR UR7, R107.reuse ;  /* 0x000000006b0772ca */ /* 0x040fe400000e0000 */
[----:B------:R-:W-:Y:S02]  /*13170*/  R2UR UR8, R106 ;  /* 0x000000006a0872ca */ /* 0x000fe400000e0000 */
[----:B------:R-:W-:Y:S02]  /*13180*/  R2UR UR9, R107 ;  /* 0x000000006b0972ca */ /* 0x000fe400000e0000 */
[----:B-1----:R-:W-:Y:S02]  /*13190*/  F2FP.BF16.F32.PACK_AB R40, R41, R40 ;  /* 0x000000282928723e */ /* 0x002fe400000010ff */
[----:B------:R-:W-:-:S02]  /*131a0*/  F2FP.BF16.F32.PACK_AB R38, R39, R38 ;  /* 0x000000262726723e */ /* 0x000fc400000010ff */
[C---:B------:R-:W-:Y:S02]  /*131b0*/  R2UR UR14, R106.reuse ;  /* 0x000000006a0e72ca */ /* 0x040fe400000e0000 */
[C---:B------:R-:W-:Y:S02]  /*131c0*/  R2UR UR15, R107.reuse ;  /* 0x000000006b0f72ca */ /* 0x040fe400000e0000 */
[----:B------:R-:W-:Y:S02]  /*131d0*/  R2UR UR16, R106 ;  /* 0x000000006a1072ca */ /* 0x000fe400000e0000 */
[----:B------:R-:W-:Y:S02]  /*131e0*/  R2UR UR17, R107 ;  /* 0x000000006b1172ca */ /* 0x000fe400000e0000 */
[----:B------:R-:W-:Y:S02]  /*131f0*/  F2FP.BF16.F32.PACK_AB R36, R37, R36 ;  /* 0x000000242524723e */ /* 0x000fe400000010ff */
[----:B---3--:R-:W-:-:S02]  /*13200*/  PRMT R0, R40, 0x7610, R0 ;  /* 0x0000761028007816 */ /* 0x008fc40000000000 */
        /* <DEDUP_REMOVED lines=21> */
[----:B-1----:R-:W-:Y:S01]  /*13360*/  PRMT R37, R44, 0x7610, R37 ;  /* 0x000076102c257816 */ /* 0x002fe20000000025 */
[----:B------:R0:W-:Y:S01]  /*13370*/  STG.E.U16 desc[UR14][R2.64+0x114], R0 ;  /* 0x0001140002007986 */ /* 0x0001e2000c10150e */
[----:B------:R-:W-:-:S02]  /*13380*/  R2UR UR12, R106 ;  /* 0x000000006a0c72ca */ /* 0x000fc400000e0000 */
[----:B------:R-:W-:Y:S01]  /*13390*/  R2UR UR13, R107 ;  /* 0x000000006b0d72ca */ /* 0x000fe200000e0000 */
[----:B------:R1:W-:Y:S01]  /*133a0*/  STG.E.U16 desc[UR16][R2.64+0x110], R37 ;  /* 0x0001102502007986 */ /* 0x0003e2000c101510 */
[----:B------:R-:W-:Y:S02]  /*133b0*/  F2FP.BF16.F32.PACK_AB R48, R49, R48 ;  /* 0x000000303130723e */ /* 0x000fe400000010ff */
[----:B------:R-:W-:Y:S02]  /*133c0*/  F2FP.BF16.F32.PACK_AB R62, R63, R62 ;  /* 0x0000003e3f3e723e */ /* 0x000fe400000010ff */
[----:B------:R-:W-:Y:S02]  /*133d0*/  F2FP.BF16.F32.PACK_AB R60, R61, R60 ;  /* 0x0000003c3d3c723e */ /* 0x000fe400000010ff */
[----:B------:R-:W-:Y:S02]  /*133e0*/  PRMT R41, R48, 0x7610, R41 ;  /* 0x0000761030297816 */ /* 0x000fe40000000029 */
[----:B------:R-:W-:-:S03]  /*133f0*/  PRMT R43, R60, 0x7610, R43 ;  /* 0x000076103c2b7816 */ /* 0x000fc6000000002b */
[----:B------:R4:W-:Y:S01]  /*13400*/  STG.E.U16 desc[UR12][R2.64+0x118], R41 ;  /* 0x0001182902007986 */ /* 0x0009e2000c10150c */
[----:B---3--:R-:W-:-:S03]  /*13410*/  PRMT R39, R50, 0x7610, R39 ;  /* 0x0000761032277816 */ /* 0x008fc60000000027 */
[----:B------:R-:W-:Y:S04]  /*13420*/  STG.E.U16 desc[UR12][R2.64+0x130], R43 ;  /* 0x0001302b02007986 */ /* 0x000fe8000c10150c */
[----:B------:R3:W-:Y:S01]  /*13430*/  STG.E.U16 desc[UR10][R2.64+0x11c], R39 ;  /* 0x00011c2702007986 */ /* 0x0007e2000c10150a */
[----:B0-----:R-:W-:Y:S02]  /*13440*/  PRMT R0, R54, 0x7610, R0 ;  /* 0x0000761036007816 */ /* 0x001fe40000000000 */
[----:B-1----:R-:W-:-:S03]  /*13450*/  PRMT R37, R52, 0x7610, R37 ;  /* 0x0000761034257816 */ /* 0x002fc60000000025 */
[----:B------:R0:W-:Y:S04]  /*13460*/  STG.E.U16 desc[UR6][R2.64+0x124], R0 ;  /* 0x0001240002007986 */ /* 0x0001e8000c101506 */
[----:B------:R1:W-:Y:S01]  /*13470*/  STG.E.U16 desc[UR8][R2.64+0x120], R37 ;  /* 0x0001202502007986 */ /* 0x0003e2000c101508 */
[----:B----4-:R-:W-:-:S05]  /*13480*/  PRMT R41, R62, 0x7610, R41 ;  /* 0x000076103e297816 */ /* 0x010fca0000000029 */
[----:B------:R-:W-:Y:S01]  /*13490*/  STG.E.U16 desc[UR10][R2.64+0x134], R41 ;  /* 0x0001342902007986 */ /* 0x000fe2000c10150a */
[----:B---3--:R-:W-:-:S05]  /*134a0*/  PRMT R39, R64, 0x7610, R39 ;  /* 0x0000761040277816 */ /* 0x008fca0000000027 */
[----:B------:R3:W-:Y:S01]  /*134b0*/  STG.E.U16 desc[UR8][R2.64+0x138], R39 ;  /* 0x0001382702007986 */ /* 0x0007e2000c101508 */
[----:B0-----:R-:W-:Y:S02]  /*134c0*/  PRMT R0, R58, 0x7610, R0 ;  /* 0x000076103a007816 */ /* 0x001fe40000000000 */
[----:B-1----:R-:W-:-:S03]  /*134d0*/  PRMT R37, R56, 0x7610, R37 ;  /* 0x0000761038257816 */ /* 0x002fc60000000025 */
[----:B------:R0:W-:Y:S04]  /*134e0*/  STG.E.U16 desc[UR14][R2.64+0x12c], R0 ;  /* 0x00012c0002007986 */ /* 0x0001e8000c10150e */
[----:B------:R1:W-:Y:S01]  /*134f0*/  STG.E.U16 desc[UR16][R2.64+0x128], R37 ;  /* 0x0001282502007986 */ /* 0x0003e2000c101510 */
[----:B---3--:R-:W-:Y:S02]  /*13500*/  SHF.R.U32.HI R39, RZ, 0x10, R38 ;  /* 0x00000010ff277819 */ /* 0x008fe40000011626 */
[----:B------:R-:W-:Y:S01]  /*13510*/  SHF.R.U32.HI R38, RZ, 0x10, R40 ;  /* 0x00000010ff267819 */ /* 0x000fe20000011628 */
[----:B------:R-:W-:Y:S02]  /*13520*/  IMAD.MOV.U32 R40, RZ, RZ, R66 ;  /* 0x000000ffff287224 */ /* 0x000fe400078e0042 */
[----:B------:R3:W-:Y:S01]  /*13530*/  STG.E.U16 desc[UR14][R2.64+0x106], R39 ;  /* 0x0001062702007986 */ /* 0x0007e2000c10150e */
[----:B0-----:R-:W-:-:S03]  /*13540*/  SHF.R.U32.HI R0, RZ, 0x10, R36 ;  /* 0x00000010ff007819 */ /* 0x001fc60000011624 */
[----:B------:R0:W-:Y:S01]  /*13550*/  STG.E.U16 desc[UR12][R2.64+0x10a], R38 ;  /* 0x00010a2602007986 */ /* 0x0001e2000c10150c */
[----:B------:R-:W-:Y:S02]  /*13560*/  SHF.R.U32.HI R36, RZ, 0x10, R44 ;  /* 0x00000010ff247819 */ /* 0x000fe4000001162c */
[----:B-1----:R-:W-:Y:S01]  /*13570*/  PRMT R37, R66, 0x7610, R37 ;  /* 0x0000761042257816 */ /* 0x002fe20000000025 */
[----:B------:R1:W-:Y:S04]  /*13580*/  STG.E.U16 desc[UR18][R2.64+0x102], R0 ;  /* 0x0001020002007986 */ /* 0x0003e8000c101512 */
[----:B------:R4:W-:Y:S04]  /*13590*/  STG.E.U16 desc[UR6][R2.64+0x13c], R37 ;  /* 0x00013c2502007986 */ /* 0x0009e8000c101506 */
[----:B------:R2:W-:Y:S01]  /*135a0*/  STG.E.U16 desc[UR8][R2.64+0x112], R36 ;  /* 0x0001122402007986 */ /* 0x0005e2000c101508 */
[----:B---3--:R-:W-:-:S02]  /*135b0*/  SHF.R.U32.HI R39, RZ, 0x10, R48 ;  /* 0x00000010ff277819 */ /* 0x008fc40000011630 */
[----:B0-----:R-:W-:-:S03]  /*135c0*/  SHF.R.U32.HI R38, RZ, 0x10, R50 ;  /* 0x00000010ff267819 */ /* 0x001fc60000011632 */
[----:B------:R-:W-:Y:S01]  /*135d0*/  STG.E.U16 desc[UR14][R2.64+0x11a], R39 ;  /* 0x00011a2702007986 */ /* 0x000fe2000c10150e */
[----:B-1----:R-:W-:-:S03]  /*135e0*/  SHF.R.U32.HI R0, RZ, 0x10, R46 ;  /* 0x00000010ff007819 */ /* 0x002fc6000001162e */
[----:B------:R0:W-:Y:S01]  /*135f0*/  STG.E.U16 desc[UR12][R2.64+0x11e], R38 ;  /* 0x00011e2602007986 */ /* 0x0001e2000c10150c */
[----:B----4-:R-:W-:-:S03]  /*13600*/  SHF.R.U32.HI R37, RZ, 0x10, R42 ;  /* 0x00000010ff257819 */ /* 0x010fc6000001162a */
[----:B------:R1:W-:Y:S01]  /*13610*/  STG.E.U16 desc[UR6][R2.64+0x116], R0 ;  /* 0x0001160002007986 */ /* 0x0003e2000c101506 */
[----:B--2---:R-:W-:-:S03]  /*13620*/  SHF.R.U32.HI R36, RZ, 0x10, R54 ;  /* 0x00000010ff247819 */ /* 0x004fc60000011636 */
[----:B------:R2:W-:Y:S04]  /*13630*/  STG.E.U16 desc[UR10][R2.64+0x10e], R37 ;  /* 0x00010e2502007986 */ /* 0x0005e8000c10150a */
[----:B------:R3:W-:Y:S01]  /*13640*/  STG.E.U16 desc[UR8][R2.64+0x126], R36 ;  /* 0x0001262402007986 */ /* 0x0007e2000c101508 */
[----:B0-----:R-:W-:Y:S01]  /*13650*/  IMAD.MOV.U32 R38, RZ, RZ, R60 ;  /* 0x000000ffff267224 */ /* 0x001fe200078e003c */
[----:B-1----:R-:W-:-:S04]  /*13660*/  SHF.R.U32.HI R0, RZ, 0x10, R56 ;  /* 0x00000010ff007819 */ /* 0x002fc80000011638 */
[----:B------:R-:W-:Y:S02]  /*13670*/  SHF.R.U32.HI R38, RZ, 0x10, R38 ;  /* 0x00000010ff267819 */ /* 0x000fe40000011626 */
[----:B--2---:R-:W-:Y:S01]  /*13680*/  SHF.R.U32.HI R37, RZ, 0x10, R52 ;  /* 0x00000010ff257819 */ /* 0x004fe20000011634 */
[----:B------:R0:W-:Y:S01]  /*13690*/  STG.E.U16 desc[UR6][R2.64+0x12a], R0 ;  /* 0x00012a0002007986 */ /* 0x0001e2000c101506 */
[----:B---3--:R-:W-:-:S03]  /*136a0*/  IMAD.MOV.U32 R36, RZ, RZ, R64 ;  /* 0x000000ffff247224 */ /* 0x008fc600078e0040 */
[----:B------:R1:W-:Y:S02]  /*136b0*/  STG.E.U16 desc[UR10][R2.64+0x122], R37 ;  /* 0x0001222502007986 */ /* 0x0003e4000c10150a */
[----:B------:R-:W-:Y:S02]  /*136c0*/  SHF.R.U32.HI R36, RZ, 0x10, R36 ;  /* 0x00000010ff247819 */ /* 0x000fe40000011624 */
[----:B------:R4:W-:Y:S04]  /*136d0*/  STG.E.U16 desc[UR12][R2.64+0x132], R38 ;  /* 0x0001322602007986 */ /* 0x0009e8000c10150c */
[----:B------:R4:W-:Y:S01]  /*136e0*/  STG.E.U16 desc[UR8][R2.64+0x13a], R36 ;  /* 0x00013a2402007986 */ /* 0x0009e2000c101508 */
[----:B0-----:R-:W-:Y:S02]  /*136f0*/  IMAD.MOV.U32 R0, RZ, RZ, R58 ;  /* 0x000000ffff007224 */ /* 0x001fe400078e003a */
[----:B-1----:R-:W-:-:S03]  /*13700*/  IMAD.MOV.U32 R37, RZ, RZ, R62 ;  /* 0x000000ffff257224 */ /* 0x002fc600078e003e */
[----:B------:R-:W-:Y:S02]  /*13710*/  SHF.R.U32.HI R39, RZ, 0x10, R0 ;  /* 0x00000010ff277819 */ /* 0x000fe40000011600 */
[----:B------:R-:W-:Y:S02]  /*13720*/  SHF.R.U32.HI R0, RZ, 0x10, R40 ;  /* 0x00000010ff007819 */ /* 0x000fe40000011628 */
[----:B------:R-:W-:Y:S01]  /*13730*/  SHF.R.U32.HI R37, RZ, 0x10, R37 ;  /* 0x00000010ff257819 */ /* 0x000fe20000011625 */
[----:B------:R4:W-:Y:S04]  /*13740*/  STG.E.U16 desc[UR14][R2.64+0x12e], R39 ;  /* 0x00012e2702007986 */ /* 0x0009e8000c10150e */
[----:B------:R4:W-:Y:S04]  /*13750*/  STG.E.U16 desc[UR10][R2.64+0x136], R37 ;  /* 0x0001362502007986 */ /* 0x0009e8000c10150a */
[----:B------:R4:W-:Y:S02]  /*13760*/  STG.E.U16 desc[UR6][R2.64+0x13e], R0 ;  /* 0x00013e0002007986 */ /* 0x0009e4000c101506 */
.L_x_137:
[----:B------:R-:W-:Y:S05]  /*13770*/  BSYNC.RECONVERGENT B0 ;  /* 0x0000000000007941 */ /* 0x000fea0003800200 */
.L_x_136:
[----:B------:R-:W-:Y:S04]  /*13780*/  BSSY.RECONVERGENT B0, `(.L_x_131) ;  /* 0x0000070000007945 */ /* 0x000fe80003800200 */
[----:B------:R-:W-:Y:S05]  /*13790*/  @P0 BRA `(.L_x_138) ;  /* 0x0000000400b80947 */ /* 0x000fea0003800000 */
[C---:B0-----:R-:W-:Y:S02]  /*137a0*/  R2UR UR6, R106.reuse ;  /* 0x000000006a0672ca */ /* 0x041fe400000e0000 */
[----:B------:R-:W-:Y:S02]  /*137b0*/  R2UR UR7, R107 ;  /* 0x000000006b0772ca */ /* 0x000fe400000e0000 */
[----:B--2--5:R-:W-:Y:S02]  /*137c0*/  F2FP.BF16.F32.PACK_AB R8, R9, R8 ;  /* 0x000000080908723e */ /* 0x024fe400000010ff */
[C---:B------:R-:W-:Y:S02]  /*137d0*/  R2UR UR8, R106.reuse ;  /* 0x000000006a0872ca */ /* 0x040fe400000e0000 */
[----:B------:R-:W-:Y:S02]  /*137e0*/  R2UR UR9, R107 ;  /* 0x000000006b0972ca */ /* 0x000fe400000e0000 */
[----:B------:R-:W-:-:S02]  /*137f0*/  R2UR UR14, R106 ;  /* 0x000000006a0e72ca */ /* 0x000fc400000e0000 */
[----:B------:R-:W-:Y:S02]  /*13800*/  R2UR UR15, R107 ;  /* 0x000000006b0f72ca */ /* 0x000fe400000e0000 */
[----:B------:R-:W-:Y:S02]  /*13810*/  F2FP.BF16.F32.PACK_AB R13, R13, R12 ;  /* 0x0000000c0d0d723e */ /* 0x000fe400000010ff */
[----:B------:R-:W-:Y:S02]  /*13820*/  F2FP.BF16.F32.PACK_AB R12, R11, R10 ;  /* 0x0000000a0b0c723e */ /* 0x000fe400000010ff */
[----:B---34-:R-:W-:Y:S02]  /*13830*/  PRMT R0, R8, 0x7610, R0 ;  /* 0x0000761008007816 */ /* 0x018fe40000000000 */
[----:B------:R-:W-:Y:S02]  /*13840*/  F2FP.BF16.F32.PACK_AB R11, R7, R6 ;  /* 0x00000006070b723e */ /* 0x000fe400000010ff */
[----:B------:R-:W-:Y:S01]  /*13850*/  F2FP.BF16.F32.PACK_AB R14, R15, R14 ;  /* 0x0000000e0f0e723e */ /* 0x000fe200000010ff */
[----:B------:R0:W-:Y:S01]  /*13860*/  STG.E.U16 desc[UR6][R2.64+0x188], R0 ;  /* 0x0001880002007986 */ /* 0x0001e2000c101506 */
[----:B------:R-:W-:-:S02]  /*13870*/  R2UR UR16, R106 ;  /* 0x000000006a1072ca */ /* 0x000fc400000e0000 */
[----:B------:R-:W-:Y:S01]  /*13880*/  R2UR UR17, R107 ;  /* 0x000000006b1172ca */ /* 0x000fe200000e0000 */
[----:B------:R-:W-:Y:S01]  /*13890*/  IMAD.MOV.U32 R9, RZ, RZ, R14 ;  /* 0x000000ffff097224 */ /* 0x000fe200078e000e */
[----:B------:R-:W-:Y:S02]  /*138a0*/  F2FP.BF16.F32.PACK_AB R10, R5, R4 ;  /* 0x00000004050a723e */ /* 0x000fe400000010ff */
[----:B------:R-:W-:Y:S02]  /*138b0*/  PRMT R4, R11, 0x7610, R4 ;  /* 0x000076100b047816 */ /* 0x000fe40000000004 */
[----:B------:R-:W-:Y:S02]  /*138c0*/  R2UR UR10, R106 ;  /* 0x000000006a0a72ca */ /* 0x000fe400000e0000 */
[----:B------:R-:W-:Y:S01]  /*138d0*/  R2UR UR11, R107 ;  /* 0x000000006b0b72ca */ /* 0x000fe200000e0000 */
[----:B------:R2:W-:Y:S01]  /*138e0*/  STG.E.U16 desc[UR8][R2.64+0x184], R4 ;  /* 0x0001840402007986 */ /* 0x0005e2000c101508 */
[----:B------:R-:W-:-:S02]  /*138f0*/  F2FP.BF16.F32.PACK_AB R22, R23, R22 ;  /* 0x000000161716723e */ /* 0x000fc400000010ff */
[----:B------:R-:W-:Y:S02]  /*13900*/  R2UR UR18, R106 ;  /* 0x000000006a1272ca */ /* 0x000fe400000e0000 */
[----:B------:R-:W-:Y:S02]  /*13910*/  R2UR UR19, R107 ;  /* 0x000000006b1372ca */ /* 0x000fe400000e0000 */
[----:B------:R-:W-:Y:S02]  /*13920*/  F2FP.BF16.F32.PACK_AB R20, R21, R20 ;  /* 0x000000141514723e */ /* 0x000fe400000010ff */
[----:B------:R-:W-:Y:S02]  /*13930*/  F2FP.BF16.F32.PACK_AB R26, R27, R26 ;  /* 0x0000001a1b1a723e */ /* 0x000fe400000010ff */
[----:B------:R-:W-:Y:S02]  /*13940*/  PRMT R5, R10, 0x7610, R5 ;  /* 0x000076100a057816 */ /* 0x000fe40000000005 */
[----:B------:R-:W-:-:S02]  /*13950*/  F2FP.BF16.F32.PACK_AB R24, R25, R24 ;  /* 0x000000181918723e */ /* 0x000fc400000010ff */
[----:B0-----:R-:W-:Y:S01]  /*13960*/  PRMT R0, R14, 0x7610, R0 ;  /* 0x000076100e007816 */ /* 0x001fe20000000000 */
[----:B------:R0:W-:Y:S01]  /*13970*/  STG.E.U16 desc[UR10][R2.64+0x180], R5 ;  /* 0x0001800502007986 */ /* 0x0001e2000c10150a */
[----:B------:R-:W-:Y:S02]  /*13980*/  R2UR UR12, R106 ;  /* 0x000000006a0c72ca */ /* 0x000fe400000e0000 */
[----:B------:R-:W-:Y:S01]  /*13990*/  R2UR UR13, R107 ;  /* 0x000000006b0d72ca */ /* 0x000fe200000e0000 */
[----:B------:R3:W-:Y:S01]  /*139a0*/  STG.E.U16 desc[UR14][R2.64+0x194], R0 ;  /* 0x0001940002007986 */ /* 0x0007e2000c10150e */
[----:B------:R-:W-:Y:S02]  /*139b0*/  F2FP.BF16.F32.PACK_AB R18, R19, R18 ;  /* 0x000000121312723e */ /* 0x000fe400000010ff */
[----:B------:R-:W-:Y:S02]  /*139c0*/  F2FP.BF16.F32.PACK_AB R16, R17, R16 ;  /* 0x000000101110723e */ /* 0x000fe400000010ff */
[----:B------:R-:W-:-:S02]  /*139d0*/  F2FP.BF16.F32.PACK_AB R34, R35, R34 ;  /* 0x000000222322723e */ /* 0x000fc400000010ff */
[----:B--2---:R-:W-:Y:S02]  /*139e0*/  PRMT R4, R13, 0x7610, R4 ;  /* 0x000076100d047816 */ /* 0x004fe40000000004 */
[----:B------:R-:W-:Y:S02]  /*139f0*/  F2FP.BF16.F32.PACK_AB R28, R29, R28 ;  /* 0x0000001c1d1c723e */ /* 0x000fe400000010ff */
[----:B------:R-:W-:Y:S01]  /*13a00*/  F2FP.BF16.F32.PACK_AB R32, R33, R32 ;  /* 0x000000202120723e */ /* 0x000fe200000010ff */
[----:B------:R2:W-:Y:S01]  /*13a10*/  STG.E.U16 desc[UR16][R2.64+0x190], R4 ;  /* 0x0001900402007986 */ /* 0x0005e2000c101510 */
[----:B------:R-:W-:Y:S02]  /*13a20*/  PRMT R6, R16, 0x7610, R6 ;  /* 0x0000761010067816 */ /* 0x000fe40000000006 */
[----:B------:R-:W-:Y:S02]  /*13a30*/  F2FP.BF16.F32.PACK_AB R30, R31, R30 ;  /* 0x0000001e1f1e723e */ /* 0x000fe400000010ff */
[----:B------:R-:W-:Y:S01]  /*13a40*/  PRMT R7, R28, 0x7610, R7 ;  /* 0x000076101c077816 */ /* 0x000fe20000000007 */
[----:B------:R4:W-:Y:S04]  /*13a50*/  STG.E.U16 desc[UR12][R2.64+0x198], R6 ;  /* 0x0001980602007986 */ /* 0x0009e8000c10150c */
[----:B------:R1:W-:Y:S01]  /*13a60*/  STG.E.U16 desc[UR12][R2.64+0x1b0], R7 ;  /* 0x0001b00702007986 */ /* 0x0003e2000c10150c */
[----:B0-----:R-:W-:-:S02]  /*13a70*/  PRMT R5, R12, 0x7610, R5 ;  /* 0x000076100c057816 */ /* 0x001fc40000000005 */
[----:B---3--:R-:W-:-:S03]  /*13a80*/  PRMT R0, R22, 0x7610, R0 ;  /* 0x0000761016007816 */ /* 0x008fc60000000000 */
[----:B------:R0:W-:Y:S04]  /*13a90*/  STG.E.U16 desc[UR18][R2.64+0x18c], R5 ;  /* 0x00018c0502007986 */ /* 0x0001e8000c101512 */
[----:B------:R3:W-:Y:S01]  /*13aa0*/  STG.E.U16 desc[UR6][R2.64+0x1a4], R0 ;  /* 0x0001a40002007986 */ /* 0x0007e2000c101506 */
[----:B--2---:R-:W-:-:S05]  /*13ab0*/  PRMT R4, R20, 0x7610, R4 ;  /* 0x0000761014047816 */ /* 0x004fca0000000004 */
[----:B------:R2:W-:Y:S01]  /*13ac0*/  STG.E.U16 desc[UR8][R2.64+0x1a0], R4 ;  /* 0x0001a00402007986 */ /* 0x0005e2000c101508 */
[----:B----4-:R-:W-:Y:S01]  /*13ad0*/  PRMT R6, R30, 0x7610, R6 ;  /* 0x000076101e067816 */ /* 0x010fe20000000006 */
[----:B-1----:R-:W-:-:S04]  /*13ae0*/  IMAD.MOV.U32 R7, RZ, RZ, R13 ;  /* 0x000000ffff077224 */ /* 0x002fc800078e000d */
[----:B------:R-:W-:Y:S01]  /*13af0*/  STG.E.U16 desc[UR10][R2.64+0x1b4], R6 ;  /* 0x0001b40602007986 */ /* 0x000fe2000c10150a */
[----:B0-----:R-:W-:Y:S02]  /*13b00*/  PRMT R5, R18, 0x7610, R5 ;  /* 0x0000761012057816 */ /* 0x001fe40000000005 */
[----:B---3--:R-:W-:-:S03]  /*13b10*/  PRMT R0, R26, 0x7610, R0 ;  /* 0x000076101a007816 */ /* 0x008fc60000000000 */
[----:B------:R0:W-:Y:S04]  /*13b20*/  STG.E.U16 desc[UR10][R2.64+0x19c], R5 ;  /* 0x00019c0502007986 */ /* 0x0001e8000c10150a */
[----:B------:R1:W-:Y:S01]  /*13b30*/  STG.E.U16 desc[UR14][R2.64+0x1ac], R0 ;  /* 0x0001ac0002007986 */ /* 0x0003e2000c10150e */
[----:B--2---:R-:W-:-:S05]  /*13b40*/  PRMT R4, R24, 0x7610, R4 ;  /* 0x0000761018047816 */ /* 0x004fca0000000004 */
[----:B------:R2:W-:Y:S01]  /*13b50*/  STG.E.U16 desc[UR16][R2.64+0x1a8], R4 ;  /* 0x0001a80402007986 */ /* 0x0005e2000c101510 */
[----:B0-----:R-:W-:Y:S01]  /*13b60*/  PRMT R5, R32, 0x7610, R5 ;  /* 0x0000761020057816 */ /* 0x001fe20000000005 */
[----:B-1----:R-:W-:-:S04]  /*13b70*/  IMAD.MOV.U32 R0, RZ, RZ, R10 ;  /* 0x000000ffff007224 */ /* 0x002fc800078e000a */
[----:B------:R0:W-:Y:S01]  /*13b80*/  STG.E.U16 desc[UR8][R2.64+0x1b8], R5 ;  /* 0x0001b80502007986 */ /* 0x0001e2000c101508 */
[----:B------:R-:W-:-:S05]  /*13b90*/  SHF.R.U32.HI R0, RZ, 0x10, R0 ;  /* 0x00000010ff007819 */ /* 0x000fca0000011600 */
[----:B------:R1:W-:Y:S01]  /*13ba0*/  STG.E.U16 desc[UR18][R2.64+0x182], R0 ;  /* 0x0001820002007986 */ /* 0x0003e2000c101512 */
[----:B--2---:R-:W-:-:S05]  /*13bb0*/  PRMT R4, R34, 0x7610, R4 ;  /* 0x0000761022047816 */ /* 0x004fca0000000004 */
[----:B------:R2:W-:Y:S01]  /*13bc0*/  STG.E.U16 desc[UR6][R2.64+0x1bc], R4 ;  /* 0x0001bc0402007986 */ /* 0x0005e2000c101506 */
[----:B0-----:R-:W-:-:S05]  /*13bd0*/  IMAD.MOV.U32 R5, RZ, RZ, R12 ;  /* 0x000000ffff057224 */ /* 0x001fca00078e000c */
[----:B------:R-:W-:Y:S01]  /*13be0*/  SHF.R.U32.HI R5, RZ, 0x10, R5 ;  /* 0x00000010ff057819 */ /* 0x000fe20000011605 */
[----:B-1----:R-:W-:-:S04]  /*13bf0*/  IMAD.MOV.U32 R0, RZ, RZ, R11 ;  /* 0x000000ffff007224 */ /* 0x002fc800078e000b */
[----:B------:R0:W-:Y:S01]  /*13c00*/  STG.E.U16 desc[UR10][R2.64+0x18e], R5 ;  /* 0x00018e0502007986 */ /* 0x0001e2000c10150a */
[----:B--2---:R-:W-:Y:S01]  /*13c10*/  IMAD.MOV.U32 R4, RZ, RZ, R8 ;  /* 0x000000ffff047224 */ /* 0x004fe200078e0008 */
[----:B------:R-:W-:Y:S02]  /*13c20*/  SHF.R.U32.HI R8, RZ, 0x10, R0 ;  /* 0x00000010ff087819 */ /* 0x000fe40000011600 */
[----:B------:R-:W-:Y:S01]  /*13c30*/  SHF.R.U32.HI R0, RZ, 0x10, R9 ;  /* 0x00000010ff007819 */ /* 0x000fe20000011609 */
[----:B------:R-:W-:Y:S01]  /*13c40*/  IMAD.MOV.U32 R9, RZ, RZ, R24 ;  /* 0x000000ffff097224 */ /* 0x000fe200078e0018 */
[----:B------:R-:W-:Y:S01]  /*13c50*/  SHF.R.U32.HI R6, RZ, 0x10, R4 ;  /* 0x00000010ff067819 */ /* 0x000fe20000011604 */
[----:B------:R-:W-:Y:S01]  /*13c60*/  STG.E.U16 desc[UR14][R2.64+0x186], R8 ;  /* 0x0001860802007986 */ /* 0x000fe2000c10150e */
[----:B------:R-:W-:Y:S01]  /*13c70*/  SHF.R.U32.HI R4, RZ, 0x10, R7 ;  /* 0x00000010ff047819 */ /* 0x000fe20000011607 */
[----:B------:R-:W-:Y:S02]  /*13c80*/  IMAD.MOV.U32 R7, RZ, RZ, R22 ;  /* 0x000000ffff077224 */ /* 0x000fe400078e0016 */
[----:B------:R1:W-:Y:S04]  /*13c90*/  STG.E.U16 desc[UR6][R2.64+0x196], R0 ;  /* 0x0001960002007986 */ /* 0x0003e8000c101506 */
[----:B------:R2:W-:Y:S04]  /*13ca0*/  STG.E.U16 desc[UR8][R2.64+0x192], R4 ;  /* 0x0001920402007986 */ /* 0x0005e8000c101508 */
[----:B------:R3:W-:Y:S01]  /*13cb0*/  STG.E.U16 desc[UR12][R2.64+0x18a], R6 ;  /* 0x00018a0602007986 */ /* 0x0007e2000c10150c */
[----:B0-----:R-:W-:-:S05]  /*13cc0*/  IMAD.MOV.U32 R5, RZ, RZ, R20 ;  /* 0x000000ffff057224 */ /* 0x001fca00078e0014 */
[----:B------:R-:W-:-:S05]  /*13cd0*/  SHF.R.U32.HI R5, RZ, 0x10, R5 ;  /* 0x00000010ff057819 */ /* 0x000fca0000011605 */
[----:B------:R0:W-:Y:S01]  /*13ce0*/  STG.E.U16 desc[UR10][R2.64+0x1a2], R5 ;  /* 0x0001a20502007986 */ /* 0x0001e2000c10150a */
[----:B-1----:R-:W-:Y:S02]  /*13cf0*/  IMAD.MOV.U32 R0, RZ, RZ, R16 ;  /* 0x000000ffff007224 */ /* 0x002fe400078e0010 */
[----:B--2---:R-:W-:-:S03]  /*13d00*/  IMAD.MOV.U32 R4, RZ, RZ, R18 ;  /* 0x000000ffff047224 */ /* 0x004fc600078e0012 */
[----:B------:R-:W-:Y:S02]  /*13d10*/  SHF.R.U32.HI R8, RZ, 0x10, R0 ;  /* 0x00000010ff087819 */ /* 0x000fe40000011600 */
[----:B------:R-:W-:Y:S01]  /*13d20*/  SHF.R.U32.HI R0, RZ, 0x10, R9 ;  /* 0x00000010ff007819 */ /* 0x000fe20000011609 */
[----:B------:R-:W-:Y:S01]  /*13d30*/  IMAD.MOV.U32 R9, RZ, RZ, R34 ;  /* 0x000000ffff097224 */ /* 0x000fe200078e0022 */
[----:B---3--:R-:W-:Y:S01]  /*13d40*/  SHF.R.U32.HI R6, RZ, 0x10, R4 ;  /* 0x00000010ff067819 */ /* 0x008fe20000011604 */
[----:B------:R-:W-:Y:S01]  /*13d50*/  STG.E.U16 desc[UR14][R2.64+0x19a], R8 ;  /* 0x00019a0802007986 */ /* 0x000fe2000c10150e */
[----:B------:R-:W-:Y:S01]  /*13d60*/  SHF.R.U32.HI R4, RZ, 0x10, R7 ;  /* 0x00000010ff047819 */ /* 0x000fe20000011607 */
[----:B------:R-:W-:Y:S02]  /*13d70*/  IMAD.MOV.U32 R7, RZ, RZ, R32 ;  /* 0x000000ffff077224 */ /* 0x000fe400078e0020 */
[----:B------:R1:W-:Y:S04]  /*13d80*/  STG.E.U16 desc[UR6][R2.64+0x1aa], R0 ;  /* 0x0001aa0002007986 */ /* 0x0003e8000c101506 */
[----:B------:R2:W-:Y:S01]  /*13d90*/  STG.E.U16 desc[UR8][R2.64+0x1a6], R4 ;  /* 0x0001a60402007986 */ /* 0x0005e2000c101508 */
[----:B0-----:R-:W-:-:S03]  /*13da0*/  IMAD.MOV.U32 R5, RZ, RZ, R30 ;  /* 0x000000ffff057224 */ /* 0x001fc600078e001e */
[----:B------:R0:W-:Y:S02]  /*13db0*/  STG.E.U16 desc[UR12][R2.64+0x19e], R6 ;  /* 0x00019e0602007986 */ /* 0x0001e4000c10150c */
[----:B------:R-:W-:-:S05]  /*13dc0*/  SHF.R.U32.HI R5, RZ, 0x10, R5 ;  /* 0x00000010ff057819 */ /* 0x000fca0000011605 */
[----:B------:R3:W-:Y:S01]  /*13dd0*/  STG.E.U16 desc[UR10][R2.64+0x1b6], R5 ;  /* 0x0001b60502007986 */ /* 0x0007e2000c10150a */
[----:B-1----:R-:W-:Y:S02]  /*13de0*/  IMAD.MOV.U32 R0, RZ, RZ, R26 ;  /* 0x000000ffff007224 */ /* 0x002fe400078e001a */
[----:B--2---:R-:W-:-:S03]  /*13df0*/  IMAD.MOV.U32 R4, RZ, RZ, R28 ;  /* 0x000000ffff047224 */ /* 0x004fc600078e001c */
[----:B------:R-:W-:Y:S02]  /*13e00*/  SHF.R.U32.HI R8, RZ, 0x10, R0 ;  /* 0x00000010ff087819 */ /* 0x000fe40000011600 */
[----:B------:R-:W-:Y:S02]  /*13e10*/  SHF.R.U32.HI R0, RZ, 0x10, R9 ;  /* 0x00000010ff007819 */ /* 0x000fe40000011609 */
[----:B0-----:R-:W-:Y:S01]  /*13e20*/  SHF.R.U32.HI R6, RZ, 0x10, R4 ;  /* 0x00000010ff067819 */ /* 0x001fe20000011604 */
[----:B------:R3:W-:Y:S01]  /*13e30*/  STG.E.U16 desc[UR14][R2.64+0x1ae], R8 ;  /* 0x0001ae0802007986 */ /* 0x0007e2000c10150e */
[----:B------:R-:W-:-:S03]  /*13e40*/  SHF.R.U32.HI R4, RZ, 0x10, R7 ;  /* 0x00000010ff047819 */ /* 0x000fc60000011607 */
[----:B------:R3:W-:Y:S04]  /*13e50*/  STG.E.U16 desc[UR12][R2.64+0x1b2], R6 ;  /* 0x0001b20602007986 */ /* 0x0007e8000c10150c */
[----:B------:R3:W-:Y:S04]  /*13e60*/  STG.E.U16 desc[UR8][R2.64+0x1ba], R4 ;  /* 0x0001ba0402007986 */ /* 0x0007e8000c101508 */
[----:B------:R3:W-:Y:S02]  /*13e70*/  STG.E.U16 desc[UR6][R2.64+0x1be], R0 ;  /* 0x0001be0002007986 */ /* 0x0007e4000c101506 */
.L_x_138:
[----:B------:R-:W-:Y:S05]  /*13e80*/  BSYNC.RECONVERGENT B0 ;  /* 0x0000000000007941 */ /* 0x000fea0003800200 */
.L_x_131:
[----:B---34-:R-:W3:Y:S01]  /*13e90*/  S2R R0, SR_CgaCtaId ;  /* 0x0000000000007919 */ /* 0x018ee20000008800 */
[----:B------:R-:W-:Y:S01]  /*13ea0*/  MOV R118, 0x400 ;  /* 0x0000040000767802 */ /* 0x000fe20000000f00 */
[----:B------:R-:W-:-:S03]  /*13eb0*/  NOP ;  /* 0x0000000000007918 */ /* 0x000fc60000000000 */
[----:B---3--:R-:W-:Y:S01]  /*13ec0*/  LEA R118, R0, R118, 0x18 ;  /* 0x0000007600767211 */ /* 0x008fe200078ec0ff */
[----:B------:R3:W-:Y:S04]  /*13ed0*/  STL [R1+0x80], R0 ;  /* 0x0000800001007387 */ /* 0x0007e80000100800 */
[----:B---3--:R-:W-:-:S05]  /*13ee0*/  VIADD R0, R118, 0xd0 ;  /* 0x000000d076007836 */ /* 0x008fca0000000000 */
[----:B------:R-:W-:-:S04]  /*13ef0*/  PRMT R0, R123, 0x654, R0 ;  /* 0x000006547b007816 */ /* 0x000fc80000000000 */
[----:B------:R3:W-:Y:S01]  /*13f00*/  SYNCS.ARRIVE.TRANS64.RED.ART0 RZ, [R0+URZ], R125 ;  /* 0x0000007d00ff79a7 */ /* 0x0007e200085004ff */
[----:B------:R-:W4:Y:S02]  /*13f10*/  SYNCS.PHASECHK.TRANS64.TRYWAIT P0, [R118+URZ+0xc8], RZ ;  /* 0x0000c8ff760075a7 */ /* 0x000f2400080011ff */
[----:B---34-:R-:W-:Y:S05]  /*13f20*/  @!P0 BRA `(.L_x_139) ;  /* 0x0000004400648947 */ /* 0x018fea0003800000 */
.L_x_264:
[----:B------:R-:W-:Y:S05]  /*13f30*/  @P4 BRA `(.L_x_140) ;  /* 0x00000028001c4947 */ /* 0x000fea0003800000 */
[----:B--2--5:R-:W2:Y:S01]  /*13f40*/  S2R R6, SR_TID.X ;  /* 0x0000000000067919 */ /* 0x024ea20000002100 */
[----:B------:R-:W4:Y:S01]  /*13f50*/  LDC R3, c[0x0][0x824] ;  /* 0x00020900ff037b82 */ /* 0x000f220000000800 */
[----:B------:R-:W-:Y:S01]  /*13f60*/  BSSY.RECONVERGENT B0, `(.L_x_141) ;  /* 0x00000e0000007945 */ /* 0x000fe20003800200 */
[----:B------:R-:W4:Y:S01]  /*13f70*/  S2R R8, SR_CTAID.Z ;  /* 0x0000000000087919 */ /* 0x000f220000002700 */
[----:B------:R-:W3:Y:S05]  /*13f80*/  S2R R9, SR_CTAID.X ;  /* 0x0000000000097919 */ /* 0x000eea0000002500 */
[----:B------:R-:W1:Y:S08]  /*13f90*/  LDC.64 R4, c[0x0][0x810] ;  /* 0x00020400ff047b82 */ /* 0x000e700000000a00 */
[----:B------:R-:W0:Y:S08]  /*13fa0*/  LDC R11, c[0x0][0x890] ;  /* 0x00022400ff0b7b82 */ /* 0x000e300000000800 */
[----:B------:R-:W0:Y:S01]  /*13fb0*/  LDC R10, c[0x0][0x88c] ;  /* 0x00022300ff0a7b82 */ /* 0x000e220000000800 */
[----:B--2---:R-:W-:-:S07]  /*13fc0*/  SHF.R.U32.HI R2, RZ, 0x3, R6 ;  /* 0x00000003ff027819 */ /* 0x004fce0000011606 */
[----:B------:R-:W2:Y:S01]  /*13fd0*/  LDC R119, c[0x0][0x860] ;  /* 0x00021800ff777b82 */ /* 0x000ea20000000800 */
[----:B------:R-:W-:Y:S01]  /*13fe0*/  SHF.R.U32.HI R7, RZ, 0x2, R6 ;  /* 0x00000002ff077819 */ /* 0x000fe20000011606 */
[----:B----4-:R-:W-:Y:S01]  /*13ff0*/  IMAD R3, R8, R3, R120 ;  /* 0x0000000308037224 */ /* 0x010fe200078e0278 */
[----:B------:R-:W-:Y:S01]  /*14000*/  LOP3.LUT R8, R2, 0x10, RZ, 0xc0, !PT ;  /* 0x0000001002087812 */ /* 0x000fe200078ec0ff */
[C---:B------:R-:W-:Y:S01]  /*14010*/  IMAD R0, R6.reuse, 0x10000, R2 ;  /* 0x0001000006007824 */ /* 0x040fe200078e0202 */
[C---:B------:R-:W-:Y:S01]  /*14020*/  LOP3.LUT R102, R6.reuse, 0x7f, RZ, 0xc0, !PT ;  /* 0x0000007f06667812 */ /* 0x040fe200078ec0ff */
[----:B------:R-:W-:Y:S01]  /*14030*/  IMAD R2, R6, 0x400, R7 ;  /* 0x0000040006027824 */ /* 0x000fe200078e0207 */
[----:B------:R-:W-:Y:S01]  /*14040*/  LOP3.LUT R124, R7, 0x20, RZ, 0xc0, !PT ;  /* 0x00000020077c7812 */ /* 0x000fe200078ec0ff */
[C---:B---3--:R-:W-:Y:S01]  /*14050*/  IMAD R3, R9.reuse, 0x20000, R3 ;  /* 0x0002000009037824 */ /* 0x048fe200078e0203 */
[----:B------:R-:W-:Y:S01]  /*14060*/  LOP3.LUT R0, R0, 0x600010, RZ, 0xc0, !PT ;  /* 0x0060001000007812 */ /* 0x000fe200078ec0ff */
[----:B------:R-:W-:Y:S01]  /*14070*/  IMAD R102, R9, 0x80, R102 ;  /* 0x0000008009667824 */ /* 0x000fe200078e0266 */
[----:B------:R-:W-:-:S02]  /*14080*/  LOP3.LUT R2, R2, 0x1fc20, RZ, 0xc0, !PT ;  /* 0x0001fc2002027812 */ /* 0x000fc400078ec0ff */
[----:B------:R-:W-:Y:S02]  /*14090*/  IADD3 R0, PT, PT, R0, UR5, R8 ;  /* 0x0000000500007c10 */ /* 0x000fe4000fffe008 */
[----:B------:R-:W-:Y:S02]  /*140a0*/  IADD3 R2, P0, PT, R2, R3, RZ ;  /* 0x0000000302027210 */ /* 0x000fe40007f1e0ff */
[C---:B------:R-:W-:Y:S02]  /*140b0*/  R2UR UR8, R0.reuse ;  /* 0x00000000000872ca */ /* 0x040fe400000e0000 */
[C---:B------:R-:W-:Y:S02]  /*140c0*/  R2UR UR7, R0.reuse ;  /* 0x00000000000772ca */ /* 0x040fe400000e0000 */
[C---:B------:R-:W-:Y:S02]  /*140d0*/  R2UR UR6, R0.reuse ;  /* 0x00000000000672ca */ /* 0x040fe400000e0000 */
[----:B------:R-:W-:-:S02]  /*140e0*/  R2UR UR4, R0 ;  /* 0x00000000000472ca */ /* 0x000fc400000e0000 */
[----:B------:R-:W-:Y:S02]  /*140f0*/  LEA.HI.X.SX32 R0, R3, RZ, 0x1, P0 ;  /* 0x000000ff03007211 */ /* 0x000fe400000f0eff */
[----:B-1----:R-:W-:Y:S02]  /*14100*/  IADD3 R2, P2, P1, R2, R4, R2 ;  /* 0x0000000402027210 */ /* 0x002fe4000795e002 */
[----:B0-----:R-:W-:Y:S02]  /*14110*/  ISETP.GE.AND P0, PT, R124, R11, PT ;  /* 0x0000000b7c00720c */ /* 0x001fe40003f06270 */
[----:B------:R-:W-:Y:S02]  /*14120*/  IADD3.X R3, PT, PT, R0, R5, R0, P2, P1 ;  /* 0x0000000500037210 */ /* 0x000fe400017e2400 */
[----:B------:R-:W-:Y:S02]  /*14130*/  ISETP.GE.OR P0, PT, R102, R10, P0 ;  /* 0x0000000a6600720c */ /* 0x000fe40000706670 */
[----:B------:R-:W0:Y:S01]  /*14140*/  LDTM.x32 R4, tmem[UR8] ;  /* 0x00000008000479ee */ /* 0x000e2200082c0000 */
[----:B------:R-:W1:Y:S01]  /*14150*/  LDTM.x32 R68, tmem[UR7+0x40] ;  /* 0x00004007004479ee */ /* 0x000e6200082c0000 */
[----:B------:R-:W3:Y:S01]  /*14160*/  LDTM.x32 R36, tmem[UR6+0x80] ;  /* 0x00008006002479ee */ /* 0x000ee200082c0000 */
[----:B0-----:R-:W-:Y:S01]  /*14170*/  STL.64 [R1+0x8], R6 ;  /* 0x0000080601007387 */ /* 0x001fe20000100a00 */
[----:B------:R-:W-:Y:S01]  /*14180*/  IMAD.MOV.U32 R104, RZ, RZ, R4 ;  /* 0x000000ffff687224 */ /* 0x000fe200078e0004 */
[----:B------:R-:W-:Y:S01]  /*14190*/  MOV R116, R5 ;  /* 0x0000000500747202 */ /* 0x000fe20000000f00 */
[----:B------:R-:W-:Y:S01]  /*141a0*/  IMAD.MOV.U32 R0, RZ, RZ, R10 ;  /* 0x000000ffff007224 */ /* 0x000fe200078e000a */
[----:B------:R-:W-:Y:S01]  /*141b0*/  STL.64 [R1+0x20], R12 ;  /* 0x0000200c01007387 */ /* 0x000fe20000100a00 */
        /* <DEDUP_REMOVED lines=12> */
[----:B------:R-:W-:-:S02]  /*14280*/  IMAD.MOV.U32 R110, RZ, RZ, R25 ;  /* 0x000000ffff6e7224 */ /* 0x000fc400078e0019 */
[----:B------:R-:W-:Y:S01]  /*14290*/  IMAD.MOV.U32 R108, RZ, RZ, R29 ;  /* 0x000000ffff6c7224 */ /* 0x000fe200078e001d */
[----:B------:R-:W-:Y:S01]  /*142a0*/  STL.64 [R1+0x48], R22 ;  /* 0x0000481601007387 */ /* 0x000fe20000100a00 */
[----:B------:R-:W-:Y:S02]  /*142b0*/  IMAD.MOV.U32 R107, RZ, RZ, R33 ;  /* 0x000000ffff6b7224 */ /* 0x000fe400078e0021 */
[----:B------:R-:W-:Y:S01]  /*142c0*/  IMAD.MOV.U32 R106, RZ, RZ, R35 ;  /* 0x000000ffff6a7224 */ /* 0x000fe200078e0023 */
[----:B------:R-:W-:Y:S01]  /*142d0*/  STL.64 [R1+0x50], R24 ;  /* 0x0000501801007387 */ /* 0x000fe20000100a00 */
[----:B------:R-:W-:Y:S02]  /*142e0*/  IMAD.MOV.U32 R105, RZ, RZ, R31 ;  /* 0x000000ffff697224 */ /* 0x000fe400078e001f */
[----:B------:R-:W-:Y:S01]  /*142f0*/  IMAD.MOV.U32 R121, RZ, RZ, R9 ;  /* 0x000000ffff797224 */ /* 0x000fe200078e0009 */
[----:B------:R-:W-:Y:S01]  /*14300*/  STL.64 [R1+0x58], R26 ;  /* 0x0000581a01007387 */ /* 0x000fe20000100a00 */
[----:B------:R-:W-:-:S03]  /*14310*/  IMAD.MOV.U32 R120, RZ, RZ, R6 ;  /* 0x000000ffff787224 */ /* 0x000fc600078e0006 */
[----:B------:R-:W-:Y:S04]  /*14320*/  STL.64 [R1+0x60], R28 ;  /* 0x0000601c01007387 */ /* 0x000fe80000100a00 */
[----:B------:R-:W-:Y:S04]  /*14330*/  STL.64 [R1+0x68], R30 ;  /* 0x0000681e01007387 */ /* 0x000fe80000100a00 */
[----:B------:R-:W-:Y:S04]  /*14340*/  STL.64 [R1+0x70], R32 ;  /* 0x0000702001007387 */ /* 0x000fe80000100a00 */
[----:B------:R0:W-:Y:S02]  /*14350*/  STL.64 [R1+0x78], R34 ;  /* 0x0000782201007387 */ /* 0x0001e40000100a00 */
[----:B0-----:R-:W0:Y:S01]  /*14360*/  LDTM.x32 R4, tmem[UR4+0xc0] ;  /* 0x0000c004000479ee */ /* 0x001e2200082c0000 */
[----:B-123--:R-:W-:Y:S05]  /*14370*/  @P0 BRA `(.L_x_142) ;  /* 0x0000000800780947 */ /* 0x00efea0003800000 */
[-C--:B------:R-:W-:Y:S01]  /*14380*/  FMUL R0, R0, R119.reuse ;  /* 0x0000007700007220 */ /* 0x080fe20000400000 */
[-C--:B------:R-:W-:Y:S01]  /*14390*/  FMUL R117, R117, R119.reuse ;  /* 0x0000007775757220 */ /* 0x080fe20000400000 */
[-C--:B------:R-:W-:Y:S01]  /*143a0*/  FMUL R104, R104, R119.reuse ;  /* 0x0000007768687220 */ /* 0x080fe20000400000 */
[-C--:B------:R-:W-:Y:S01]  /*143b0*/  FMUL R116, R116, R119.reuse ;  /* 0x0000007774747220 */ /* 0x080fe20000400000 */
[-C--:B------:R-:W-:Y:S01]  /*143c0*/  FMUL R103, R103, R119.reuse ;  /* 0x0000007767677220 */ /* 0x080fe20000400000 */
[----:B------:R-:W-:Y:S01]  /*143d0*/  FMUL R115, R115, R119 ;  /* 0x0000007773737220 */ /* 0x000fe20000400000 */
[----:B0-----:R0:W-:Y:S01]  /*143e0*/  STL.64 [R1+0xf8], R4 ;  /* 0x0000f80401007387 */ /* 0x0011e20000100a00 */
[----:B------:R-:W-:Y:S02]  /*143f0*/  F2FP.BF16.F32.PACK_AB R117, R117, R0 ;  /* 0x000000007575723e */ /* 0x000fe400000010ff */
[----:B------:R-:W-:Y:S02]  /*14400*/  F2FP.BF16.F32.PACK_AB R116, R116, R104 ;  /* 0x000000687474723e */ /* 0x000fe400000010ff */
[----:B------:R-:W-:Y:S01]  /*14410*/  F2FP.BF16.F32.PACK_AB R115, R115, R103 ;  /* 0x000000677373723e */ /* 0x000fe200000010ff */
[----:B0-----:R-:W2:Y:S04]  /*14420*/  LDL.LU R4, [R1+0x70] ;  /* 0x0000700001047983 */ /* 0x001ea80000300800 */
[----:B------:R-:W3:Y:S04]  /*14430*/  LDL.LU R5, [R1+0x78] ;  /* 0x0000780001057983 */ /* 0x000ee80000300800 */
[----:B------:R-:W4:Y:S04]  /*14440*/  LDL.LU R0, [R1+0x40] ;  /* 0x0000400001007983 */ /* 0x000f280000300800 */
[----:B------:R-:W2:Y:S04]  /*14450*/  LDL.LU R104, [R1+0x30] ;  /* 0x0000300001687983 */ /* 0x000ea80000300800 */
[----:B------:R-:W3:Y:S01]  /*14460*/  LDL.LU R103, [R1+0x38] ;  /* 0x0000380001677983 */ /* 0x000ee20000300800 */
[-C--:B------:R-:W-:Y:S01]  /*14470*/  FMUL R114, R114, R119.reuse ;  /* 0x0000007772727220 */ /* 0x080fe20000400000 */
[-C--:B------:R-:W-:Y:S01]  /*14480*/  FMUL R113, R113, R119.reuse ;  /* 0x0000007771717220 */ /* 0x080fe20000400000 */
[-C--:B------:R-:W-:Y:S01]  /*14490*/  FMUL R112, R112, R119.reuse ;  /* 0x0000007770707220 */ /* 0x080fe20000400000 */
[-C--:B----4-:R-:W-:Y:S01]  /*144a0*/  FMUL R0, R0, R119.reuse ;  /* 0x0000007700007220 */ /* 0x090fe20000400000 */
[-C--:B--2---:R-:W-:Y:S01]  /*144b0*/  FMUL R104, R104, R119.reuse ;  /* 0x0000007768687220 */ /* 0x084fe20000400000 */
[----:B---3--:R-:W-:-:S04]  /*144c0*/  FMUL R103, R103, R119 ;  /* 0x0000007767677220 */ /* 0x008fc80000400000 */
[----:B------:R-:W-:Y:S02]  /*144d0*/  F2FP.BF16.F32.PACK_AB R114, R114, R104 ;  /* 0x000000687272723e */ /* 0x000fe400000010ff */
[----:B------:R-:W2:Y:S01]  /*144e0*/  LDL.LU R104, [R1+0x48] ;  /* 0x0000480001687983 */ /* 0x000ea20000300800 */
[----:B------:R-:W-:Y:S02]  /*144f0*/  F2FP.BF16.F32.PACK_AB R112, R112, R0 ;  /* 0x000000007070723e */ /* 0x000fe400000010ff */
[----:B------:R-:W-:Y:S02]  /*14500*/  F2FP.BF16.F32.PACK_AB R113, R113, R103 ;  /* 0x000000677171723e */ /* 0x000fe400000010ff */
[----:B------:R-:W3:Y:S04]  /*14510*/  LDL.LU R103, [R1+0x50] ;  /* 0x0000500001677983 */ /* 0x000ee80000300800 */
[----:B------:R-:W4:Y:S01]  /*14520*/  LDL.LU R0, [R1+0x58] ;  /* 0x0000580001007983 */ /* 0x000f220000300800 */
[-C--:B------:R-:W-:Y:S01]  /*14530*/  FMUL R109, R109, R119.reuse ;  /* 0x000000776d6d7220 */ /* 0x080fe20000400000 */
[-C--:B------:R-:W-:Y:S01]  /*14540*/  FMUL R111, R111, R119.reuse ;  /* 0x000000776f6f7220 */ /* 0x080fe20000400000 */
[-C--:B------:R-:W-:Y:S01]  /*14550*/  FMUL R106, R106, R119.reuse ;  /* 0x000000776a6a7220 */ /* 0x080fe20000400000 */
[-C--:B------:R-:W-:Y:S01]  /*14560*/  FMUL R110, R110, R119.reuse ;  /* 0x000000776e6e7220 */ /* 0x080fe20000400000 */
[----:B--2---:R-:W-:-:S05]  /*14570*/  FMUL R104, R104, R119 ;  /* 0x0000007768687220 */ /* 0x004fca0000400000 */
[----:B------:R-:W-:Y:S01]  /*14580*/  F2FP.BF16.F32.PACK_AB R111, R111, R104 ;  /* 0x000000686f6f723e */ /* 0x000fe200000010ff */
[-C--:B---3--:R-:W-:Y:S01]  /*14590*/  FMUL R103, R103, R119.reuse ;  /* 0x0000007767677220 */ /* 0x088fe20000400000 */
[----:B------:R-:W2:Y:S01]  /*145a0*/  LDL.LU R104, [R1+0x60] ;  /* 0x0000600001687983 */ /* 0x000ea20000300800 */
[----:B----4-:R-:W-:-:S05]  /*145b0*/  FMUL R0, R0, R119 ;  /* 0x0000007700007220 */ /* 0x010fca0000400000 */
[----:B------:R-:W-:Y:S01]  /*145c0*/  F2FP.BF16.F32.PACK_AB R109, R109, R0 ;  /* 0x000000006d6d723e */ /* 0x000fe200000010ff */
[----:B------:R-:W-:-:S05]  /*145d0*/  FMUL R0, R5, R119 ;  /* 0x0000007705007220 */ /* 0x000fca0000400000 */
[----:B------:R-:W-:Y:S02]  /*145e0*/  F2FP.BF16.F32.PACK_AB R106, R106, R0 ;  /* 0x000000006a6a723e */ /* 0x000fe400000010ff */
[----:B------:R-:W3:Y:S01]  /*145f0*/  LDL.LU R0, [R1+0x68] ;  /* 0x0000680001007983 */ /* 0x000ee20000300800 */
[----:B------:R-:W-:Y:S01]  /*14600*/  F2FP.BF16.F32.PACK_AB R110, R110, R103 ;  /* 0x000000676e6e723e */ /* 0x000fe200000010ff */
[-C--:B------:R-:W-:Y:S02]  /*14610*/  FMUL R103, R4, R119.reuse ;  /* 0x0000007704677220 */ /* 0x080fe40000400000 */
[----:B------:R-:W0:Y:S01]  /*14620*/  LDC.64 R4, c[0x0][0x358] ;  /* 0x0000d600ff047b82 */ /* 0x000e220000000a00 */
[-C--:B------:R-:W-:Y:S01]  /*14630*/  FMUL R105, R105, R119.reuse ;  /* 0x0000007769697220 */ /* 0x080fe20000400000 */
[-C--:B------:R-:W-:Y:S01]  /*14640*/  FMUL R108, R108, R119.reuse ;  /* 0x000000776c6c7220 */ /* 0x080fe20000400000 */
[----:B------:R-:W-:-:S05]  /*14650*/  FMUL R107, R107, R119 ;  /* 0x000000776b6b7220 */ /* 0x000fca0000400000 */
[----:B------:R-:W-:Y:S02]  /*14660*/  F2FP.BF16.F32.PACK_AB R107, R107, R103 ;  /* 0x000000676b6b723e */ /* 0x000fe400000010ff */
[C---:B0-----:R-:W-:Y:S02]  /*14670*/  R2UR UR10, R4.reuse ;  /* 0x00000000040a72ca */ /* 0x041fe400000e0000 */
        /* <DEDUP_REMOVED lines=10> */
[----:B------:R-:W-:Y:S01]  /*14720*/  R2UR UR15, R5 ;  /* 0x00000000050f72ca */ /* 0x000fe200000e0000 */
[----:B--2---:R-:W-:-:S05]  /*14730*/  FMUL R104, R104, R119 ;  /* 0x0000007768687220 */ /* 0x004fca0000400000 */
[----:B------:R-:W-:Y:S01]  /*14740*/  F2FP.BF16.F32.PACK_AB R108, R108, R104 ;  /* 0x000000686c6c723e */ /* 0x000fe200000010ff */
[----:B---3--:R-:W-:-:S05]  /*14750*/  FMUL R0, R0, R119 ;  /* 0x0000007700007220 */ /* 0x008fca0000400000 */
[----:B------:R-:W-:Y:S02]  /*14760*/  F2FP.BF16.F32.PACK_AB R105, R105, R0 ;  /* 0x000000006969723e */ /* 0x000fe400000010ff */
[----:B------:R-:W-:Y:S02]  /*14770*/  PRMT R0, R108, 0x7610, R0 ;  /* 0x000076106c007816 */ /* 0x000fe40000000000 */
[----:B------:R-:W-:Y:S02]  /*14780*/  PRMT R103, R105, 0x7610, R103 ;  /* 0x0000761069677816 */ /* 0x000fe40000000067 */
[----:B------:R-:W-:Y:S01]  /*14790*/  PRMT R104, R107, 0x7610, R104 ;  /* 0x000076106b687816 */ /* 0x000fe20000000068 */
[----:B------:R0:W-:Y:S04]  /*147a0*/  STG.E.U16 desc[UR8][R2.64+0x30], R0 ;  /* 0x0000300002007986 */ /* 0x0001e8000c101508 */
[----:B------:R1:W-:Y:S04]  /*147b0*/  STG.E.U16 desc[UR10][R2.64+0x34], R103 ;  /* 0x0000346702007986 */ /* 0x0003e8000c10150a */
[----:B------:R2:W-:Y:S01]  /*147c0*/  STG.E.U16 desc[UR12][R2.64+0x38], R104 ;  /* 0x0000386802007986 */ /* 0x0005e2000c10150c */
[----:B0-----:R-:W-:-:S02]  /*147d0*/  PRMT R0, R110, 0x7610, R0 ;  /* 0x000076106e007816 */ /* 0x001fc40000000000 */
[----:B-1----:R-:W-:Y:S02]  /*147e0*/  PRMT R103, R109, 0x7610, R103 ;  /* 0x000076106d677816 */ /* 0x002fe40000000067 */
[----:B--2---:R-:W-:-:S03]  /*147f0*/  PRMT R104, R112, 0x7610, R104 ;  /* 0x0000761070687816 */ /* 0x004fc60000000068 */
[----:B------:R0:W-:Y:S04]  /*14800*/  STG.E.U16 desc[UR16][R2.64+0x2c], R103 ;  /* 0x00002c6702007986 */ /* 0x0001e8000c101510 */
[----:B------:R1:W-:Y:S04]  /*14810*/  STG.E.U16 desc[UR6][R2.64+0x28], R0 ;  /* 0x0000280002007986 */ /* 0x0003e8000c101506 */
[----:B------:R2:W-:Y:S01]  /*14820*/  STG.E.U16 desc[UR12][R2.64+0x20], R104 ;  /* 0x0000206802007986 */ /* 0x0005e2000c10150c */
[----:B0-----:R-:W-:Y:S02]  /*14830*/  PRMT R103, R113, 0x7610, R103 ;  /* 0x0000761071677816 */ /* 0x001fe40000000067 */
[----:B-1----:R-:W-:-:S03]  /*14840*/  PRMT R0, R114, 0x7610, R0 ;  /* 0x0000761072007816 */ /* 0x002fc60000000000 */
[----:B------:R0:W-:Y:S01]  /*14850*/  STG.E.U16 desc[UR10][R2.64+0x1c], R103 ;  /* 0x00001c6702007986 */ /* 0x0001e2000c10150a */
[----:B--2---:R-:W-:-:S03]  /*14860*/  PRMT R104, R115, 0x7610, R104 ;  /* 0x0000761073687816 */ /* 0x004fc60000000068 */
[----:B------:R1:W-:Y:S04]  /*14870*/  STG.E.U16 desc[UR8][R2.64+0x18], R0 ;  /* 0x0000180002007986 */ /* 0x0003e8000c101508 */
[----:B------:R2:W-:Y:S04]  /*14880*/  STG.E.U16 desc[UR6][R2.64+0x14], R104 ;  /* 0x0000146802007986 */ /* 0x0005e8000c101506 */
[----:B0-----:R-:W3:Y:S04]  /*14890*/  LDL.LU R103, [R1+0x20] ;  /* 0x0000200001677983 */ /* 0x001ee80000300800 */
[----:B-1----:R-:W4:Y:S04]  /*148a0*/  LDL.LU R0, [R1+0x24] ;  /* 0x0000240001007983 */ /* 0x002f280000300800 */
[----:B--2---:R-:W2:Y:S04]  /*148b0*/  LDL.LU R104, [R1+0xc] ;  /* 0x00000c0001687983 */ /* 0x004ea80000300800 */
[----:B------:R1:W5:Y:S01]  /*148c0*/  LDL.LU.64 R4, [R1+0xf8] ;  /* 0x0000f80001047983 */ /* 0x0003620000300a00 */
[----:B------:R-:W-:-:S03]  /*148d0*/  FMUL R120, R120, R119 ;  /* 0x0000007778787220 */ /* 0x000fc60000400000 */
[----:B------:R0:W-:Y:S01]  /*148e0*/  STG.E.U16 desc[UR14][R2.64+0x3c], R106 ;  /* 0x00003c6a02007986 */ /* 0x0001e2000c10150e */
[-C--:B------:R-:W-:Y:S01]  /*148f0*/  FMUL R122, R122, R119.reuse ;  /* 0x000000777a7a7220 */ /* 0x080fe20000400000 */
[----:B------:R-:W-:Y:S01]  /*14900*/  FMUL R121, R121, R119 ;  /* 0x0000007779797220 */ /* 0x000fe20000400000 */
[----:B0-----:R-:W-:-:S05]  /*14910*/  SHF.R.U32.HI R106, RZ, 0x10, R106 ;  /* 0x00000010ff6a7819 */ /* 0x001fca000001166a */
[----:B------:R0:W-:Y:S04]  /*14920*/  STG.E.U16 desc[UR8][R2.64+0x3e], R106 ;  /* 0x00003e6a02007986 */ /* 0x0001e8000c101508 */
[----:B------:R-:W-:Y:S04]  /*14930*/  STG.E.U16 desc[UR14][R2.64+0x24], R111 ;  /* 0x0000246f02007986 */ /* 0x000fe8000c10150e */
[----:B------:R-:W-:Y:S04]  /*14940*/  STG.E.U16 desc[UR10][R2.64], R116 ;  /* 0x0000007402007986 */ /* 0x000fe8000c10150a */
[----:B------:R-:W-:Y:S01]  /*14950*/  STG.E.U16 desc[UR6][R2.64+0xc], R117 ;  /* 0x00000c7502007986 */ /* 0x000fe2000c101506 */
[----:B--2---:R-:W-:-:S05]  /*14960*/  FMUL R104, R104, R119 ;  /* 0x0000007768687220 */ /* 0x004fca0000400000 */
[----:B------:R-:W-:Y:S01]  /*14970*/  F2FP.BF16.F32.PACK_AB R104, R104, R120 ;  /* 0x000000786868723e */ /* 0x000fe200000010ff */
[----:B------:R-:W-:Y:S02]  /*14980*/  IMAD.MOV.U32 R120, RZ, RZ, R107 ;  /* 0x000000ffff787224 */ /* 0x000fe400078e006b */
[----:B0-----:R-:W0:Y:S01]  /*14990*/  LDC.64 R106, c[0x0][0x358] ;  /* 0x0000d600ff6a7b82 */ /* 0x001e220000000a00 */
[-C--:B---3--:R-:W-:Y:S01]  /*149a0*/  FMUL R103, R103, R119.reuse ;  /* 0x0000007767677220 */ /* 0x088fe20000400000 */
[----:B----4-:R-:W-:-:S05]  /*149b0*/  FMUL R0, R0, R119 ;  /* 0x0000007700007220 */ /* 0x010fca0000400000 */
[----:B------:R-:W-:Y:S02]  /*149c0*/  F2FP.BF16.F32.PACK_AB R0, R0, R103 ;  /* 0x000000670000723e */ /* 0x000fe400000010ff */
[----:B------:R-:W-:Y:S01]  /*149d0*/  F2FP.BF16.F32.PACK_AB R103, R121, R122 ;  /* 0x0000007a7967723e */ /* 0x000fe200000010ff */
[----:B------:R-:W-:Y:S04]  /*149e0*/  STG.E.U16 desc[UR12][R2.64+0x4], R104 ;  /* 0x0000046802007986 */ /* 0x000fe8000c10150c */
[----:B------:R-:W-:Y:S01]  /*149f0*/  STG.E.U16 desc[UR14][R2.64+0x8], R103 ;  /* 0x0000086702007986 */ /* 0x000fe2000c10150e */
[C---:B0-----:R-:W-:Y:S02]  /*14a00*/  R2UR UR14, R106.reuse ;  /* 0x000000006a0e72ca */ /* 0x041fe400000e0000 */
[----:B------:R-:W-:-:S02]  /*14a10*/  R2UR UR12, R106 ;  /* 0x000000006a0c72ca */ /* 0x000fc400000e0000 */
[C---:B------:R-:W-:Y:S02]  /*14a20*/  R2UR UR10, R106.reuse ;  /* 0x000000006a0a72ca */ /* 0x040fe400000e0000 */
[C---:B------:R-:W-:Y:S02]  /*14a30*/  R2UR UR8, R106.reuse ;  /* 0x000000006a0872ca */ /* 0x040fe400000e0000 */
[----:B------:R-:W-:Y:S01]  /*14a40*/  R2UR UR6, R106 ;  /* 0x000000006a0672ca */ /* 0x000fe200000e0000 */
[----:B------:R-:W-:Y:S01]  /*14a50*/  IMAD.MOV.U32 R106, RZ, RZ, R109 ;  /* 0x000000ffff6a7224 */ /* 0x000fe200078e006d */
[----:B------:R-:W-:Y:S02]  /*14a60*/  SHF.R.U32.HI R109, RZ, 0x10, R120 ;  /* 0x00000010ff6d7819 */ /* 0x000fe40000011678 */
[----:B------:R-:W0:Y:S01]  /*14a70*/  LDC.64 R120, c[0x0][0x358] ;  /* 0x0000d600ff787b82 */ /* 0x000e220000000a00 */
[C---:B------:R-:W-:Y:S02]  /*14a80*/  R2UR UR9, R107.reuse ;  /* 0x000000006b0972ca */ /* 0x040fe400000e0000 */
[----:B------:R-:W-:-:S02]  /*14a90*/  R2UR UR7, R107 ;  /* 0x000000006b0772ca */ /* 0x000fc400000e0000 */
[C---:B------:R-:W-:Y:S02]  /*14aa0*/  R2UR UR15, R107.reuse ;  /* 0x000000006b0f72ca */ /* 0x040fe400000e0000 */
[C---:B------:R-:W-:Y:S02]  /*14ab0*/  R2UR UR13, R107.reuse ;  /* 0x000000006b0d72ca */ /* 0x040fe400000e0000 */
[----:B------:R-:W-:Y:S01]  /*14ac0*/  R2UR UR11, R107 ;  /* 0x000000006b0b72ca */ /* 0x000fe200000e0000 */
[----:B------:R-:W-:Y:S01]  /*14ad0*/  IMAD.MOV.U32 R107, RZ, RZ, R108 ;  /* 0x000000ffff6b7224 */ /* 0x000fe200078e006c */
[----:B------:R-:W-:Y:S02]  /*14ae0*/  SHF.R.U32.HI R108, RZ, 0x10, R105 ;  /* 0x00000010ff6c7819 */ /* 0x000fe40000011669 */
[----:B------:R-:W-:Y:S02]  /*14af0*/  SHF.R.U32.HI R106, RZ, 0x10, R106 ;  /* 0x00000010ff6a7819 */ /* 0x000fe4000001166a */
[----:B------:R-:W-:-:S03]  /*14b00*/  SHF.R.U32.HI R105, RZ, 0x10, R110 ;  /* 0x00000010ff697819 */ /* 0x000fc6000001166e */
[----:B------:R2:W-:Y:S01]  /*14b10*/  STG.E.U16 desc[UR8][R2.64+0x2e], R106 ;  /* 0x00002e6a02007986 */ /* 0x0005e2000c101508 */
[----:B------:R-:W-:-:S03]  /*14b20*/  SHF.R.U32.HI R107, RZ, 0x10, R107 ;  /* 0x00000010ff6b7819 */ /* 0x000fc6000001166b */
[----:B------:R3:W-:Y:S01]  /*14b30*/  STG.E.U16 desc[UR6][R2.64+0x2a], R105 ;  /* 0x00002a6902007986 */ /* 0x0007e2000c101506 */
[C---:B0-----:R-:W-:Y:S02]  /*14b40*/  R2UR UR8, R120.reuse ;  /* 0x00000000780872ca */ /* 0x041fe400000e0000 */
[C---:B------:R-:W-:Y:S02]  /*14b50*/  R2UR UR9, R121.reuse ;  /* 0x00000000790972ca */ /* 0x040fe400000e0000 */
[C---:B------:R-:W-:Y:S02]  /*14b60*/  R2UR UR6, R120.reuse ;  /* 0x00000000780672ca */ /* 0x040fe400000e0000 */
[C---:B------:R-:W-:Y:S01]  /*14b70*/  R2UR UR7, R121.reuse ;  /* 0x00000000790772ca */ /* 0x040fe200000e0000 */
[----:B------:R0:W-:Y:S01]  /*14b80*/  STG.E.U16 desc[UR14][R2.64+0x3a], R109 ;  /* 0x00003a6d02007986 */ /* 0x0001e2000c10150e */
[C---:B------:R-:W-:Y:S02]  /*14b90*/  R2UR UR14, R120.reuse ;  /* 0x00000000780e72ca */ /* 0x040fe400000e0000 */
[----:B------:R-:W-:Y:S01]  /*14ba0*/  R2UR UR15, R121 ;  /* 0x00000000790f72ca */ /* 0x000fe200000e0000 */
[----:B------:R4:W-:Y:S01]  /*14bb0*/  STG.E.U16 desc[UR12][R2.64+0x36], R108 ;  /* 0x0000366c02007986 */ /* 0x0009e2000c10150c */
[----:B------:R-:W-:-:S02]  /*14bc0*/  R2UR UR12, R120 ;  /* 0x00000000780c72ca */ /* 0x000fc400000e0000 */
[C---:B------:R-:W-:Y:S01]  /*14bd0*/  R2UR UR13, R121.reuse ;  /* 0x00000000790d72ca */ /* 0x040fe200000e0000 */
[----:B------:R1:W-:Y:S01]  /*14be0*/  STG.E.U16 desc[UR10][R2.64+0x32], R107 ;  /* 0x0000326b02007986 */ /* 0x0003e2000c10150a */
[----:B------:R-:W-:Y:S02]  /*14bf0*/  R2UR UR10, R120 ;  /* 0x00000000780a72ca */ /* 0x000fe400000e0000 */
[----:B------:R-:W-:Y:S02]  /*14c00*/  R2UR UR11, R121 ;  /* 0x00000000790b72ca */ /* 0x000fe400000e0000 */
[----:B--2---:R-:W-:Y:S02]  /*14c10*/  SHF.R.U32.HI R106, RZ, 0x10, R114 ;  /* 0x00000010ff6a7819 */ /* 0x004fe40000011672 */
[----:B---3--:R-:W-:-:S03]  /*14c20*/  SHF.R.U32.HI R105, RZ, 0x10, R115 ;  /* 0x00000010ff697819 */ /* 0x008fc60000011673 */
[----:B------:R2:W-:Y:S01]  /*14c30*/  STG.E.U16 desc[UR8][R2.64+0x1a], R106 ;  /* 0x00001a6a02007986 */ /* 0x0005e2000c101508 */
[----:B------:R-:W-:-:S03]  /*14c40*/  SHF.R.U32.HI R104, RZ, 0x10, R104 ;  /* 0x00000010ff687819 */ /* 0x000fc60000011668 */
[----:B------:R3:W-:Y:S04]  /*14c50*/  STG.E.U16 desc[UR6][R2.64+0x16], R105 ;  /* 0x0000166902007986 */ /* 0x0007e8000c101506 */
[----:B------:R3:W-:Y:S01]  /*14c60*/  STG.E.U16 desc[UR16][R2.64+0x10], R0 ;  /* 0x0000100002007986 */ /* 0x0007e2000c101510 */
[----:B0-----:R-:W-:Y:S02]  /*14c70*/  SHF.R.U32.HI R109, RZ, 0x10, R111 ;  /* 0x00000010ff6d7819 */ /* 0x001fe4000001166f */
[----:B----4-:R-:W-:Y:S02]  /*14c80*/  SHF.R.U32.HI R108, RZ, 0x10, R112 ;  /* 0x00000010ff6c7819 */ /* 0x010fe40000011670 */
[----:B-1----:R-:W-:Y:S01]  /*14c90*/  SHF.R.U32.HI R107, RZ, 0x10, R113 ;  /* 0x00000010ff6b7819 */ /* 0x002fe20000011671 */
[----:B------:R1:W-:Y:S04]  /*14ca0*/  STG.E.U16 desc[UR14][R2.64+0x26], R109 ;  /* 0x0000266d02007986 */ /* 0x0003e8000c10150e */
[----:B------:R1:W-:Y:S01]  /*14cb0*/  STG.E.U16 desc[UR12][R2.64+0x22], R108 ;  /* 0x0000226c02007986 */ /* 0x0003e2000c10150c */
[----:B--2---:R-:W-:-:S02]  /*14cc0*/  SHF.R.U32.HI R106, RZ, 0x10, R0 ;  /* 0x00000010ff6a7819 */ /* 0x004fc40000011600 */
[----:B---3--:R-:W-:Y:S02]  /*14cd0*/  SHF.R.U32.HI R105, RZ, 0x10, R103 ;  /* 0x00000010ff697819 */ /* 0x008fe40000011667 */
[----:B------:R-:W-:Y:S02]  /*14ce0*/  SHF.R.U32.HI R103, RZ, 0x10, R116 ;  /* 0x00000010ff677819 */ /* 0x000fe40000011674 */
[----:B------:R-:W-:Y:S01]  /*14cf0*/  SHF.R.U32.HI R0, RZ, 0x10, R117 ;  /* 0x00000010ff007819 */ /* 0x000fe20000011675 */
[----:B------:R1:W-:Y:S04]  /*14d00*/  STG.E.U16 desc[UR10][R2.64+0x1e], R107 ;  /* 0x00001e6b02007986 */ /* 0x0003e8000c10150a */
[----:B------:R1:W-:Y:S04]  /*14d10*/  STG.E.U16 desc[UR14][R2.64+0x12], R106 ;  /* 0x0000126a02007986 */ /* 0x0003e8000c10150e */
[----:B------:R1:W-:Y:S04]  /*14d20*/  STG.E.U16 desc[UR12][R2.64+0xa], R105 ;  /* 0x00000a6902007986 */ /* 0x0003e8000c10150c */
[----:B------:R1:W-:Y:S04]  /*14d30*/  STG.E.U16 desc[UR10][R2.64+0x6], R104 ;  /* 0x0000066802007986 */ /* 0x0003e8000c10150a */
[----:B------:R1:W-:Y:S04]  /*14d40*/  STG.E.U16 desc[UR8][R2.64+0x2], R103 ;  /* 0x0000026702007986 */ /* 0x0003e8000c101508 */
[----:B------:R1:W-:Y:S02]  /*14d50*/  STG.E.U16 desc[UR6][R2.64+0xe], R0 ;  /* 0x00000e0002007986 */ /* 0x0003e4000c101506 */
.L_x_142:
[----:B------:R-:W-:Y:S05]  /*14d60*/  BSYNC.RECONVERGENT B0 ;  /* 0x0000000000007941 */ /* 0x000fea0003800200 */
.L_x_141:
[----:B-1----:R-:W1:Y:S01]  /*14d70*/  LDC R106, c[0x0][0x890] ;  /* 0x00022400ff6a7b82 */ /* 0x002e620000000800 */
[C---:B------:R-:W-:Y:S01]  /*14d80*/  LOP3.LUT R104, R124.reuse, 0x40, RZ, 0xfc, !PT ;  /* 0x000000407c687812 */ /* 0x040fe200078efcff */
[----:B------:R-:W-:Y:S01]  /*14d90*/  BSSY.RECONVERGENT B0, `(.L_x_143) ;  /* 0x000007e000007945 */ /* 0x000fe20003800200 */
[C---:B------:R-:W-:Y:S02]  /*14da0*/  LOP3.LUT R103, R124.reuse, 0x80, RZ, 0xfc, !PT ;  /* 0x000000807c677812 */ /* 0x040fe400078efcff */
[----:B------:R-:W-:-:S03]  /*14db0*/  LOP3.LUT R0, R124, 0xc0, RZ, 0xfc, !PT ;  /* 0x000000c07c007812 */ /* 0x000fc600078efcff */
[----:B------:R-:W2:Y:S08]  /*14dc0*/  LDC R105, c[0x0][0x88c] ;  /* 0x00022300ff697b82 */ /* 0x000eb00000000800 */
[----:B------:R-:W3:Y:S01]  /*14dd0*/  LDC.64 R108, c[0x0][0x358] ;  /* 0x0000d600ff6c7b82 */ /* 0x000ee20000000a00 */
[-C--:B-1----:R-:W-:Y:S02]  /*14de0*/  ISETP.GE.AND P1, PT, R104, R106.reuse, PT ;  /* 0x0000006a6800720c */ /* 0x082fe40003f26270 */
[----:B------:R-:W-:-:S02]  /*14df0*/  ISETP.GE.AND P0, PT, R103, R106, PT ;  /* 0x0000006a6700720c */ /* 0x000fc40003f06270 */
[----:B------:R-:W-:Y:S02]  /*14e00*/  ISETP.GE.AND P2, PT, R0, R106, PT ;  /* 0x0000006a0000720c */ /* 0x000fe40003f46270 */
[CC--:B--2---:R-:W-:Y:S02]  /*14e10*/  ISETP.GE.OR P3, PT, R102.reuse, R105.reuse, P1 ;  /* 0x000000696600720c */ /* 0x0c4fe40000f66670 */
[CC--:B------:R-:W-:Y:S02]  /*14e20*/  ISETP.GE.OR P1, PT, R102.reuse, R105.reuse, P0 ;  /* 0x000000696600720c */ /* 0x0c0fe40000726670 */
[----:B------:R-:W-:-:S09]  /*14e30*/  ISETP.GE.OR P0, PT, R102, R105, P2 ;  /* 0x000000696600720c */ /* 0x000fd20001706670 */
[----:B---3--:R-:W-:Y:S05]  /*14e40*/  @P3 BRA `(.L_x_144) ;  /* 0x0000000400c83947 */ /* 0x008fea0003800000 */
[-C--:B------:R-:W-:Y:S01]  /*14e50*/  FMUL R96, R96, R119.reuse ;  /* 0x0000007760607220 */ /* 0x080fe20000400000 */
[-C--:B------:R-:W-:Y:S01]  /*14e60*/  FMUL R97, R97, R119.reuse ;  /* 0x0000007761617220 */ /* 0x080fe20000400000 */
[-C--:B------:R-:W-:Y:S01]  /*14e70*/  FMUL R98, R98, R119.reuse ;  /* 0x0000007762627220 */ /* 0x080fe20000400000 */
[-C--:B------:R-:W-:Y:S01]  /*14e80*/  FMUL R99, R99, R119.reuse ;  /* 0x0000007763637220 */ /* 0x080fe20000400000 */
[----:B------:R-:W-:Y:S01]  /*14e90*/  R2UR UR6, R108 ;  /* 0x000000006c0672ca */ /* 0x000fe200000e0000 */
[-C--:B------:R-:W-:Y:S01]  /*14ea0*/  FMUL R107, R75, R119.reuse ;  /* 0x000000774b6b7220 */ /* 0x080fe20000400000 */
[C---:B------:R-:W-:Y:S01]  /*14eb0*/  R2UR UR7, R109.reuse ;  /* 0x000000006d0772ca */ /* 0x040fe200000e0000 */
[-C--:B------:R-:W-:Y:S01]  /*14ec0*/  FMUL R103, R80, R119.reuse ;  /* 0x0000007750677220 */ /* 0x080fe20000400000 */
[----:B------:R-:W-:Y:S01]  /*14ed0*/  R2UR UR8, R108 ;  /* 0x000000006c0872ca */ /* 0x000fe200000e0000 */
[-C--:B------:R-:W-:Y:S01]  /*14ee0*/  FMUL R94, R94, R119.reuse ;  /* 0x000000775e5e7220 */ /* 0x080fe20000400000 */
[----:B------:R-:W-:Y:S01]  /*14ef0*/  R2UR UR9, R109 ;  /* 0x000000006d0972ca */ /* 0x000fe200000e0000 */
[-C--:B------:R-:W-:Y:S01]  /*14f00*/  FMUL R0, R95, R119.reuse ;  /* 0x000000775f007220 */ /* 0x080fe20000400000 */
[----:B------:R-:W-:Y:S01]  /*14f10*/  F2FP.BF16.F32.PACK_AB R96, R97, R96 ;  /* 0x000000606160723e */ /* 0x000fe200000010ff */
[-C--:B------:R-:W-:Y:S01]  /*14f20*/  FMUL R75, R77, R119.reuse ;  /* 0x000000774d4b7220 */ /* 0x080fe20000400000 */
[----:B------:R-:W-:Y:S01]  /*14f30*/  F2FP.BF16.F32.PACK_AB R98, R99, R98 ;  /* 0x000000626362723e */ /* 0x000fe200000010ff */
        /* <DEDUP_REMOVED lines=9> */
[-C--:B------:R-:W-:Y:S01]  /*14fd0*/  FMUL R76, R69, R119.reuse ;  /* 0x00000077454c7220 */ /* 0x080fe20000400000 */
[----:B------:R-:W-:Y:S01]  /*14fe0*/  PRMT R68, R96, 0x7610, R68 ;  /* 0x0000761060447816 */ /* 0x000fe20000000044 */
[-C--:B------:R-:W-:Y:S01]  /*14ff0*/  FMUL R97, R82, R119.reuse ;  /* 0x0000007752617220 */ /* 0x080fe20000400000 */
[-C--:B------:R-:W-:Y:S01]  /*15000*/  FMUL R83, R83, R119.reuse ;  /* 0x0000007753537220 */ /* 0x080fe20000400000 */
[-C--:B------:R-:W-:Y:S01]  /*15010*/  FMUL R88, R88, R119.reuse ;  /* 0x0000007758587220 */ /* 0x080fe20000400000 */
[-C--:B------:R-:W-:Y:S01]  /*15020*/  FMUL R70, R89, R119.reuse ;  /* 0x0000007759467220 */ /* 0x080fe20000400000 */
[-C--:B------:R-:W-:Y:S01]  /*15030*/  FMUL R92, R92, R119.reuse ;  /* 0x000000775c5c7220 */ /* 0x080fe20000400000 */
[-C--:B------:R-:W-:Y:S01]  /*15040*/  FMUL R93, R93, R119.reuse ;  /* 0x000000775d5d7220 */ /* 0x080fe20000400000 */
[----:B------:R-:W-:Y:S01]  /*15050*/  PRMT R69, R98, 0x7610, R69 ;  /* 0x0000761062457816 */ /* 0x000fe20000000045 */
[-C--:B------:R-:W-:Y:S01]  /*15060*/  FMUL R90, R90, R119.reuse ;  /* 0x000000775a5a7220 */ /* 0x080fe20000400000 */
[-C--:B------:R-:W-:Y:S01]  /*15070*/  FMUL R91, R91, R119.reuse ;  /* 0x000000775b5b7220 */ /* 0x080fe20000400000 */
[----:B------:R-:W-:Y:S01]  /*15080*/  F2FP.BF16.F32.PACK_AB R0, R0, R94 ;  /* 0x0000005e0000723e */ /* 0x000fe200000010ff */
[-C--:B------:R-:W-:Y:S01]  /*15090*/  FMUL R104, R79, R119.reuse ;  /* 0x000000774f687220 */ /* 0x080fe20000400000 */
[----:B------:R-:W-:Y:S01]  /*150a0*/  F2FP.BF16.F32.PACK_AB R80, R80, R86 ;  /* 0x000000565050723e */ /* 0x000fe200000010ff */
[-C--:B------:R-:W-:Y:S01]  /*150b0*/  FMUL R105, R78, R119.reuse ;  /* 0x000000774e697220 */ /* 0x080fe20000400000 */
[----:B------:R-:W-:Y:S01]  /*150c0*/  R2UR UR10, R108 ;  /* 0x000000006c0a72ca */ /* 0x000fe200000e0000 */
[-C--:B------:R-:W-:Y:S01]  /*150d0*/  FMUL R82, R72, R119.reuse ;  /* 0x0000007748527220 */ /* 0x080fe20000400000 */
[----:B------:R-:W-:Y:S01]  /*150e0*/  R2UR UR11, R109 ;  /* 0x000000006d0b72ca */ /* 0x000fe200000e0000 */
[-C--:B------:R-:W-:Y:S01]  /*150f0*/  FMUL R79, R73, R119.reuse ;  /* 0x00000077494f7220 */ /* 0x080fe20000400000 */
[----:B------:R1:W-:Y:S01]  /*15100*/  STG.E.U16 desc[UR6][R2.64+0xb8], R68 ;  /* 0x0000b84402007986 */ /* 0x0003e2000c101506 */
[-C--:B------:R-:W-:Y:S01]  /*15110*/  FMUL R78, R71, R119.reuse ;  /* 0x00000077474e7220 */ /* 0x080fe20000400000 */
[----:B------:R-:W-:Y:S01]  /*15120*/  F2FP.BF16.F32.PACK_AB R70, R70, R88 ;  /* 0x000000584646723e */ /* 0x000fe200000010ff */
[----:B------:R-:W-:Y:S01]  /*15130*/  FMUL R84, R84, R119 ;  /* 0x0000007754547220 */ /* 0x000fe20000400000 */
[----:B------:R2:W-:Y:S01]  /*15140*/  STG.E.U16 desc[UR8][R2.64+0xbc], R69 ;  /* 0x0000bc4502007986 */ /* 0x0005e2000c101508 */
[----:B------:R-:W-:Y:S01]  /*15150*/  F2FP.BF16.F32.PACK_AB R72, R83, R97 ;  /* 0x000000615348723e */ /* 0x000fe200000010ff */
[----:B------:R-:W-:Y:S01]  /*15160*/  IMAD.MOV.U32 R83, RZ, RZ, R0 ;  /* 0x000000ffff537224 */ /* 0x000fe200078e0000 */
[----:B------:R-:W-:Y:S01]  /*15170*/  PRMT R71, R80, 0x7610, R71 ;  /* 0x0000761050477816 */ /* 0x000fe20000000047 */
[-C--:B------:R-:W-:Y:S01]  /*15180*/  FMUL R85, R85, R119.reuse ;  /* 0x0000007755557220 */ /* 0x080fe20000400000 */
[----:B------:R3:W-:Y:S01]  /*15190*/  STG.E.U16 desc[UR14][R2.64+0xb4], R0 ;  /* 0x0000b40002007986 */ /* 0x0007e2000c10150e */
[----:B------:R-:W-:Y:S01]  /*151a0*/  F2FP.BF16.F32.PACK_AB R79, R79, R82 ;  /* 0x000000524f4f723e */ /* 0x000fe200000010ff */
[-C--:B------:R-:W-:Y:S01]  /*151b0*/  FMUL R102, R81, R119.reuse ;  /* 0x0000007751667220 */ /* 0x080fe20000400000 */
[----:B------:R-:W-:Y:S01]  /*151c0*/  FMUL R81, R74, R119 ;  /* 0x000000774a517220 */ /* 0x000fe20000400000 */
[----:B------:R4:W-:Y:S01]  /*151d0*/  STG.E.U16 desc[UR8][R2.64+0xa8], R70 ;  /* 0x0000a84602007986 */ /* 0x0009e2000c101508 */
[----:B------:R-:W-:-:S02]  /*151e0*/  F2FP.BF16.F32.PACK_AB R74, R104, R105 ;  /* 0x00000069684a723e */ /* 0x000fc400000010ff */
[----:B------:R-:W-:Y:S01]  /*151f0*/  F2FP.BF16.F32.PACK_AB R73, R102, R103 ;  /* 0x000000676649723e */ /* 0x000fe200000010ff */
[----:B------:R0:W-:Y:S01]  /*15200*/  STG.E.U16 desc[UR6][R2.64+0xa4], R71 ;  /* 0x0000a44702007986 */ /* 0x0001e2000c101506 */
[----:B------:R-:W-:Y:S02]  /*15210*/  F2FP.BF16.F32.PACK_AB R76, R76, R77 ;  /* 0x0000004d4c4c723e */ /* 0x000fe400000010ff */
[----:B------:R-:W-:Y:S01]  /*15220*/  F2FP.BF16.F32.PACK_AB R77, R78, R106 ;  /* 0x0000006a4e4d723e */ /* 0x000fe200000010ff */
[----:B------:R-:W-:Y:S01]  /*15230*/  STG.E.U16 desc[UR12][R2.64+0x9c], R72 ;  /* 0x00009c4802007986 */ /* 0x000fe2000c10150c */
[----:B------:R-:W-:Y:S02]  /*15240*/  F2FP.BF16.F32.PACK_AB R78, R107, R81 ;  /* 0x000000516b4e723e */ /* 0x000fe400000010ff */
[----:B------:R-:W-:Y:S01]  /*15250*/  SHF.R.U32.HI R81, RZ, 0x10, R98 ;  /* 0x00000010ff517819 */ /* 0x000fe20000011662 */
[----:B------:R-:W-:Y:S01]  /*15260*/  STG.E.U16 desc[UR10][R2.64+0x98], R73 ;  /* 0x0000984902007986 */ /* 0x000fe2000c10150a */
[----:B------:R-:W-:-:S02]  /*15270*/  F2FP.BF16.F32.PACK_AB R75, R75, R99 ;  /* 0x000000634b4b723e */ /* 0x000fc400000010ff */
[----:B-1----:R-:W-:Y:S01]  /*15280*/  F2FP.BF16.F32.PACK_AB R68, R93, R92 ;  /* 0x0000005c5d44723e */ /* 0x002fe200000010ff */
[----:B------:R1:W-:Y:S01]  /*15290*/  STG.E.U16 desc[UR12][R2.64+0xbe], R81 ;  /* 0x0000be5102007986 */ /* 0x0003e2000c10150c */
[----:B--2---:R-:W-:-:S03]  /*152a0*/  F2FP.BF16.F32.PACK_AB R69, R91, R90 ;  /* 0x0000005a5b45723e */ /* 0x004fc600000010ff */
[----:B------:R2:W-:Y:S01]  /*152b0*/  STG.E.U16 desc[UR12][R2.64+0xb0], R68 ;  /* 0x0000b04402007986 */ /* 0x0005e2000c10150c */
[----:B------:R-:W-:Y:S02]  /*152c0*/  IMAD.MOV.U32 R82, RZ, RZ, R68 ;  /* 0x000000ffff527224 */ /* 0x000fe400078e0044 */
[----:B---3--:R-:W-:Y:S01]  /*152d0*/  IMAD.MOV.U32 R0, RZ, RZ, R70 ;  /* 0x000000ffff007224 */ /* 0x008fe200078e0046 */
[----:B------:R3:W-:Y:S01]  /*152e0*/  STG.E.U16 desc[UR10][R2.64+0xac], R69 ;  /* 0x0000ac4502007986 */ /* 0x0007e2000c10150a */
[----:B----4-:R-:W-:-:S03]  /*152f0*/  SHF.R.U32.HI R70, RZ, 0x10, R83 ;  /* 0x00000010ff467819 */ /* 0x010fc60000011653 */
[----:B------:R-:W-:Y:S01]  /*15300*/  STG.E.U16 desc[UR8][R2.64+0x94], R74 ;  /* 0x0000944a02007986 */ /* 0x000fe2000c101508 */
[----:B------:R-:W-:Y:S02]  /*15310*/  SHF.R.U32.HI R0, RZ, 0x10, R0 ;  /* 0x00000010ff007819 */ /* 0x000fe40000011600 */
[----:B0-----:R-:W-:Y:S01]  /*15320*/  F2FP.BF16.F32.PACK_AB R71, R85, R84 ;  /* 0x000000545547723e */ /* 0x001fe200000010ff */
[----:B------:R0:W-:Y:S04]  /*15330*/  STG.E.U16 desc[UR12][R2.64+0xb6], R70 ;  /* 0x0000b64602007986 */ /* 0x0001e8000c10150c */
[----:B------:R4:W-:Y:S04]  /*15340*/  STG.E.U16 desc[UR14][R2.64+0xa0], R71 ;  /* 0x0000a04702007986 */ /* 0x0009e8000c10150e */
[----:B------:R4:W-:Y:S01]  /*15350*/  STG.E.U16 desc[UR6][R2.64+0xaa], R0 ;  /* 0x0000aa0002007986 */ /* 0x0009e2000c101506 */
[----:B-1----:R-:W-:-:S03]  /*15360*/  SHF.R.U32.HI R81, RZ, 0x10, R96 ;  /* 0x00000010ff517819 */ /* 0x002fc60000011660 */
[----:B------:R-:W-:Y:S01]  /*15370*/  STG.E.U16 desc[UR6][R2.64+0x90], R75 ;  /* 0x0000904b02007986 */ /* 0x000fe2000c101506 */
[----:B--2---:R-:W-:-:S03]  /*15380*/  IMAD.MOV.U32 R68, RZ, RZ, R69 ;  /* 0x000000ffff447224 */ /* 0x004fc600078e0045 */
[----:B------:R-:W-:Y:S01]  /*15390*/  STG.E.U16 desc[UR14][R2.64+0x80], R76 ;  /* 0x0000804c02007986 */ /* 0x000fe2000c10150e */
[----:B---3--:R-:W-:-:S03]  /*153a0*/  SHF.R.U32.HI R69, RZ, 0x10, R82 ;  /* 0x00000010ff457819 */ /* 0x008fc60000011652 */
[----:B------:R-:W-:Y:S01]  /*153b0*/  STG.E.U16 desc[UR10][R2.64+0x84], R77 ;  /* 0x0000844d02007986 */ /* 0x000fe2000c10150a */
[----:B------:R-:W-:-:S03]  /*153c0*/  SHF.R.U32.HI R68, RZ, 0x10, R68 ;  /* 0x00000010ff447819 */ /* 0x000fc60000011644 */
[----:B------:R1:W-:Y:S01]  /*153d0*/  STG.E.U16 desc[UR10][R2.64+0xb2], R69 ;  /* 0x0000b24502007986 */ /* 0x0003e2000c10150a */
[----:B0-----:R-:W-:-:S03]  /*153e0*/  IMAD.MOV.U32 R70, RZ, RZ, R71 ;  /* 0x000000ffff467224 */ /* 0x001fc600078e0047 */
[----:B------:R0:W-:Y:S01]  /*153f0*/  STG.E.U16 desc[UR8][R2.64+0xae], R68 ;  /* 0x0000ae4402007986 */ /* 0x0001e2000c101508 */
[----:B----4-:R-:W-:-:S03]  /*15400*/  SHF.R.U32.HI R71, RZ, 0x10, R80 ;  /* 0x00000010ff477819 */ /* 0x010fc60000011650 */
[----:B------:R-:W-:Y:S01]  /*15410*/  STG.E.U16 desc[UR8][R2.64+0x88], R79 ;  /* 0x0000884f02007986 */ /* 0x000fe2000c101508 */
[----:B------:R-:W-:Y:S02]  /*15420*/  SHF.R.U32.HI R70, RZ, 0x10, R70 ;  /* 0x00000010ff467819 */ /* 0x000fe40000011646 */
[----:B------:R-:W-:Y:S01]  /*15430*/  SHF.R.U32.HI R0, RZ, 0x10, R74 ;  /* 0x00000010ff007819 */ /* 0x000fe2000001164a */
[----:B------:R2:W-:Y:S04]  /*15440*/  STG.E.U16 desc[UR14][R2.64+0xa6], R71 ;  /* 0x0000a64702007986 */ /* 0x0005e8000c10150e */
[----:B------:R3:W-:Y:S04]  /*15450*/  STG.E.U16 desc[UR12][R2.64+0xa2], R70 ;  /* 0x0000a24602007986 */ /* 0x0007e8000c10150c */
[----:B------:R4:W-:Y:S04]  /*15460*/  STG.E.U16 desc[UR6][R2.64+0x96], R0 ;  /* 0x0000960002007986 */ /* 0x0009e8000c101506 */
[----:B------:R-:W-:Y:S01]  /*15470*/  STG.E.U16 desc[UR6][R2.64+0x8c], R78 ;  /* 0x00008c4e02007986 */ /* 0x000fe2000c101506 */
[----:B-1----:R-:W-:-:S03]  /*15480*/  SHF.R.U32.HI R69, RZ, 0x10, R72 ;  /* 0x00000010ff457819 */ /* 0x002fc60000011648 */
[----:B------:R-:W-:Y:S01]  /*15490*/  STG.E.U16 desc[UR14][R2.64+0xba], R81 ;  /* 0x0000ba5102007986 */ /* 0x000fe2000c10150e */
[----:B0-----:R-:W-:-:S03]  /*154a0*/  SHF.R.U32.HI R68, RZ, 0x10, R73 ;  /* 0x00000010ff447819 */ /* 0x001fc60000011649 */
[----:B------:R0:W-:Y:S04]  /*154b0*/  STG.E.U16 desc[UR10][R2.64+0x9e], R69 ;  /* 0x00009e4502007986 */ /* 0x0001e8000c10150a */
[----:B------:R1:W-:Y:S01]  /*154c0*/  STG.E.U16 desc[UR8][R2.64+0x9a], R68 ;  /* 0x00009a4402007986 */ /* 0x0003e2000c101508 */
[----:B--2---:R-:W-:Y:S02]  /*154d0*/  SHF.R.U32.HI R71, RZ, 0x10, R75 ;  /* 0x00000010ff477819 */ /* 0x004fe4000001164b */
[----:B---3--:R-:W-:-:S03]  /*154e0*/  SHF.R.U32.HI R70, RZ, 0x10, R76 ;  /* 0x00000010ff467819 */ /* 0x008fc6000001164c */
        /* <DEDUP_REMOVED lines=8> */
.L_x_144:
[----:B------:R-:W-:Y:S05]  /*15570*/  BSYNC.RECONVERGENT B0 ;  /* 0x0000000000007941 */ /* 0x000fea0003800200 */
.L_x_143:
[----:B------:R-:W-:Y:S04]  /*15580*/  BSSY.RECONVERGENT B0, `(.L_x_145) ;  /* 0x0000072000007945 */ /* 0x000fe80003800200 */
[----:B------:R-:W-:Y:S05]  /*15590*/  @P1 BRA `(.L_x_146) ;  /* 0x0000000400c01947 */ /* 0x000fea0003800000 */
[-C--:B------:R-:W-:Y:S01]  /*155a0*/  FMUL R52, R52, R119.reuse ;  /* 0x0000007734347220 */ /* 0x080fe20000400000 */
[-C--:B------:R-:W-:Y:S01]  /*155b0*/  FMUL R53, R53, R119.reuse ;  /* 0x0000007735357220 */ /* 0x080fe20000400000 */
[-C--:B------:R-:W-:Y:S01]  /*155c0*/  FMUL R58, R58, R119.reuse ;  /* 0x000000773a3a7220 */ /* 0x080fe20000400000 */
[-C--:B------:R-:W-:Y:S01]  /*155d0*/  FMUL R59, R59, R119.reuse ;  /* 0x000000773b3b7220 */ /* 0x080fe20000400000 */
[----:B------:R-:W-:Y:S01]  /*155e0*/  R2UR UR6, R108 ;  /* 0x000000006c0672ca */ /* 0x000fe200000e0000 */
[-C--:B--2---:R-:W-:Y:S01]  /*155f0*/  FMUL R0, R51, R119.reuse ;  /* 0x0000007733007220 */ /* 0x084fe20000400000 */
        /* <DEDUP_REMOVED lines=10> */
[C---:B------:R-:W-:Y:S01]  /*156a0*/  R2UR UR14, R108.reuse ;  /* 0x000000006c0e72ca */ /* 0x040fe200000e0000 */
[-C--:B------:R-:W-:Y:S01]  /*156b0*/  FMUL R39, R43, R119.reuse ;  /* 0x000000772b277220 */ /* 0x080fe20000400000 */
[----:B------:R-:W-:Y:S01]  /*156c0*/  R2UR UR15, R109 ;  /* 0x000000006d0f72ca */ /* 0x000fe200000e0000 */
[-C--:B------:R-:W-:Y:S01]  /*156d0*/  FMUL R43, R37, R119.reuse ;  /* 0x00000077252b7220 */ /* 0x080fe20000400000 */
[----:B------:R-:W-:Y:S01]  /*156e0*/  R2UR UR12, R108 ;  /* 0x000000006c0c72ca */ /* 0x000fe200000e0000 */
[-C--:B------:R-:W-:Y:S01]  /*156f0*/  FMUL R49, R49, R119.reuse ;  /* 0x0000007731317220 */ /* 0x080fe20000400000 */
[----:B------:R-:W-:Y:S01]  /*15700*/  R2UR UR13, R109 ;  /* 0x000000006d0d72ca */ /* 0x000fe200000e0000 */
[-C--:B------:R-:W-:Y:S01]  /*15710*/  FMUL R50, R50, R119.reuse ;  /* 0x0000007732327220 */ /* 0x080fe20000400000 */
[----:B------:R-:W-:Y:S01]  /*15720*/  PRMT R36, R52, 0x7610, R36 ;  /* 0x0000761034247816 */ /* 0x000fe20000000024 */
[-C--:B------:R-:W-:Y:S01]  /*15730*/  FMUL R40, R44, R119.reuse ;  /* 0x000000772c287220 */ /* 0x080fe20000400000 */
[----:B------:R-:W-:Y:S01]  /*15740*/  PRMT R37, R58, 0x7610, R37 ;  /* 0x000076103a257816 */ /* 0x000fe20000000025 */
[-C--:B------:R-:W-:Y:S01]  /*15750*/  FMUL R38, R45, R119.reuse ;  /* 0x000000772d267220 */ /* 0x080fe20000400000 */
[-C--:B------:R-:W-:Y:S01]  /*15760*/  FMUL R46, R46, R119.reuse ;  /* 0x000000772e2e7220 */ /* 0x080fe20000400000 */
[-C--:B------:R-:W-:Y:S01]  /*15770*/  FMUL R47, R47, R119.reuse ;  /* 0x000000772f2f7220 */ /* 0x080fe20000400000 */
[----:B------:R-:W-:Y:S01]  /*15780*/  R2UR UR10, R108 ;  /* 0x000000006c0a72ca */ /* 0x000fe200000e0000 */
[-C--:B------:R-:W-:Y:S01]  /*15790*/  FMUL R42, R42, R119.reuse ;  /* 0x000000772a2a7220 */ /* 0x080fe20000400000 */
[----:B------:R-:W-:Y:S01]  /*157a0*/  R2UR UR11, R109 ;  /* 0x000000006d0b72ca */ /* 0x000fe200000e0000 */
[----:B------:R1:W-:Y:S01]  /*157b0*/  STG.E.U16 desc[UR6][R2.64+0x120], R36 ;  /* 0x0001202402007986 */ /* 0x0003e2000c101506 */
[----:B------:R-:W-:Y:S01]  /*157c0*/  F2FP.BF16.F32.PACK_AB R0, R0, R50 ;  /* 0x000000320000723e */ /* 0x000fe200000010ff */
[-C--:B------:R-:W-:Y:S01]  /*157d0*/  FMUL R41, R41, R119.reuse ;  /* 0x0000007729297220 */ /* 0x080fe20000400000 */
[----:B------:R-:W-:Y:S01]  /*157e0*/  F2FP.BF16.F32.PACK_AB R38, R38, R40 ;  /* 0x000000282626723e */ /* 0x000fe200000010ff */
[----:B------:R2:W-:Y:S01]  /*157f0*/  STG.E.U16 desc[UR8][R2.64+0x12c], R37 ;  /* 0x00012c2502007986 */ /* 0x0005e2000c101508 */
[----:B------:R-:W-:Y:S01]  /*15800*/  F2FP.BF16.F32.PACK_AB R39, R39, R42 ;  /* 0x0000002a2727723e */ /* 0x000fe200000010ff */
[----:B------:R-:W-:Y:S01]  /*15810*/  FMUL R54, R54, R119 ;  /* 0x0000007736367220 */ /* 0x000fe20000400000 */
[----:B------:R-:W-:Y:S01]  /*15820*/  F2FP.BF16.F32.PACK_AB R42, R43, R51 ;  /* 0x000000332b2a723e */ /* 0x000fe200000010ff */
[----:B------:R3:W-:Y:S01]  /*15830*/  STG.E.U16 desc[UR14][R2.64+0x11c], R0 ;  /* 0x00011c0002007986 */ /* 0x0007e2000c10150e */
[----:B------:R-:W-:-:S02]  /*15840*/  IMAD.MOV.U32 R51, RZ, RZ, R0 ;  /* 0x000000ffff337224 */ /* 0x000fc400078e0000 */
[----:B------:R-:W-:Y:S01]  /*15850*/  FMUL R55, R55, R119 ;  /* 0x0000007737377220 */ /* 0x000fe20000400000 */
[----:B------:R-:W-:Y:S01]  /*15860*/  F2FP.BF16.F32.PACK_AB R40, R41, R53 ;  /* 0x000000352928723e */ /* 0x000fe200000010ff */
[----:B------:R4:W-:Y:S01]  /*15870*/  STG.E.U16 desc[UR8][R2.64+0x110], R38 ;  /* 0x0001102602007986 */ /* 0x0009e2000c101508 */
[----:B------:R-:W-:Y:S01]  /*15880*/  F2FP.BF16.F32.PACK_AB R41, R59, R68 ;  /* 0x000000443b29723e */ /* 0x000fe200000010ff */
[-C--:B------:R-:W-:Y:S01]  /*15890*/  FMUL R61, R61, R119.reuse ;  /* 0x000000773d3d7220 */ /* 0x080fe20000400000 */
[----:B------:R-:W-:Y:S01]  /*158a0*/  F2FP.BF16.F32.PACK_AB R43, R55, R54 ;  /* 0x00000036372b723e */ /* 0x000fe200000010ff */
[-C--:B------:R-:W-:Y:S01]  /*158b0*/  FMUL R56, R56, R119.reuse ;  /* 0x0000007738387220 */ /* 0x080fe20000400000 */
[-C--:B------:R-:W-:Y:S01]  /*158c0*/  FMUL R45, R57, R119.reuse ;  /* 0x00000077392d7220 */ /* 0x080fe20000400000 */
[-C--:B------:R-:W-:Y:S01]  /*158d0*/  FMUL R44, R60, R119.reuse ;  /* 0x000000773c2c7220 */ /* 0x080fe20000400000 */
[-C--:B------:R-:W-:Y:S01]  /*158e0*/  FMUL R62, R62, R119.reuse ;  /* 0x000000773e3e7220 */ /* 0x080fe20000400000 */
[-C--:B------:R-:W-:Y:S01]  /*158f0*/  FMUL R63, R63, R119.reuse ;  /* 0x000000773f3f7220 */ /* 0x080fe20000400000 */
[-C--:B------:R-:W-:Y:S01]  /*15900*/  FMUL R64, R64, R119.reuse ;  /* 0x0000007740407220 */ /* 0x080fe20000400000 */
[-C--:B------:R-:W-:Y:S01]  /*15910*/  FMUL R65, R65, R119.reuse ;  /* 0x0000007741417220 */ /* 0x080fe20000400000 */
[-C--:B------:R-:W-:Y:S01]  /*15920*/  FMUL R66, R66, R119.reuse ;  /* 0x0000007742427220 */ /* 0x080fe20000400000 */
[----:B------:R-:W-:Y:S01]  /*15930*/  FMUL R67, R67, R119 ;  /* 0x0000007743437220 */ /* 0x000fe20000400000 */
[----:B------:R0:W-:Y:S01]  /*15940*/  STG.E.U16 desc[UR6][R2.64+0x10c], R39 ;  /* 0x00010c2702007986 */ /* 0x0001e2000c101506 */
[----:B------:R-:W-:-:S02]  /*15950*/  F2FP.BF16.F32.PACK_AB R45, R45, R56 ;  /* 0x000000382d2d723e */ /* 0x000fc400000010ff */
[----:B-1----:R-:W-:Y:S01]  /*15960*/  F2FP.BF16.F32.PACK_AB R36, R49, R48 ;  /* 0x000000303124723e */ /* 0x002fe200000010ff */
[----:B------:R-:W-:Y:S01]  /*15970*/  STG.E.U16 desc[UR14][R2.64+0x108], R40 ;  /* 0x0001082802007986 */ /* 0x000fe2000c10150e */
[----:B------:R-:W-:Y:S02]  /*15980*/  SHF.R.U32.HI R49, RZ, 0x10, R58 ;  /* 0x00000010ff317819 */ /* 0x000fe4000001163a */
[----:B--2---:R-:W-:Y:S01]  /*15990*/  F2FP.BF16.F32.PACK_AB R37, R47, R46 ;  /* 0x0000002e2f25723e */ /* 0x004fe200000010ff */
[----:B------:R1:W-:Y:S01]  /*159a0*/  STG.E.U16 desc[UR12][R2.64+0x118], R36 ;  /* 0x0001182402007986 */ /* 0x0003e2000c10150c */
[----:B------:R-:W-:Y:S01]  /*159b0*/  IMAD.MOV.U32 R50, RZ, RZ, R36 ;  /* 0x000000ffff327224 */ /* 0x000fe200078e0024 */
[----:B------:R-:W-:Y:S01]  /*159c0*/  F2FP.BF16.F32.PACK_AB R44, R61, R44 ;  /* 0x0000002c3d2c723e */ /* 0x000fe200000010ff */
[----:B---3--:R-:W-:Y:S01]  /*159d0*/  IMAD.MOV.U32 R0, RZ, RZ, R38 ;  /* 0x000000ffff007224 */ /* 0x008fe200078e0026 */
[----:B------:R2:W-:Y:S01]  /*159e0*/  STG.E.U16 desc[UR10][R2.64+0x114], R37 ;  /* 0x0001142502007986 */ /* 0x0005e2000c10150a */
[----:B------:R-:W-:-:S02]  /*159f0*/  F2FP.BF16.F32.PACK_AB R46, R63, R62 ;  /* 0x0000003e3f2e723e */ /* 0x000fc400000010ff */
[----:B----4-:R-:W-:Y:S01]  /*15a00*/  SHF.R.U32.HI R38, RZ, 0x10, R51 ;  /* 0x00000010ff267819 */ /* 0x010fe20000011633 */
[----:B------:R3:W-:Y:S01]  /*15a10*/  STG.E.U16 desc[UR14][R2.64+0x12e], R49 ;  /* 0x00012e3102007986 */ /* 0x0007e2000c10150e */
[----:B------:R-:W-:Y:S02]  /*15a20*/  SHF.R.U32.HI R0, RZ, 0x10, R0 ;  /* 0x00000010ff007819 */ /* 0x000fe40000011600 */
[----:B------:R-:W-:Y:S01]  /*15a30*/  F2FP.BF16.F32.PACK_AB R47, R65, R64 ;  /* 0x00000040412f723e */ /* 0x000fe200000010ff */
[----:B------:R4:W-:Y:S01]  /*15a40*/  STG.E.U16 desc[UR12][R2.64+0x11e], R38 ;  /* 0x00011e2602007986 */ /* 0x0009e2000c10150c */
[----:B------:R-:W-:-:S03]  /*15a50*/  F2FP.BF16.F32.PACK_AB R48, R67, R66 ;  /* 0x000000424330723e */ /* 0x000fc600000010ff */
[----:B------:R4:W-:Y:S01]  /*15a60*/  STG.E.U16 desc[UR6][R2.64+0x112], R0 ;  /* 0x0001120002007986 */ /* 0x0009e2000c101506 */
[----:B0-----:R-:W-:-:S03]  /*15a70*/  SHF.R.U32.HI R39, RZ, 0x10, R39 ;  /* 0x00000010ff277819 */ /* 0x001fc60000011627 */
[----:B------:R-:W-:Y:S04]  /*15a80*/  STG.E.U16 desc[UR12][R2.64+0x104], R41 ;  /* 0x0001042902007986 */ /* 0x000fe8000c10150c */
[----:B------:R0:W-:Y:S01]  /*15a90*/  STG.E.U16 desc[UR14][R2.64+0x10e], R39 ;  /* 0x00010e2702007986 */ /* 0x0001e2000c10150e */
[----:B-1----:R-:W-:-:S03]  /*15aa0*/  IMAD.MOV.U32 R36, RZ, RZ, R37 ;  /* 0x000000ffff247224 */ /* 0x002fc600078e0025 */
[----:B------:R-:W-:Y:S01]  /*15ab0*/  STG.E.U16 desc[UR10][R2.64+0x100], R42 ;  /* 0x0001002a02007986 */ /* 0x000fe2000c10150a */
[----:B--2---:R-:W-:-:S03]  /*15ac0*/  SHF.R.U32.HI R37, RZ, 0x10, R50 ;  /* 0x00000010ff257819 */ /* 0x004fc60000011632 */
[----:B------:R-:W-:Y:S01]  /*15ad0*/  STG.E.U16 desc[UR8][R2.64+0x124], R43 ;  /* 0x0001242b02007986 */ /* 0x000fe2000c101508 */
[----:B------:R-:W-:Y:S02]  /*15ae0*/  SHF.R.U32.HI R36, RZ, 0x10, R36 ;  /* 0x00000010ff247819 */ /* 0x000fe40000011624 */
[----:B---3--:R-:W-:Y:S01]  /*15af0*/  SHF.R.U32.HI R49, RZ, 0x10, R52 ;  /* 0x00000010ff317819 */ /* 0x008fe20000011634 */
[----:B------:R1:W-:Y:S01]  /*15b00*/  STG.E.U16 desc[UR10][R2.64+0x11a], R37 ;  /* 0x00011a2502007986 */ /* 0x0003e2000c10150a */
[----:B----4-:R-:W-:-:S03]  /*15b10*/  SHF.R.U32.HI R38, RZ, 0x10, R40 ;  /* 0x00000010ff267819 */ /* 0x010fc60000011628 */
[----:B------:R2:W-:Y:S01]  /*15b20*/  STG.E.U16 desc[UR8][R2.64+0x116], R36 ;  /* 0x0001162402007986 */ /* 0x0005e2000c101508 */
[----:B------:R-:W-:-:S03]  /*15b30*/  SHF.R.U32.HI R0, RZ, 0x10, R43 ;  /* 0x00000010ff007819 */ /* 0x000fc6000001162b */
[----:B------:R3:W-:Y:S04]  /*15b40*/  STG.E.U16 desc[UR12][R2.64+0x10a], R38 ;  /* 0x00010a2602007986 */ /* 0x0007e8000c10150c */
[----:B------:R4:W-:Y:S01]  /*15b50*/  STG.E.U16 desc[UR6][R2.64+0x126], R0 ;  /* 0x0001260002007986 */ /* 0x0009e2000c101506 */
[----:B0-----:R-:W-:-:S03]  /*15b60*/  SHF.R.U32.HI R39, RZ, 0x10, R45 ;  /* 0x00000010ff277819 */ /* 0x001fc6000001162d */
[----:B------:R-:W-:Y:S04]  /*15b70*/  STG.E.U16 desc[UR6][R2.64+0x128], R45 ;  /* 0x0001282d02007986 */ /* 0x000fe8000c101506 */
[----:B------:R-:W-:Y:S04]  /*15b80*/  STG.E.U16 desc[UR12][R2.64+0x130], R44 ;  /* 0x0001302c02007986 */ /* 0x000fe8000c10150c */
[----:B------:R-:W-:Y:S01]  /*15b90*/  STG.E.U16 desc[UR10][R2.64+0x134], R46 ;  /* 0x0001342e02007986 */ /* 0x000fe2000c10150a */
[----:B-1----:R-:W-:-:S03]  /*15ba0*/  SHF.R.U32.HI R37, RZ, 0x10, R41 ;  /* 0x00000010ff257819 */ /* 0x002fc60000011629 */
[----:B------:R-:W-:Y:S01]  /*15bb0*/  STG.E.U16 desc[UR8][R2.64+0x138], R47 ;  /* 0x0001382f02007986 */ /* 0x000fe2000c101508 */
[----:B--2---:R-:W-:-:S03]  /*15bc0*/  SHF.R.U32.HI R36, RZ, 0x10, R42 ;  /* 0x00000010ff247819 */ /* 0x004fc6000001162a */
[----:B------:R0:W-:Y:S01]  /*15bd0*/  STG.E.U16 desc[UR10][R2.64+0x106], R37 ;  /* 0x0001062502007986 */ /* 0x0001e2000c10150a */
[----:B---3--:R-:W-:-:S03]  /*15be0*/  SHF.R.U32.HI R38, RZ, 0x10, R44 ;  /* 0x00000010ff267819 */ /* 0x008fc6000001162c */
[----:B------:R1:W-:Y:S01]  /*15bf0*/  STG.E.U16 desc[UR8][R2.64+0x102], R36 ;  /* 0x0001022402007986 */ /* 0x0003e2000c101508 */
[----:B----4-:R-:W-:-:S03]  /*15c00*/  SHF.R.U32.HI R0, RZ, 0x10, R48 ;  /* 0x00000010ff007819 */ /* 0x010fc60000011630 */
[----:B------:R3:W-:Y:S04]  /*15c10*/  STG.E.U16 desc[UR6][R2.64+0x13c], R48 ;  /* 0x00013c3002007986 */ /* 0x0007e8000c101506 */
[----:B------:R3:W-:Y:S04]  /*15c20*/  STG.E.U16 desc[UR14][R2.64+0x122], R49 ;  /* 0x0001223102007986 */ /* 0x0007e8000c10150e */
[----:B------:R3:W-:Y:S04]  /*15c30*/  STG.E.U16 desc[UR14][R2.64+0x12a], R39 ;  /* 0x00012a2702007986 */ /* 0x0007e8000c10150e */
[----:B------:R3:W-:Y:S04]  /*15c40*/  STG.E.U16 desc[UR12][R2.64+0x132], R38 ;  /* 0x0001322602007986 */ /* 0x0007e8000c10150c */
[----:B------:R3:W-:Y:S01]  /*15c50*/  STG.E.U16 desc[UR6][R2.64+0x13e], R0 ;  /* 0x00013e0002007986 */ /* 0x0007e2000c101506 */
[----:B0-----:R-:W-:-:S02]  /*15c60*/  SHF.R.U32.HI R37, RZ, 0x10, R46 ;  /* 0x00000010ff257819 */ /* 0x001fc4000001162e */
[----:B-1----:R-:W-:-:S03]  /*15c70*/  SHF.R.U32.HI R36, RZ, 0x10, R47 ;  /* 0x00000010ff247819 */ /* 0x002fc6000001162f */
[----:B------:R3:W-:Y:S04]  /*15c80*/  STG.E.U16 desc[UR10][R2.64+0x136], R37 ;  /* 0x0001362502007986 */ /* 0x0007e8000c10150a */
[----:B------:R3:W-:Y:S02]  /*15c90*/  STG.E.U16 desc[UR8][R2.64+0x13a], R36 ;  /* 0x00013a2402007986 */ /* 0x0007e4000c101508 */
.L_x_146:
[----:B------:R-:W-:Y:S05]  /*15ca0*/  BSYNC.RECONVERGENT B0 ;  /* 0x0000000000007941 */ /* 0x000fea0003800200 */
.L_x_145:
[----:B------:R-:W-:Y:S04]  /*15cb0*/  BSSY.RECONVERGENT B0, `(.L_x_140) ;  /* 0x00000af000007945 */ /* 0x000fe80003800200 */
[----:B------:R-:W-:Y:S05]  /*15cc0*/  @P0 BRA `(.L_x_147) ;  /* 0x0000000800b40947 */ /* 0x000fea0003800000 */
[-C--:B0-----:R-:W-:Y:S01]  /*15cd0*/  FMUL R26, R26, R119.reuse ;  /* 0x000000771a1a7220 */ /* 0x081fe20000400000 */
[-C--:B------:R-:W-:Y:S01]  /*15ce0*/  FMUL R27, R27, R119.reuse ;  /* 0x000000771b1b7220 */ /* 0x080fe20000400000 */
[-C--:B------:R-:W-:Y:S01]  /*15cf0*/  FMUL R32, R32, R119.reuse ;  /* 0x0000007720207220 */ /* 0x080fe20000400000 */
[-C--:B------:R-:W-:Y:S01]  /*15d00*/  FMUL R33, R33, R119.reuse ;  /* 0x0000007721217220 */ /* 0x080fe20000400000 */
[----:B------:R-:W-:Y:S01]  /*15d10*/  R2UR UR68, R108 ;  /* 0x000000006c4472ca */ /* 0x000fe200000e0000 */
[-C--:B------:R-:W-:Y:S01]  /*15d20*/  FMUL R12, R12, R119.reuse ;  /* 0x000000770c0c7220 */ /* 0x080fe20000400000 */
[----:B------:R-:W-:Y:S01]  /*15d30*/  R2UR UR69, R109 ;  /* 0x000000006d4572ca */ /* 0x000fe200000e0000 */
[-C--:B-----5:R-:W-:Y:S01]  /*15d40*/  FMUL R5, R5, R119.reuse ;  /* 0x0000007705057220 */ /* 0x0a0fe20000400000 */
[----:B---3--:R-:W-:Y:S01]  /*15d50*/  F2FP.BF16.F32.PACK_AB R36, R27, R26 ;  /* 0x0000001a1b24723e */ /* 0x008fe200000010ff */
[-C--:B------:R-:W-:Y:S01]  /*15d60*/  FMUL R27, R11, R119.reuse ;  /* 0x000000770b1b7220 */ /* 0x080fe20000400000 */
[----:B------:R-:W-:Y:S01]  /*15d70*/  R2UR UR66, R108 ;  /* 0x000000006c4272ca */ /* 0x000fe200000e0000 */
[-C--:B------:R-:W-:Y:S01]  /*15d80*/  FMUL R11, R8, R119.reuse ;  /* 0x00000077080b7220 */ /* 0x080fe20000400000 */
[----:B------:R-:W-:Y:S01]  /*15d90*/  R2UR UR67, R109 ;  /* 0x000000006d4372ca */ /* 0x000fe200000e0000 */
        /* <DEDUP_REMOVED lines=13> */
[----:B------:R-:W-:Y:S01]  /*15e70*/  R2UR UR50, R108 ;  /* 0x000000006c3272ca */ /* 0x000fe200000e0000 */
[-C--:B------:R-:W-:Y:S01]  /*15e80*/  FMUL R10, R10, R119.reuse ;  /* 0x000000770a0a7220 */ /* 0x080fe20000400000 */
[----:B------:R-:W-:Y:S01]  /*15e90*/  R2UR UR51, R109 ;  /* 0x000000006d3372ca */ /* 0x000fe200000e0000 */
[----:B------:R0:W-:Y:S01]  /*15ea0*/  STG.E.U16 desc[UR68][R2.64+0x1b8], R4 ;  /* 0x0001b80402007986 */ /* 0x0001e2000c101544 */
[----:B------:R-:W-:Y:S01]  /*15eb0*/  F2FP.BF16.F32.PACK_AB R8, R8, R12 ;  /* 0x0000000c0808723e */ /* 0x000fe200000010ff */
[-C--:B------:R-:W-:Y:S01]  /*15ec0*/  FMUL R18, R18, R119.reuse ;  /* 0x0000007712127220 */ /* 0x080fe20000400000 */
[----:B--2---:R-:W-:Y:S01]  /*15ed0*/  PRMT R0, R36, 0x7610, R0 ;  /* 0x0000761024007816 */ /* 0x004fe20000000000 */
[-C--:B------:R-:W-:Y:S01]  /*15ee0*/  FMUL R20, R20, R119.reuse ;  /* 0x0000007714147220 */ /* 0x080fe20000400000 */
[C---:B------:R-:W-:Y:S01]  /*15ef0*/  R2UR UR52, R108.reuse ;  /* 0x000000006c3472ca */ /* 0x040fe200000e0000 */
[-C--:B------:R-:W-:Y:S01]  /*15f00*/  FMUL R21, R21, R119.reuse ;  /* 0x0000007715157220 */ /* 0x080fe20000400000 */
[C---:B------:R-:W-:Y:S01]  /*15f10*/  R2UR UR53, R109.reuse ;  /* 0x000000006d3572ca */ /* 0x040fe200000e0000 */
[----:B------:R1:W-:Y:S01]  /*15f20*/  STG.E.U16 desc[UR66][R2.64+0x1ac], R0 ;  /* 0x0001ac0002007986 */ /* 0x0003e2000c101542 */
[----:B------:R-:W-:Y:S01]  /*15f30*/  R2UR UR46, R108 ;  /* 0x000000006c2e72ca */ /* 0x000fe200000e0000 */
[-C--:B------:R-:W-:Y:S01]  /*15f40*/  FMUL R16, R16, R119.reuse ;  /* 0x0000007710107220 */ /* 0x080fe20000400000 */
[----:B------:R-:W-:Y:S01]  /*15f50*/  R2UR UR47, R109 ;  /* 0x000000006d2f72ca */ /* 0x000fe200000e0000 */
[-C--:B------:R-:W-:Y:S01]  /*15f60*/  FMUL R17, R17, R119.reuse ;  /* 0x0000007711117220 */ /* 0x080fe20000400000 */
[----:B------:R-:W-:Y:S01]  /*15f70*/  F2FP.BF16.F32.PACK_AB R5, R5, R26 ;  /* 0x0000001a0505723e */ /* 0x000fe200000010ff */
[----:B------:R-:W-:Y:S01]  /*15f80*/  FMUL R14, R14, R119 ;  /* 0x000000770e0e7220 */ /* 0x000fe20000400000 */
[----:B------:R-:W-:Y:S01]  /*15f90*/  F2FP.BF16.F32.PACK_AB R7, R7, R11 ;  /* 0x0000000b0707723e */ /* 0x000fe200000010ff */
[-C--:B------:R-:W-:Y:S01]  /*15fa0*/  FMUL R9, R15, R119.reuse ;  /* 0x000000770f097220 */ /* 0x080fe20000400000 */
[----:B------:R-:W-:Y:S01]  /*15fb0*/  R2UR UR56, R108 ;  /* 0x000000006c3872ca */ /* 0x000fe200000e0000 */
[----:B------:R-:W-:Y:S01]  /*15fc0*/  STG.E.U16 desc[UR60][R2.64+0x180], R5 ;  /* 0x0001800502007986 */ /* 0x000fe2000c10153c */
[C---:B------:R-:W-:Y:S01]  /*15fd0*/  R2UR UR57, R109.reuse ;  /* 0x000000006d3972ca */ /* 0x040fe200000e0000 */
[-C--:B------:R-:W-:Y:S01]  /*15fe0*/  FMUL R24, R24, R119.reuse ;  /* 0x0000007718187220 */ /* 0x080fe20000400000 */
[C---:B------:R-:W-:Y:S01]  /*15ff0*/  R2UR UR48, R108.reuse ;  /* 0x000000006c3072ca */ /* 0x040fe200000e0000 */
[----:B------:R-:W-:Y:S01]  /*16000*/  STG.E.U16 desc[UR52][R2.64+0x188], R7 ;  /* 0x0001880702007986 */ /* 0x000fe2000c101534 */
[----:B------:R-:W-:Y:S01]  /*16010*/  R2UR UR49, R109 ;  /* 0x000000006d3172ca */ /* 0x000fe200000e0000 */
[-C--:B------:R-:W-:Y:S01]  /*16020*/  FMUL R13, R25, R119.reuse ;  /* 0x00000077190d7220 */ /* 0x080fe20000400000 */
[----:B------:R-:W-:Y:S01]  /*16030*/  R2UR UR34, R108 ;  /* 0x000000006c2272ca */ /* 0x000fe200000e0000 */
[-C--:B------:R-:W-:Y:S01]  /*16040*/  FMUL R22, R22, R119.reuse ;  /* 0x0000007716167220 */ /* 0x080fe20000400000 */
[----:B0-----:R-:W-:Y:S01]  /*16050*/  PRMT R4, R8, 0x7610, R4 ;  /* 0x0000761008047816 */ /* 0x001fe20000000004 */
[-C--:B------:R-:W-:Y:S01]  /*16060*/  FMUL R23, R23, R119.reuse ;  /* 0x0000007717177220 */ /* 0x080fe20000400000 */
[C---:B------:R-:W-:Y:S01]  /*16070*/  R2UR UR35, R109.reuse ;  /* 0x000000006d2372ca */ /* 0x040fe200000e0000 */
[-C--:B------:R-:W-:Y:S01]  /*16080*/  FMUL R28, R28, R119.reuse ;  /* 0x000000771c1c7220 */ /* 0x080fe20000400000 */
[C---:B------:R-:W-:Y:S01]  /*16090*/  R2UR UR58, R108.reuse ;  /* 0x000000006c3a72ca */ /* 0x040fe200000e0000 */
[----:B------:R0:W-:Y:S01]  /*160a0*/  STG.E.U16 desc[UR44][R2.64+0x190], R4 ;  /* 0x0001900402007986 */ /* 0x0001e2000c10152c */
[----:B------:R-:W-:Y:S01]  /*160b0*/  R2UR UR59, R109 ;  /* 0x000000006d3b72ca */ /* 0x000fe200000e0000 */
[-C--:B------:R-:W-:Y:S01]  /*160c0*/  FMUL R31, R31, R119.reuse ;  /* 0x000000771f1f7220 */ /* 0x080fe20000400000 */
[----:B-1----:R-:W-:Y:S01]  /*160d0*/  F2FP.BF16.F32.PACK_AB R0, R27, R10 ;  /* 0x0000000a1b00723e */ /* 0x002fe200000010ff */
[-C--:B------:R-:W-:Y:S01]  /*160e0*/  FMUL R35, R35, R119.reuse ;  /* 0x0000007723237220 */ /* 0x080fe20000400000 */
[----:B------:R-:W-:Y:S01]  /*160f0*/  R2UR UR54, R108 ;  /* 0x000000006c3672ca */ /* 0x000fe200000e0000 */
[-C--:B------:R-:W-:Y:S01]  /*16100*/  FMUL R15, R30, R119.reuse ;  /* 0x000000771e0f7220 */ /* 0x080fe20000400000 */
[----:B------:R-:W-:Y:S01]  /*16110*/  R2UR UR55, R109 ;  /* 0x000000006d3772ca */ /* 0x000fe200000e0000 */
[----:B------:R1:W-:Y:S01]  /*16120*/  STG.E.U16 desc[UR50][R2.64+0x18c], R0 ;  /* 0x00018c0002007986 */ /* 0x0003e2000c101532 */
[----:B------:R-:W-:Y:S01]  /*16130*/  F2FP.BF16.F32.PACK_AB R11, R21, R20 ;  /* 0x00000014150b723e */ /* 0x000fe200000010ff */
[----:B------:R-:W-:Y:S01]  /*16140*/  FMUL R34, R34, R119 ;  /* 0x0000007722227220 */ /* 0x000fe20000400000 */
[----:B------:R-:W-:-:S02]  /*16150*/  R2UR UR32, R108 ;  /* 0x000000006c2072ca */ /* 0x000fc400000e0000 */
[C---:B------:R-:W-:Y:S02]  /*16160*/  R2UR UR33, R109.reuse ;  /* 0x000000006d2172ca */ /* 0x040fe400000e0000 */
[C---:B------:R-:W-:Y:S02]  /*16170*/  R2UR UR30, R108.reuse ;  /* 0x000000006c1e72ca */ /* 0x040fe400000e0000 */
[C---:B------:R-:W-:Y:S02]  /*16180*/  R2UR UR31, R109.reuse ;  /* 0x000000006d1f72ca */ /* 0x040fe400000e0000 */
[----:B------:R-:W-:Y:S02]  /*16190*/  R2UR UR26, R108 ;  /* 0x000000006c1a72ca */ /* 0x000fe400000e0000 */
[----:B------:R-:W-:Y:S02]  /*161a0*/  R2UR UR27, R109 ;  /* 0x000000006d1b72ca */ /* 0x000fe400000e0000 */
[----:B------:R-:W-:-:S02]  /*161b0*/  F2FP.BF16.F32.PACK_AB R6, R6, R19 ;  /* 0x000000130606723e */ /* 0x000fc400000010ff */
[C---:B------:R-:W-:Y:S02]  /*161c0*/  R2UR UR64, R108.reuse ;  /* 0x000000006c4072ca */ /* 0x040fe400000e0000 */
[----:B0-----:R-:W-:Y:S01]  /*161d0*/  F2FP.BF16.F32.PACK_AB R4, R29, R18 ;  /* 0x000000121d04723e */ /* 0x001fe200000010ff */
[----:B------:R-:W-:Y:S01]  /*161e0*/  IMAD.MOV.U32 R18, RZ, RZ, R5 ;  /* 0x000000ffff127224 */ /* 0x000fe200078e0005 */
[C---:B------:R-:W-:Y:S01]  /*161f0*/  R2UR UR65, R109.reuse ;  /* 0x000000006d4172ca */ /* 0x040fe200000e0000 */
[----:B------:R-:W-:Y:S01]  /*16200*/  IMAD.MOV.U32 R5, RZ, RZ, R7 ;  /* 0x000000ffff057224 */ /* 0x000fe200078e0007 */
[C---:B------:R-:W-:Y:S01]  /*16210*/  R2UR UR42, R108.reuse ;  /* 0x000000006c2a72ca */ /* 0x040fe200000e0000 */
[----:B------:R0:W-:Y:S01]  /*16220*/  STG.E.U16 desc[UR56][R2.64+0x184], R6 ;  /* 0x0001840602007986 */ /* 0x0001e2000c101538 */
[----:B------:R-:W-:Y:S02]  /*16230*/  R2UR UR43, R109 ;  /* 0x000000006d2b72ca */ /* 0x000fe400000e0000 */
[----:B-1----:R-:W-:Y:S01]  /*16240*/  SHF.R.U32.HI R0, RZ, 0x10, R0 ;  /* 0x00000010ff007819 */ /* 0x002fe20000011600 */
[----:B------:R1:W-:Y:S01]  /*16250*/  STG.E.U16 desc[UR34][R2.64+0x19c], R4 ;  /* 0x00019c0402007986 */ /* 0x0003e2000c101522 */
[----:B------:R-:W-:-:S02]  /*16260*/  R2UR UR40, R108 ;  /* 0x000000006c2872ca */ /* 0x000fc400000e0000 */
[----:B------:R-:W-:Y:S01]  /*16270*/  R2UR UR41, R109 ;  /* 0x000000006d2972ca */ /* 0x000fe200000e0000 */
[----:B------:R2:W-:Y:S01]  /*16280*/  STG.E.U16 desc[UR46][R2.64+0x18e], R0 ;  /* 0x00018e0002007986 */ /* 0x0005e2000c10152e */
[----:B------:R-:W-:Y:S02]  /*16290*/  SHF.R.U32.HI R5, RZ, 0x10, R5 ;  /* 0x00000010ff057819 */ /* 0x000fe40000011605 */
[----:B------:R-:W-:Y:S01]  /*162a0*/  F2FP.BF16.F32.PACK_AB R10, R17, R16 ;  /* 0x00000010110a723e */ /* 0x000fe200000010ff */
[----:B------:R-:W-:Y:S01]  /*162b0*/  IMAD.MOV.U32 R17, RZ, RZ, R32 ;  /* 0x000000ffff117224 */ /* 0x000fe200078e0020 */
[----:B------:R-:W-:Y:S01]  /*162c0*/  SHF.R.U32.HI R7, RZ, 0x10, R18 ;  /* 0x00000010ff077819 */ /* 0x000fe20000011612 */
[----:B------:R3:W-:Y:S01]  /*162d0*/  STG.E.U16 desc[UR48][R2.64+0x18a], R5 ;  /* 0x00018a0502007986 */ /* 0x0007e2000c101530 */
[----:B------:R-:W-:Y:S02]  /*162e0*/  R2UR UR38, R108 ;  /* 0x000000006c2672ca */ /* 0x000fe400000e0000 */
[----:B------:R-:W-:Y:S01]  /*162f0*/  R2UR UR39, R109 ;  /* 0x000000006d2772ca */ /* 0x000fe200000e0000 */
[----:B------:R4:W-:Y:S01]  /*16300*/  STG.E.U16 desc[UR58][R2.64+0x182], R7 ;  /* 0x0001820702007986 */ /* 0x0009e2000c10153a */
[----:B------:R-:W-:-:S02]  /*16310*/  F2FP.BF16.F32.PACK_AB R9, R9, R14 ;  /* 0x0000000e0909723e */ /* 0x000fc400000010ff */
[----:B------:R-:W-:Y:S02]  /*16320*/  F2FP.BF16.F32.PACK_AB R13, R13, R24 ;  /* 0x000000180d0d723e */ /* 0x000fe400000010ff */
[----:B------:R-:W-:Y:S01]  /*16330*/  F2FP.BF16.F32.PACK_AB R12, R23, R22 ;  /* 0x00000016170c723e */ /* 0x000fe200000010ff */
[----:B------:R-:W-:Y:S01]  /*16340*/  STG.E.U16 desc[UR40][R2.64+0x194], R9 ;  /* 0x0001940902007986 */ /* 0x000fe2000c101528 */
[----:B------:R-:W-:Y:S02]  /*16350*/  F2FP.BF16.F32.PACK_AB R14, R33, R28 ;  /* 0x0000001c210e723e */ /* 0x000fe400000010ff */
[----:B0-----:R-:W-:Y:S02]  /*16360*/  SHF.R.U32.HI R6, RZ, 0x10, R6 ;  /* 0x00000010ff067819 */ /* 0x001fe40000011606 */
[----:B------:R-:W-:Y:S02]  /*16370*/  SHF.R.U32.HI R17, RZ, 0x10, R17 ;  /* 0x00000010ff117819 */ /* 0x000fe40000011611 */
[----:B-1----:R-:W-:Y:S01]  /*16380*/  SHF.R.U32.HI R4, RZ, 0x10, R4 ;  /* 0x00000010ff047819 */ /* 0x002fe20000011604 */
[----:B------:R-:W-:Y:S01]  /*16390*/  STG.E.U16 desc[UR54][R2.64+0x186], R6 ;  /* 0x0001860602007986 */ /* 0x000fe2000c101536 */
[----:B------:R-:W-:Y:S01]  /*163a0*/  F2FP.BF16.F32.PACK_AB R15, R31, R15 ;  /* 0x0000000f1f0f723e */ /* 0x000fe200000010ff */
[----:B--2---:R-:W-:Y:S01]  /*163b0*/  IMAD.MOV.U32 R0, RZ, RZ, R11 ;  /* 0x000000ffff007224 */ /* 0x004fe200078e000b */
[----:B------:R-:W-:Y:S01]  /*163c0*/  F2FP.BF16.F32.PACK_AB R16, R35, R34 ;  /* 0x000000222310723e */ /* 0x000fe200000010ff */
[----:B------:R0:W-:Y:S01]  /*163d0*/  STG.E.U16 desc[UR30][R2.64+0x19e], R4 ;  /* 0x00019e0402007986 */ /* 0x0001e2000c10151e */
[----:B------:R-:W-:-:S02]  /*163e0*/  R2UR UR62, R108 ;  /* 0x000000006c3e72ca */ /* 0x000fc400000e0000 */
[----:B------:R-:W-:Y:S01]  /*163f0*/  SHF.R.U32.HI R0, RZ, 0x10, R0 ;  /* 0x00000010ff007819 */ /* 0x000fe20000011600 */
[----:B------:R1:W-:Y:S01]  /*16400*/  STG.E.U16 desc[UR64][R2.64+0x1ba], R17 ;  /* 0x0001ba1102007986 */ /* 0x0003e2000c101540 */
[----:B---3--:R-:W-:Y:S02]  /*16410*/  SHF.R.U32.HI R5, RZ, 0x10, R10 ;  /* 0x00000010ff057819 */ /* 0x008fe4000001160a */
[C---:B------:R-:W-:Y:S01]  /*16420*/  R2UR UR63, R109.reuse ;  /* 0x000000006d3f72ca */ /* 0x040fe200000e0000 */
[----:B------:R2:W-:Y:S01]  /*16430*/  STG.E.U16 desc[UR26][R2.64+0x1a2], R0 ;  /* 0x0001a20002007986 */ /* 0x0005e2000c10151a */
[----:B----4-:R-:W-:Y:S02]  /*16440*/  SHF.R.U32.HI R7, RZ, 0x10, R8 ;  /* 0x00000010ff077819 */ /* 0x010fe40000011608 */
[----:B------:R-:W-:Y:S01]  /*16450*/  R2UR UR36, R108 ;  /* 0x000000006c2472ca */ /* 0x000fe200000e0000 */
[----:B------:R3:W-:Y:S01]  /*16460*/  STG.E.U16 desc[UR32][R2.64+0x19a], R5 ;  /* 0x00019a0502007986 */ /* 0x0007e2000c101520 */
[----:B------:R-:W-:-:S02]  /*16470*/  R2UR UR37, R109 ;  /* 0x000000006d2572ca */ /* 0x000fc400000e0000 */
[C---:B------:R-:W-:Y:S01]  /*16480*/  R2UR UR28, R108.reuse ;  /* 0x000000006c1c72ca */ /* 0x040fe200000e0000 */
[----:B------:R4:W-:Y:S01]  /*16490*/  STG.E.U16 desc[UR42][R2.64+0x192], R7 ;  /* 0x0001920702007986 */ /* 0x0009e2000c10152a */
[C---:B------:R-:W-:Y:S02]  /*164a0*/  R2UR UR29, R109.reuse ;  /* 0x000000006d1d72ca */ /* 0x040fe400000e0000 */
[C---:B------:R-:W-:Y:S02]  /*164b0*/  R2UR UR24, R108.reuse ;  /* 0x000000006c1872ca */ /* 0x040fe400000e0000 */
[C---:B------:R-:W-:Y:S02]  /*164c0*/  R2UR UR25, R109.reuse ;  /* 0x000000006d1972ca */ /* 0x040fe400000e0000 */
[C---:B------:R-:W-:Y:S02]  /*164d0*/  R2UR UR22, R108.reuse ;  /* 0x000000006c1672ca */ /* 0x040fe400000e0000 */
[C---:B------:R-:W-:Y:S01]  /*164e0*/  R2UR UR23, R109.reuse ;  /* 0x000000006d1772ca */ /* 0x040fe200000e0000 */
[----:B------:R-:W-:Y:S01]  /*164f0*/  STG.E.U16 desc[UR36][R2.64+0x198], R10 ;  /* 0x0001980a02007986 */ /* 0x000fe2000c101524 */
[C---:B------:R-:W-:Y:S01]  /*16500*/  R2UR UR20, R108.reuse ;  /* 0x000000006c1472ca */ /* 0x040fe200000e0000 */
[----:B0-----:R-:W-:Y:S01]  /*16510*/  IMAD.MOV.U32 R4, RZ, RZ, R12 ;  /* 0x000000ffff047224 */ /* 0x001fe200078e000c */
[C---:B------:R-:W-:Y:S01]  /*16520*/  R2UR UR21, R109.reuse ;  /* 0x000000006d1572ca */ /* 0x040fe200000e0000 */
[----:B------:R-:W-:Y:S01]  /*16530*/  STG.E.U16 desc[UR28][R2.64+0x1a0], R11 ;  /* 0x0001a00b02007986 */ /* 0x000fe2000c10151c */
[C---:B------:R-:W-:Y:S01]  /*16540*/  R2UR UR18, R108.reuse ;  /* 0x000000006c1272ca */ /* 0x040fe200000e0000 */
[----:B-1----:R-:W-:Y:S01]  /*16550*/  IMAD.MOV.U32 R17, RZ, RZ, R36 ;  /* 0x000000ffff117224 */ /* 0x002fe200078e0024 */
[C---:B------:R-:W-:Y:S01]  /*16560*/  R2UR UR19, R109.reuse ;  /* 0x000000006d1372ca */ /* 0x040fe200000e0000 */
[----:B------:R-:W-:Y:S01]  /*16570*/  STG.E.U16 desc[UR24][R2.64+0x1a4], R12 ;  /* 0x0001a40c02007986 */ /* 0x000fe2000c101518 */
[----:B------:R-:W-:Y:S01]  /*16580*/  R2UR UR16, R108 ;  /* 0x000000006c1072ca */ /* 0x000fe200000e0000 */
[----:B--2---:R-:W-:Y:S01]  /*16590*/  IMAD.MOV.U32 R0, RZ, RZ, R14 ;  /* 0x000000ffff007224 */ /* 0x004fe200078e000e */
[----:B------:R-:W-:-:S02]  /*165a0*/  R2UR UR17, R109 ;  /* 0x000000006d1172ca */ /* 0x000fc400000e0000 */
[C---:B------:R-:W-:Y:S01]  /*165b0*/  R2UR UR14, R108.reuse ;  /* 0x000000006c0e72ca */ /* 0x040fe200000e0000 */
[----:B---3--:R-:W-:Y:S01]  /*165c0*/  IMAD.MOV.U32 R5, RZ, RZ, R13 ;  /* 0x000000ffff057224 */ /* 0x008fe200078e000d */
[C---:B------:R-:W-:Y:S01]  /*165d0*/  R2UR UR15, R109.reuse ;  /* 0x000000006d0f72ca */ /* 0x040fe200000e0000 */
[----:B------:R-:W-:Y:S01]  /*165e0*/  STG.E.U16 desc[UR20][R2.64+0x1a8], R13 ;  /* 0x0001a80d02007986 */ /* 0x000fe2000c101514 */
[C---:B------:R-:W-:Y:S01]  /*165f0*/  R2UR UR12, R108.reuse ;  /* 0x000000006c0c72ca */ /* 0x040fe200000e0000 */
[----:B----4-:R-:W-:Y:S01]  /*16600*/  IMAD.MOV.U32 R7, RZ, RZ, R15 ;  /* 0x000000ffff077224 */ /* 0x010fe200078e000f */
[C---:B------:R-:W-:Y:S02]  /*16610*/  R2UR UR13, R109.reuse ;  /* 0x000000006d0d72ca */ /* 0x040fe400000e0000 */
[C---:B------:R-:W-:Y:S02]  /*16620*/  R2UR UR10, R108.reuse ;  /* 0x000000006c0a72ca */ /* 0x040fe400000e0000 */
[----:B------:R-:W-:Y:S01]  /*16630*/  R2UR UR11, R109 ;  /* 0x000000006d0b72ca */ /* 0x000fe200000e0000 */
[----:B------:R-:W-:Y:S01]  /*16640*/  STG.E.U16 desc[UR16][R2.64+0x1b0], R14 ;  /* 0x0001b00e02007986 */ /* 0x000fe2000c101510 */
[----:B------:R-:W-:-:S02]  /*16650*/  R2UR UR8, R108 ;  /* 0x000000006c0872ca */ /* 0x000fc400000e0000 */
[C---:B------:R-:W-:Y:S02]  /*16660*/  R2UR UR9, R109.reuse ;  /* 0x000000006d0972ca */ /* 0x040fe400000e0000 */
[----:B------:R-:W-:Y:S02]  /*16670*/  R2UR UR6, R108 ;  /* 0x000000006c0672ca */ /* 0x000fe400000e0000 */
[----:B------:R-:W-:Y:S01]  /*16680*/  R2UR UR7, R109 ;  /* 0x000000006d0772ca */ /* 0x000fe200000e0000 */
[----:B------:R-:W-:Y:S01]  /*16690*/  STG.E.U16 desc[UR12][R2.64+0x1b4], R15 ;  /* 0x0001b40f02007986 */ /* 0x000fe2000c10150c */
[----:B------:R-:W-:Y:S01]  /*166a0*/  SHF.R.U32.HI R6, RZ, 0x10, R9 ;  /* 0x00000010ff067819 */ /* 0x000fe20000011609 */
[----:B------:R-:W-:Y:S01]  /*166b0*/  IMAD.MOV.U32 R9, RZ, RZ, R16 ;  /* 0x000000ffff097224 */ /* 0x000fe200078e0010 */
[----:B------:R-:W-:Y:S02]  /*166c0*/  SHF.R.U32.HI R8, RZ, 0x10, R4 ;  /* 0x00000010ff087819 */ /* 0x000fe40000011604 */
[----:B------:R-:W-:Y:S01]  /*166d0*/  SHF.R.U32.HI R17, RZ, 0x10, R17 ;  /* 0x00000010ff117819 */ /* 0x000fe20000011611 */
[----:B------:R0:W-:Y:S01]  /*166e0*/  STG.E.U16 desc[UR38][R2.64+0x196], R6 ;  /* 0x0001960602007986 */ /* 0x0001e2000c101526 */
[----:B------:R-:W-:-:S03]  /*166f0*/  SHF.R.U32.HI R4, RZ, 0x10, R7 ;  /* 0x00000010ff047819 */ /* 0x000fc60000011607 */
[----:B------:R1:W-:Y:S04]  /*16700*/  STG.E.U16 desc[UR8][R2.64+0x1bc], R16 ;  /* 0x0001bc1002007986 */ /* 0x0003e8000c101508 */
[----:B------:R1:W-:Y:S04]  /*16710*/  STG.E.U16 desc[UR62][R2.64+0x1ae], R17 ;  /* 0x0001ae1102007986 */ /* 0x0003e8000c10153e */
[----:B------:R1:W-:Y:S04]  /*16720*/  STG.E.U16 desc[UR22][R2.64+0x1a6], R8 ;  /* 0x0001a60802007986 */ /* 0x0003e8000c101516 */
[----:B------:R1:W-:Y:S01]  /*16730*/  STG.E.U16 desc[UR10][R2.64+0x1b6], R4 ;  /* 0x0001b60402007986 */ /* 0x0003e2000c10150a */
[----:B0-----:R-:W-:-:S02]  /*16740*/  SHF.R.U32.HI R6, RZ, 0x10, R5 ;  /* 0x00000010ff067819 */ /* 0x001fc40000011605 */
[----:B------:R-:W-:Y:S02]  /*16750*/  SHF.R.U32.HI R5, RZ, 0x10, R0 ;  /* 0x00000010ff057819 */ /* 0x000fe40000011600 */
[----:B------:R-:W-:Y:S01]  /*16760*/  SHF.R.U32.HI R0, RZ, 0x10, R9 ;  /* 0x00000010ff007819 */ /* 0x000fe20000011609 */
[----:B------:R1:W-:Y:S04]  /*16770*/  STG.E.U16 desc[UR18][R2.64+0x1aa], R6 ;  /* 0x0001aa0602007986 */ /* 0x0003e8000c101512 */
[----:B------:R1:W-:Y:S04]  /*16780*/  STG.E.U16 desc[UR14][R2.64+0x1b2], R5 ;  /* 0x0001b20502007986 */ /* 0x0003e8000c10150e */
[----:B------:R1:W-:Y:S02]  /*16790*/  STG.E.U16 desc[UR6][R2.64+0x1be], R0 ;  /* 0x0001be0002007986 */ /* 0x0003e4000c101506 */
.L_x_147:
[----:B------:R-:W-:Y:S05]  /*167a0*/  BSYNC.RECONVERGENT B0 ;  /* 0x0000000000007941 */ /* 0x000fea0003800200 */
.L_x_140:
[----:B-123--:R-:W-:Y:S01]  /*167b0*/  VIADD R0, R118, 0xd8 ;  /* 0x000000d876007836 */ /* 0x00efe20000000000 */
[----:B0----5:R-:W-:Y:S01]  /*167c0*/  SHF.L.U32 R4, R100, 0x1f, RZ ;  /* 0x0000001f64047819 */ /* 0x021fe200000006ff */
[----:B------:R-:W-:Y:S01]  /*167d0*/  NOP ;  /* 0x0000000000007918 */ /* 0x000fe20000000000 */
[----:B------:R-:W-:Y:S02]  /*167e0*/  IMAD.U32 R2, R101, -0x80000000, RZ ;  /* 0x8000000065027824 */ /* 0x000fe400078e00ff */
[----:B------:R-:W-:-:S04]  /*167f0*/  PRMT R0, R123, 0x654, R0 ;  /* 0x000006547b007816 */ /* 0x000fc80000000000 */
[----:B------:R0:W-:Y:S01]  /*16800*/  SYNCS.ARRIVE.TRANS64.RED.ART0 RZ, [R0+URZ], R125 ;  /* 0x0000007d00ff79a7 */ /* 0x0001e200085004ff */
[----:B------:R-:W1:Y:S02]  /*16810*/  SYNCS.PHASECHK.TRANS64.TRYWAIT P0, [R118+URZ+0xa8], R4 ;  /* 0x0000a804760075a7 */ /* 0x000e6400080011ff */
[----:B01----:R-:W-:Y:S05]  /*16820*/  @!P0 BRA `(.L_x_148) ;  /* 0x0000001c00388947 */ /* 0x003fea0003800000 */
.L_x_266:
[----:B------:R-:W1:Y:S02]  /*16830*/  SYNCS.PHASECHK.TRANS64.TRYWAIT P0, [R118+URZ+0xb8], R2 ;  /* 0x0000b802760075a7 */ /* 0x000e6400080011ff */
[----:B-1----:R-:W-:Y:S05]  /*16840*/  @!P0 BRA `(.L_x_149) ;  /* 0x0000001c00488947 */ /* 0x002fea0003800000 */
.L_x_268:
[----:B------:R-:W-:Y:S06]  /*16850*/  BAR.SYNC.DEFER_BLOCKING 0x3, 0x100 ;  /* 0x00c4000000007b1d */ /* 0x000fec0000010000 */
[----:B------:R-:W-:Y:S05]  /*16860*/  BRA `(.L_x_84) ;  /* 0x0000000000087947 */ /* 0x000fea0003800000 */
.L_x_121:
[----:B------:R-:W-:-:S08]  /*16870*/  NOP ;  /* 0x0000000000007918 */ /* 0x000fd00000000000 */
[----:B------:R-:W4:-:S00]  /*16880*/  USETMAXREG.DEALLOC.CTAPOOL 0x60 ;  /* 0x00000060000079c8 */ /* 0x000f0000080e0500 */
.L_x_84:
[----:B0--34-:R-:W-:Y:S05]  /*16890*/  BSYNC.RECONVERGENT B1 ;  /* 0x0000000000017941 */ /* 0x019fea0003800200 */
.L_x_21:
[----:B012-4-:R-:W2:Y:S01]  /*168a0*/  LDL.LU R2, [R1+0xec] ;  /* 0x0000ec0001027983 */ /* 0x017ea20000300800 */
[----:B------:R-:W0:Y:S02]  /*168b0*/  LDC R0, c[0x0][0x36c] ;  /* 0x0000db00ff007b82 */ /* 0x000e240000000800 */
[----:B0-----:R-:W-:Y:S02]  /*168c0*/  ISETP.EQ.U32.AND P1, PT, R0, 0x1, PT ;  /* 0x000000010000780c */ /* 0x001fe40003f22070 */
[----:B--2---:R-:W-:-:S11]  /*168d0*/  ISETP.NE.AND P0, PT, R2, 0x9, PT ;  /* 0x000000090200780c */ /* 0x004fd60003f05270 */
        /* <DEDUP_REMOVED lines=11> */
.L_x_150:
[----:B------:R-:W-:Y:S01]  /*16990*/  NOP ;  /* 0x0000000000007918 */ /* 0x000fe20000000000 */
.L_x_151:
[----:B------:R-:W-:Y:S05]  /*169a0*/  @!P1 BRA `(.L_x_152) ;  /* 0x00000000000c9947 */ /* 0x000fea0003800000 */
[----:B------:R-:W-:Y:S01]  /*169b0*/  UCGABAR_WAIT ;  /* 0x0000000000007dc7 */ /* 0x000fe20008000000 */
[----:B------:R-:W-:Y:S01]  /*169c0*/  CCTL.IVALL ;  /* 0x00000000ff00798f */ /* 0x000fe20002000000 */
[----:B------:R-:W-:Y:S05]  /*169d0*/  BRA `(.L_x_153) ;  /* 0x0000000000047947 */ /* 0x000fea0003800000 */
.L_x_152:
[----:B------:R-:W-:Y:S06]  /*169e0*/  BAR.SYNC.DEFER_BLOCKING 0x0 ;  /* 0x0000000000007b1d */ /* 0x000fec0000010000 */
.L_x_153:
[----:B------:R-:W-:Y:S05]  /*169f0*/  @P0 EXIT ;  /* 0x000000000000094d */ /* 0x000fea0003800000 */
[----:B------:R0:W2:Y:S01]  /*16a00*/  LDL.LU R7, [R1+0x80] ;  /* 0x0000800001077983 */ /* 0x0000a20000300800 */
[----:B------:R-:W-:Y:S02]  /*16a10*/  ELECT P0, URZ, PT ;  /* 0x0000000000ff782f */ /* 0x000fe40003800000 */
[----:B------:R-:W-:Y:S01]  /*16a20*/  MOV R3, 0x400 ;  /* 0x0000040000037802 */ /* 0x000fe20000000f00 */
[----:B------:R-:W-:Y:S01]  /*16a30*/  IMAD.MOV.U32 R4, RZ, RZ, 0x1 ;  /* 0x00000001ff047424 */ /* 0x000fe200078e00ff */
[----:B------:R-:W1:Y:S01]  /*16a40*/  S2R R6, SR_CgaCtaId ;  /* 0x0000000000067919 */ /* 0x000e620000008800 */
[----:B------:R-:W-:Y:S08]  /*16a50*/  UVIRTCOUNT.DEALLOC.SMPOOL 0x80 ;  /* 0x000000800000784c */ /* 0x000ff00000000000 */
[----:B------:R-:W-:-:S02]  /*16a60*/  @P0 MOV R0, 0x40 ;  /* 0x0000004000000802 */ /* 0x000fc40000000f00 */
[----:B-1----:R-:W-:-:S05]  /*16a70*/  LEA R3, R6, R3, 0x18 ;  /* 0x0000000306037211 */ /* 0x002fca00078ec0ff */
[----:B------:R-:W-:Y:S02]  /*16a80*/  VIADD R5, R3, 0xe8 ;  /* 0x000000e803057836 */ /* 0x000fe40000000000 */
[----:B--2---:R-:W-:-:S05]  /*16a90*/  @P0 IMAD.MOV.U32 R7, RZ, RZ, R6 ;  /* 0x000000ffff070224 */ /* 0x004fca00078e0006 */
[C---:B------:R-:W-:Y:S01]  /*16aa0*/  LOP3.LUT R2, R7.reuse, 0x1, RZ, 0x3c, !PT ;  /* 0x0000000107027812 */ /* 0x040fe200078e3cff */
[----:B------:R1:W-:Y:S01]  /*16ab0*/  @P0 STL [R1+0x80], R7 ;  /* 0x0000800701000387 */ /* 0x0003e20000100800 */
[----:B------:R-:W-:Y:S02]  /*16ac0*/  @P0 LEA R0, R7, R0, 0x18 ;  /* 0x0000000007000211 */ /* 0x000fe400078ec0ff */
[----:B------:R-:W-:-:S03]  /*16ad0*/  PRMT R2, R2, 0x654, R5 ;  /* 0x0000065402027816 */ /* 0x000fc60000000005 */
[----:B------:R0:W-:Y:S01]  /*16ae0*/  @P0 STS.U8 [R0], R4 ;  /* 0x0000000400000388 */ /* 0x0001e20000000000 */
[----:B-1----:R-:W-:-:S04]  /*16af0*/  IMAD.MOV.U32 R7, RZ, RZ, 0x1 ;  /* 0x00000001ff077424 */ /* 0x002fc800078e00ff */
[----:B------:R0:W-:Y:S01]  /*16b00*/  SYNCS.ARRIVE.TRANS64.RED.ART0 RZ, [R2+URZ], R7 ;  /* 0x0000000702ff79a7 */ /* 0x0001e200085004ff */
[----:B------:R-:W1:Y:S02]  /*16b10*/  SYNCS.PHASECHK.TRANS64.TRYWAIT P0, [R3+URZ+0xe8], RZ ;  /* 0x0000e8ff030075a7 */ /* 0x000e6400080011ff */
[----:B01----:R-:W-:Y:S05]  /*16b20*/  @!P0 BRA `(.L_x_154) ;  /* 0x0000001800a88947 */ /* 0x003fea0003800000 */
.L_x_269:
[----:B------:R-:W-:Y:S01]  /*16b30*/  NOP ;  /* 0x0000000000007918 */ /* 0x000fe20000000000 */
[----:B0-----:R-:W-:Y:S01]  /*16b40*/  MOV R3, 0x50 ;  /* 0x0000005000037802 */ /* 0x001fe20000000f00 */
[----:B------:R-:W-:Y:S02]  /*16b50*/  IMAD.U32 R0, RZ, RZ, UR5 ;  /* 0x00000005ff007e24 */ /* 0x000fe4000f8e00ff */
[----:B------:R-:W-:Y:S01]  /*16b60*/  IMAD.MOV.U32 R5, RZ, RZ, 0xffff ;  /* 0x0000ffffff057424 */ /* 0x000fe200078e00ff */
[----:B------:R-:W-:Y:S02]  /*16b70*/  LEA R3, R6, R3, 0x18 ;  /* 0x0000000306037211 */ /* 0x000fe400078ec0ff */
[----:B------:R-:W-:-:S03]  /*16b80*/  LOP3.LUT R0, R0, 0xffff, RZ, 0xc0, !PT ;  /* 0x0000ffff00007812 */ /* 0x000fc600078ec0ff */
[----:B------:R-:W0:Y:S01]  /*16b90*/  LDS R2, [R3] ;  /* 0x0000000003027984 */ /* 0x000e220000000800 */
[----:B------:R-:W-:-:S04]  /*16ba0*/  SHF.R.U32.HI R0, RZ, 0x5, R0 ;  /* 0x00000005ff007819 */ /* 0x000fc80000011600 */
[----:B------:R-:W-:Y:S01]  /*16bb0*/  SHF.L.U32 R5, R5, R0, RZ ;  /* 0x0000000005057219 */ /* 0x000fe200000006ff */
[----:B------:R-:W-:-:S05]  /*16bc0*/  VIADD R4, R0, 0x10 ;  /* 0x0000001000047836 */ /* 0x000fca0000000000 */
[----:B------:R-:W-:-:S04]  /*16bd0*/  SHF.L.U32 R0, R7, R4, RZ ;  /* 0x0000000407007219 */ /* 0x000fc800000006ff */
[----:B------:R-:W-:-:S04]  /*16be0*/  LOP3.LUT R0, R0, R5, RZ, 0xfc, !PT ;  /* 0x0000000500007212 */ /* 0x000fc800078efcff */
[C---:B------:R-:W-:Y:S02]  /*16bf0*/  LOP3.LUT R5, R0.reuse, 0xffff, RZ, 0xc0, !PT ;  /* 0x0000ffff00057812 */ /* 0x040fe400078ec0ff */
[----:B0-----:R-:W-:-:S04]  /*16c00*/  LOP3.LUT R4, R0, 0xffff, R2, 0x80, !PT ;  /* 0x0000ffff00047812 */ /* 0x001fc800078e8002 */
[----:B------:R-:W-:-:S13]  /*16c10*/  ISETP.NE.AND P0, PT, R4, R5, PT ;  /* 0x000000050400720c */ /* 0x000fda0003f05270 */
[----:B------:R-:W-:Y:S05]  /*16c20*/  @P0 BRA `(.L_x_155) ;  /* 0x0000000000500947 */ /* 0x000fea0003800000 */
[----:B------:R-:W-:Y:S02]  /*16c30*/  SHF.R.U32.HI R4, RZ, 0x10, R2 ;  /* 0x00000010ff047819 */ /* 0x000fe40000011602 */
[----:B------:R-:W-:-:S04]  /*16c40*/  SHF.R.U32.HI R2, RZ, 0x10, R0 ;  /* 0x00000010ff027819 */ /* 0x000fc80000011600 */
[----:B------:R-:W-:-:S04]  /*16c50*/  LOP3.LUT R4, R4, R2, RZ, 0xc0, !PT ;  /* 0x0000000204047212 */ /* 0x000fc800078ec0ff */
[----:B------:R-:W-:-:S13]  /*16c60*/  ISETP.NE.AND P0, PT, R4, R2, PT ;  /* 0x000000020400720c */ /* 0x000fda0003f05270 */
[----:B------:R-:W-:Y:S05]  /*16c70*/  @P0 BRA `(.L_x_156) ;  /* 0x0000000000300947 */ /* 0x000fea0003800000 */
[----:B------:R-:W-:Y:S01]  /*16c80*/  R2UR UR5, R0 ;  /* 0x00000000000572ca */ /* 0x000fe200000e0000 */
[----:B------:R-:W0:Y:S01]  /*16c90*/  S2R R4, SR_LANEID ;  /* 0x0000000000047919 */ /* 0x000e220000000000 */
[----:B------:R-:W-:-:S11]  /*16ca0*/  VOTE.ANY R2, PT, PT ;  /* 0x0000000000027806 */ /* 0x000fd600038e0100 */
[----:B------:R-:W-:-:S06]  /*16cb0*/  ULOP3.LUT UR5, URZ, UR5, URZ, 0x33, !UPT ;  /* 0x00000005ff057292 */ /* 0x000fcc000f8e33ff */
[----:B------:R-:W-:-:S04]  /*16cc0*/  IMAD.U32 R0, RZ, RZ, UR5 ;  /* 0x00000005ff007e24 */ /* 0x000fc8000f8e00ff */
[----:B------:R1:W2:Y:S02]  /*16cd0*/  REDUX UR4, R0 ;  /* 0x00000000000473c4 */ /* 0x0002a40000000000 */
[----:B------:R4:W-:Y:S01]  /*16ce0*/  UTCATOMSWS.AND URZ, UR5 ;  /* 0x0000000500ff79e3 */ /* 0x0009e20008000000 */
[----:B-1----:R-:W0:Y:S02]  /*16cf0*/  FLO.U32 R0, R2 ;  /* 0x0000000200007300 */ /* 0x002e2400000e0000 */
[----:B0-----:R-:W-:Y:S01]  /*16d00*/  ISETP.EQ.U32.AND P0, PT, R0, R4, PT ;  /* 0x000000040000720c */ /* 0x001fe20003f02070 */
[----:B--2---:R-:W-:-:S12]  /*16d10*/  IMAD.U32 R0, RZ, RZ, UR4 ;  /* 0x00000004ff007e24 */ /* 0x004fd8000f8e00ff */
[----:B------:R4:W-:Y:S01]  /*16d20*/  @P0 ATOMS.AND RZ, [R3], R0 ;  /* 0x0000000003ff038c */ /* 0x0009e20002800000 */
[----:B------:R-:W-:Y:S05]  /*16d30*/  BRA `(.L_x_157) ;  /* 0x0000000000147947 */ /* 0x000fea0003800000 */
.L_x_156:
[----:B------:R-:W-:Y:S02]  /*16d40*/  MOV R2, 0x16d60 ;  /* 0x00016d6000027802 */ /* 0x000fe40000000f00 */
[----:B---3--:R-:W-:Y:S05]  /*16d50*/  CALL.REL.NOINC `($__internal_0_$__cuda_sm10x_tcgen05_guardrail_trap_col_being_dealloced_not_returned_by_alloc) ;  /* 0x0000001800307944 */ /* 0x008fea0003c00000 */
[----:B------:R-:W-:Y:S05]  /*16d60*/  BRA `(.L_x_157) ;  /* 0x0000000000087947 */ /* 0x000fea0003800000 */
.L_x_155:
[----:B------:R-:W-:Y:S02]  /*16d70*/  MOV R2, 0x16d90 ;  /* 0x00016d9000027802 */ /* 0x000fe40000000f00 */
[----:B---3--:R-:W-:Y:S05]  /*16d80*/  CALL.REL.NOINC `($__internal_2_$__cuda_sm10x_tcgen05_guardrail_trap_unallocated_columns_being_dealloced) ;  /* 0x00000018003c7944 */ /* 0x008fea0003c00000 */
.L_x_157:
[----:B------:R-:W-:Y:S01]  /*16d90*/  NOP ;  /* 0x0000000000007918 */ /* 0x000fe20000000000 */
[----:B----4-:R-:W-:Y:S05]  /*16da0*/  EXIT ;  /* 0x000000000000794d */ /* 0x010fea0003800000 */
.L_x_12:
[----:B------:R-:W-:-:S07]  /*16db0*/  MOV R5, R4 ;  /* 0x0000000400057202 */ /* 0x000fce0000000f00 */
.L_x_158:
[----:B-1----:R1:W2:Y:S02]  /*16dc0*/  SYNCS.PHASECHK.TRANS64.TRYWAIT P0, [R0+URZ], R5 ;  /* 0x00000005000075a7 */ /* 0x0022a400080011ff */
[----:B--2---:R-:W-:Y:S05]  /*16dd0*/  @!P0 NANOSLEEP.SYNCS 0x989680 ;  /* 0x009896800000895d */ /* 0x004fea0003900000 */
[----:B------:R-:W2:Y:S02]  /*16de0*/  @!P0 SYNCS.PHASECHK.TRANS64 P0, [R0+URZ], R5 ;  /* 0x00000005000085a7 */ /* 0x000ea400080010ff */
[----:B--2---:R-:W-:Y:S05]  /*16df0*/  @!P0 BRA `(.L_x_158) ;  /* 0xfffffffc00f08947 */ /* 0x004fea000383ffff */
[----:B------:R-:W-:Y:S05]  /*16e00*/  BRA `(.L_x_11) ;  /* 0xfffffea000ec7947 */ /* 0x000fea000383ffff */
.L_x_15:
[----:B------:R-:W-:-:S07]  /*16e10*/  MOV R3, R2 ;  /* 0x0000000200037202 */ /* 0x000fce0000000f00 */
.L_x_159:
[----:B-1----:R1:W2:Y:S02]  /*16e20*/  SYNCS.PHASECHK.TRANS64.TRYWAIT P0, [R4+URZ], R3 ;  /* 0x00000003040075a7 */ /* 0x0022a400080011ff */
[----:B--2---:R-:W-:Y:S05]  /*16e30*/  @!P0 NANOSLEEP.SYNCS 0x989680 ;  /* 0x009896800000895d */ /* 0x004fea0003900000 */
[----:B------:R-:W2:Y:S02]  /*16e40*/  @!P0 SYNCS.PHASECHK.TRANS64 P0, [R4+URZ], R3 ;  /* 0x00000003040085a7 */ /* 0x000ea400080010ff */
[----:B--2---:R-:W-:Y:S05]  /*16e50*/  @!P0 BRA `(.L_x_159) ;  /* 0xfffffffc00f08947 */ /* 0x004fea000383ffff */
[----:B------:R-:W-:Y:S05]  /*16e60*/  BRA `(.L_x_14) ;  /* 0xfffffea400547947 */ /* 0x000fea000383ffff */
.L_x_49:
[----:B------:R-:W-:Y:S02]  /*16e70*/  MOV R2, 0x80000000 ;  /* 0x8000000000027802 */ /* 0x000fe40000000f00 */
[----:B------:R-:W-:-:S07]  /*16e80*/  MOV R3, 0x80000000 ;  /* 0x8000000000037802 */ /* 0x000fce0000000f00 */
.L_x_160:
[----:B0-----:R0:W1:Y:S02]  /*16e90*/  SYNCS.PHASECHK.TRANS64.TRYWAIT P0, [R34+URZ+0x18], R3 ;  /* 0x00001803220075a7 */ /* 0x00106400080011ff */
[----:B-1----:R-:W-:Y:S05]  /*16ea0*/  @!P0 NANOSLEEP.SYNCS 0x989680 ;  /* 0x009896800000895d */ /* 0x002fea0003900000 */
[----:B------:R-:W1:Y:S02]  /*16eb0*/  @!P0 SYNCS.PHASECHK.TRANS64 P0, [R34+URZ+0x18], R3 ;  /* 0x00001803220085a7 */ /* 0x000e6400080010ff */
[----:B-1----:R-:W-:Y:S05]  /*16ec0*/  @!P0 BRA `(.L_x_160) ;  /* 0xfffffffc00f08947 */ /* 0x002fea000383ffff */
[----:B------:R-:W-:Y:S05]  /*16ed0*/  BRA `(.L_x_161) ;  /* 0xfffffec400a87947 */ /* 0x000fea000383ffff */
.L_x_51:
[----:B------:R-:W-:Y:S01]  /*16ee0*/  HFMA2 R2, -RZ, RZ, -0.0 , 0 ;  /* 0x80000000ff027431 */ /* 0x000fe200000001ff */
[----:B------:R-:W-:-:S07]  /*16ef0*/  MOV R3, 0x80000000 ;  /* 0x8000000000037802 */ /* 0x000fce0000000f00 */
.L_x_162:
[----:B0-----:R0:W1:Y:S02]  /*16f00*/  SYNCS.PHASECHK.TRANS64.TRYWAIT P0, [R34+URZ+0x8], R3 ;  /* 0x00000803220075a7 */ /* 0x00106400080011ff */
[----:B-1----:R-:W-:Y:S05]  /*16f10*/  @!P0 NANOSLEEP.SYNCS 0x989680 ;  /* 0x009896800000895d */ /* 0x002fea0003900000 */
[----:B------:R-:W1:Y:S02]  /*16f20*/  @!P0 SYNCS.PHASECHK.TRANS64 P0, [R34+URZ+0x8], R3 ;  /* 0x00000803220085a7 */ /* 0x000e6400080010ff */
[----:B-1----:R-:W-:Y:S05]  /*16f30*/  @!P0 BRA `(.L_x_162) ;  /* 0xfffffffc00f08947 */ /* 0x002fea000383ffff */
[----:B------:R-:W-:Y:S05]  /*16f40*/  BRA `(.L_x_163) ;  /* 0xfffffec800d47947 */ /* 0x000fea000383ffff */
.L_x_53:
[----:B------:R-:W-:Y:S01]  /*16f50*/  HFMA2 R2, -RZ, RZ, -0.0 , 0 ;  /* 0x80000000ff027431 */ /* 0x000fe200000001ff */
[----:B------:R-:W-:-:S07]  /*16f60*/  MOV R3, 0x80000000 ;  /* 0x8000000000037802 */ /* 0x000fce0000000f00 */
.L_x_164:
[----:B0-----:R0:W1:Y:S02]  /*16f70*/  SYNCS.PHASECHK.TRANS64.TRYWAIT P0, [R34+URZ+0x68], R3 ;  /* 0x00006803220075a7 */ /* 0x00106400080011ff */
[----:B-1----:R-:W-:Y:S05]  /*16f80*/  @!P0 NANOSLEEP.SYNCS 0x989680 ;  /* 0x009896800000895d */ /* 0x002fea0003900000 */
[----:B------:R-:W1:Y:S02]  /*16f90*/  @!P0 SYNCS.PHASECHK.TRANS64 P0, [R34+URZ+0x68], R3 ;  /* 0x00006803220085a7 */ /* 0x000e6400080010ff */
[----:B-1----:R-:W-:Y:S05]  /*16fa0*/  @!P0 BRA `(.L_x_164) ;  /* 0xfffffffc00f08947 */ /* 0x002fea000383ffff */
[----:B------:R-:W-:Y:S05]  /*16fb0*/  BRA `(.L_x_165) ;  /* 0xfffffed000007947 */ /* 0x000fea000383ffff */
.L_x_54:
[----:B------:R-:W-:Y:S01]  /*16fc0*/  HFMA2 R2, -RZ, RZ, -0.0 , 0 ;  /* 0x80000000ff027431 */ /* 0x000fe200000001ff */
[----:B------:R-:W-:-:S07]  /*16fd0*/  MOV R3, 0x80000000 ;  /* 0x8000000000037802 */ /* 0x000fce0000000f00 */
.L_x_166:
[----:B0-----:R0:W1:Y:S02]  /*16fe0*/  SYNCS.PHASECHK.TRANS64.TRYWAIT P0, [R34+URZ+0x28], R3 ;  /* 0x00002803220075a7 */ /* 0x00106400080011ff */
[----:B-1----:R-:W-:Y:S05]  /*16ff0*/  @!P0 NANOSLEEP.SYNCS 0x989680 ;  /* 0x009896800000895d */ /* 0x002fea0003900000 */
[----:B------:R-:W1:Y:S02]  /*17000*/  @!P0 SYNCS.PHASECHK.TRANS64 P0, [R34+URZ+0x28], R3 ;  /* 0x00002803220085a7 */ /* 0x000e6400080010ff */
[----:B-1----:R-:W-:Y:S05]  /*17010*/  @!P0 BRA `(.L_x_166) ;  /* 0xfffffffc00f08947 */ /* 0x002fea000383ffff */
[----:B------:R-:W-:Y:S05]  /*17020*/  BRA `(.L_x_167) ;  /* 0xfffffed000747947 */ /* 0x000fea000383ffff */
.L_x_56:
[----:B------:R-:W-:Y:S01]  /*17030*/  HFMA2 R2, -RZ, RZ, -0.0 , 0 ;  /* 0x80000000ff027431 */ /* 0x000fe200000001ff */
[----:B------:R-:W-:-:S07]  /*17040*/  MOV R3, 0x80000000 ;  /* 0x8000000000037802 */ /* 0x000fce0000000f00 */
.L_x_168:
[----:B0-----:R0:W1:Y:S02]  /*17050*/  SYNCS.PHASECHK.TRANS64.TRYWAIT P0, [R34+URZ+0x48], R3 ;  /* 0x00004803220075a7 */ /* 0x00106400080011ff */
[----:B-1----:R-:W-:Y:S05]  /*17060*/  @!P0 NANOSLEEP.SYNCS 0x989680 ;  /* 0x009896800000895d */ /* 0x002fea0003900000 */
[----:B------:R-:W1:Y:S02]  /*17070*/  @!P0 SYNCS.PHASECHK.TRANS64 P0, [R34+URZ+0x48], R3 ;  /* 0x00004803220085a7 */ /* 0x000e6400080010ff */
[----:B-1----:R-:W-:Y:S05]  /*17080*/  @!P0 BRA `(.L_x_168) ;  /* 0xfffffffc00f08947 */ /* 0x002fea000383ffff */
[----:B------:R-:W-:Y:S05]  /*17090*/  BRA `(.L_x_169) ;  /* 0xfffffed400887947 */ /* 0x000fea000383ffff */
.L_x_58:
[----:B------:R-:W-:Y:S01]  /*170a0*/  HFMA2 R2, -RZ, RZ, -0.0 , 0 ;  /* 0x80000000ff027431 */ /* 0x000fe200000001ff */
[----:B------:R-:W-:-:S07]  /*170b0*/  MOV R3, 0x80000000 ;  /* 0x8000000000037802 */ /* 0x000fce0000000f00 */
.L_x_170:
[----:B0-----:R0:W1:Y:S02]  /*170c0*/  SYNCS.PHASECHK.TRANS64.TRYWAIT P0, [R34+URZ+0x78], R3 ;  /* 0x00007803220075a7 */ /* 0x00106400080011ff */
[----:B-1----:R-:W-:Y:S05]  /*170d0*/  @!P0 NANOSLEEP.SYNCS 0x989680 ;  /* 0x009896800000895d */ /* 0x002fea0003900000 */
[----:B------:R-:W1:Y:S02]  /*170e0*/  @!P0 SYNCS.PHASECHK.TRANS64 P0, [R34+URZ+0x78], R3 ;  /* 0x00007803220085a7 */ /* 0x000e6400080010ff */
[----:B-1----:R-:W-:Y:S05]  /*170f0*/  @!P0 BRA `(.L_x_170) ;  /* 0xfffffffc00f08947 */ /* 0x002fea000383ffff */
[----:B------:R-:W-:Y:S05]  /*17100*/  BRA `(.L_x_171) ;  /* 0xfffffed800b47947 */ /* 0x000fea000383ffff */
.L_x_59:
[----:B------:R-:W-:Y:S01]  /*17110*/  HFMA2 R2, -RZ, RZ, -0.0 , 0 ;  /* 0x80000000ff027431 */ /* 0x000fe200000001ff */
[----:B------:R-:W-:-:S07]  /*17120*/  MOV R3, 0x80000000 ;  /* 0x8000000000037802 */ /* 0x000fce0000000f00 */
.L_x_172:
[----:B0-----:R0:W1:Y:S02]  /*17130*/  SYNCS.PHASECHK.TRANS64.TRYWAIT P0, [R34+URZ+0x58], R3 ;  /* 0x00005803220075a7 */ /* 0x00106400080011ff */
[----:B-1----:R-:W-:Y:S05]  /*17140*/  @!P0 NANOSLEEP.SYNCS 0x989680 ;  /* 0x009896800000895d */ /* 0x002fea0003900000 */
[----:B------:R-:W1:Y:S02]  /*17150*/  @!P0 SYNCS.PHASECHK.TRANS64 P0, [R34+URZ+0x58], R3 ;  /* 0x00005803220085a7 */ /* 0x000e6400080010ff */
[----:B-1----:R-:W-:Y:S05]  /*17160*/  @!P0 BRA `(.L_x_172) ;  /* 0xfffffffc00f08947 */ /* 0x002fea000383ffff */
[----:B------:R-:W-:Y:S05]  /*17170*/  BRA `(.L_x_173) ;  /* 0xfffffedc00087947 */ /* 0x000fea000383ffff */
.L_x_61:
[----:B------:R-:W-:Y:S01]  /*17180*/  HFMA2 R2, -RZ, RZ, -0.0 , 0 ;  /* 0x80000000ff027431 */ /* 0x000fe200000001ff */
[----:B------:R-:W-:-:S07]  /*17190*/  MOV R3, 0x80000000 ;  /* 0x8000000000037802 */ /* 0x000fce0000000f00 */
.L_x_174:
[----:B0-----:R0:W1:Y:S02]  /*171a0*/  SYNCS.PHASECHK.TRANS64.TRYWAIT P0, [R34+URZ+0x38], R3 ;  /* 0x00003803220075a7 */ /* 0x00106400080011ff */
[----:B-1----:R-:W-:Y:S05]  /*171b0*/  @!P0 NANOSLEEP.SYNCS 0x989680 ;  /* 0x009896800000895d */ /* 0x002fea0003900000 */
[----:B------:R-:W1:Y:S02]  /*171c0*/  @!P0 SYNCS.PHASECHK.TRANS64 P0, [R34+URZ+0x38], R3 ;  /* 0x00003803220085a7 */ /* 0x000e6400080010ff */
[----:B-1----:R-:W-:Y:S05]  /*171d0*/  @!P0 BRA `(.L_x_174) ;  /* 0xfffffffc00f08947 */ /* 0x002fea000383ffff */
[----:B------:R-:W-:Y:S05]  /*171e0*/  BRA `(.L_x_175) ;  /* 0xfffffedc009c7947 */ /* 0x000fea000383ffff */
.L_x_64:
[----:B------:R-:W-:Y:S07]  /*171f0*/  MOV R3, R2 ;  /* 0x0000000200037202 */ /* 0x000fee0000000f00 */
.L_x_176:
[----:B-1----:R1:W4:Y:S02]  /*17200*/  SYNCS.PHASECHK.TRANS64.TRYWAIT P0, [R34+URZ+0x8], R3 ;  /* 0x00000803220075a7 */ /* 0x00232400080011ff */
[----:B----4-:R-:W-:Y:S05]  /*17210*/  @!P0 NANOSLEEP.SYNCS 0x989680 ;  /* 0x009896800000895d */ /* 0x010fea0003900000 */
[----:B------:R-:W4:Y:S02]  /*17220*/  @!P0 SYNCS.PHASECHK.TRANS64 P0, [R34+URZ+0x8], R3 ;  /* 0x00000803220085a7 */ /* 0x000f2400080010ff */
[----:B----4-:R-:W-:Y:S05]  /*17230*/  @!P0 BRA `(.L_x_176) ;  /* 0xfffffffc00f08947 */ /* 0x010fea000383ffff */
[----:B------:R-:W-:Y:S05]  /*17240*/  BRA `(.L_x_177) ;  /* 0xfffffee000dc7947 */ /* 0x000fea000383ffff */
.L_x_66:
[-C--:B------:R-:W-:Y:S02]  /*17250*/  MOV R2, R0.reuse ;  /* 0x0000000000027202 */ /* 0x080fe40000000f00 */
[----:B------:R-:W-:Y:S07]  /*17260*/  MOV R3, R0 ;  /* 0x0000000000037202 */ /* 0x000fee0000000f00 */
.L_x_178:
[----:B-1----:R1:W2:Y:S02]  /*17270*/  SYNCS.PHASECHK.TRANS64.TRYWAIT P0, [R34+URZ+0x68], R3 ;  /* 0x00006803220075a7 */ /* 0x0022a400080011ff */
[----:B--2---:R-:W-:Y:S05]  /*17280*/  @!P0 NANOSLEEP.SYNCS 0x989680 ;  /* 0x009896800000895d */ /* 0x004fea0003900000 */
[----:B------:R-:W2:Y:S02]  /*17290*/  @!P0 SYNCS.PHASECHK.TRANS64 P0, [R34+URZ+0x68], R3 ;  /* 0x00006803220085a7 */ /* 0x000ea400080010ff */
[----:B--2---:R-:W-:Y:S05]  /*172a0*/  @!P0 BRA `(.L_x_178) ;  /* 0xfffffffc00f08947 */ /* 0x004fea000383ffff */
[----:B------:R-:W-:Y:S05]  /*172b0*/  BRA `(.L_x_179) ;  /* 0xfffffee8007c7947 */ /* 0x000fea000383ffff */
.L_x_67:
[-C--:B------:R-:W-:Y:S02]  /*172c0*/  MOV R14, R0.reuse ;  /* 0x00000000000e7202 */ /* 0x080fe40000000f00 */
[----:B------:R-:W-:Y:S07]  /*172d0*/  MOV R15, R0 ;  /* 0x00000000000f7202 */ /* 0x000fee0000000f00 */
.L_x_180:
[----:B0-----:R0:W1:Y:S02]  /*172e0*/  SYNCS.PHASECHK.TRANS64.TRYWAIT P0, [R34+URZ+0x48], R15 ;  /* 0x0000480f220075a7 */ /* 0x00106400080011ff */
[----:B-1----:R-:W-:Y:S05]  /*172f0*/  @!P0 NANOSLEEP.SYNCS 0x989680 ;  /* 0x009896800000895d */ /* 0x002fea0003900000 */
[----:B------:R-:W1:Y:S02]  /*17300*/  @!P0 SYNCS.PHASECHK.TRANS64 P0, [R34+URZ+0x48], R15 ;  /* 0x0000480f220085a7 */ /* 0x000e6400080010ff */
[----:B-1----:R-:W-:Y:S05]  /*17310*/  @!P0 BRA `(.L_x_180) ;  /* 0xfffffffc00f08947 */ /* 0x002fea000383ffff */
[----:B------:R-:W-:Y:S05]  /*17320*/  BRA `(.L_x_181) ;  /* 0xfffffee800f07947 */ /* 0x000fea000383ffff */
.L_x_69:
[-C--:B------:R-:W-:Y:S02]  /*17330*/  MOV R14, R0.reuse ;  /* 0x00000000000e7202 */ /* 0x080fe40000000f00 */
[----:B------:R-:W-:Y:S07]  /*17340*/  MOV R15, R0 ;  /* 0x00000000000f7202 */ /* 0x000fee0000000f00 */
.L_x_182:
[----:B0-----:R0:W1:Y:S02]  /*17350*/  SYNCS.PHASECHK.TRANS64.TRYWAIT P0, [R34+URZ+0x78], R15 ;  /* 0x0000780f220075a7 */ /* 0x00106400080011ff */
[----:B-1----:R-:W-:Y:S05]  /*17360*/  @!P0 NANOSLEEP.SYNCS 0x989680 ;  /* 0x009896800000895d */ /* 0x002fea0003900000 */
[----:B------:R-:W1:Y:S02]  /*17370*/  @!P0 SYNCS.PHASECHK.TRANS64 P0, [R34+URZ+0x78], R15 ;  /* 0x0000780f220085a7 */ /* 0x000e6400080010ff */
[----:B-1----:R-:W-:Y:S05]  /*17380*/  @!P0 BRA `(.L_x_182) ;  /* 0xfffffffc00f08947 */ /* 0x002fea000383ffff */
[----:B------:R-:W-:Y:S05]  /*17390*/  BRA `(.L_x_183) ;  /* 0xfffffeec00fc7947 */ /* 0x000fea000383ffff */
.L_x_70:
[-C--:B------:R-:W-:Y:S02]  /*173a0*/  MOV R2, R0.reuse ;  /* 0x0000000000027202 */ /* 0x080fe40000000f00 */
[----:B------:R-:W-:Y:S07]  /*173b0*/  MOV R3, R0 ;  /* 0x0000000000037202 */ /* 0x000fee0000000f00 */
.L_x_184:
[----:B-1----:R1:W2:Y:S02]  /*173c0*/  SYNCS.PHASECHK.TRANS64.TRYWAIT P0, [R34+URZ+0x58], R3 ;  /* 0x00005803220075a7 */ /* 0x0022a400080011ff */
[----:B--2---:R-:W-:Y:S05]  /*173d0*/  @!P0 NANOSLEEP.SYNCS 0x989680 ;  /* 0x009896800000895d */ /* 0x004fea0003900000 */
[----:B------:R-:W2:Y:S02]  /*173e0*/  @!P0 SYNCS.PHASECHK.TRANS64 P0, [R34+URZ+0x58], R3 ;  /* 0x00005803220085a7 */ /* 0x000ea400080010ff */
[----:B--2---:R-:W-:Y:S05]  /*173f0*/  @!P0 BRA `(.L_x_184) ;  /* 0xfffffffc00f08947 */ /* 0x004fea000383ffff */
[----:B------:R-:W-:Y:S05]  /*17400*/  BRA `(.L_x_185) ;  /* 0xfffffef0004c7947 */ /* 0x000fea000383ffff */
.L_x_72:
[-C--:B------:R-:W-:Y:S02]  /*17410*/  MOV R2, R0.reuse ;  /* 0x0000000000027202 */ /* 0x080fe40000000f00 */
[----:B------:R-:W-:Y:S07]  /*17420*/  MOV R3, R0 ;  /* 0x0000000000037202 */ /* 0x000fee0000000f00 */
.L_x_186:
[----:B0-----:R0:W1:Y:S02]  /*17430*/  SYNCS.PHASECHK.TRANS64.TRYWAIT P0, [R34+URZ+0x38], R3 ;  /* 0x00003803220075a7 */ /* 0x00106400080011ff */
[----:B-1----:R-:W-:Y:S05]  /*17440*/  @!P0 NANOSLEEP.SYNCS 0x989680 ;  /* 0x009896800000895d */ /* 0x002fea0003900000 */
[----:B------:R-:W1:Y:S02]  /*17450*/  @!P0 SYNCS.PHASECHK.TRANS64 P0, [R34+URZ+0x38], R3 ;  /* 0x00003803220085a7 */ /* 0x000e6400080010ff */
[----:B-1----:R-:W-:Y:S05]  /*17460*/  @!P0 BRA `(.L_x_186) ;  /* 0xfffffffc00f08947 */ /* 0x002fea000383ffff */
[----:B------:R-:W-:Y:S05]  /*17470*/  BRA `(.L_x_187) ;  /* 0xfffffef000d47947 */ /* 0x000fea000383ffff */
.L_x_75:
[----:B0-----:R0:W1:Y:S02]  /*17480*/  SYNCS.PHASECHK.TRANS64.TRYWAIT P0, [R34+URZ+0x18], RZ ;  /* 0x000018ff220075a7 */ /* 0x00106400080011ff */
[----:B-1----:R-:W-:Y:S05]  /*17490*/  @!P0 NANOSLEEP.SYNCS 0x989680 ;  /* 0x009896800000895d */ /* 0x002fea0003900000 */
[----:B------:R-:W1:Y:S02]  /*174a0*/  @!P0 SYNCS.PHASECHK.TRANS64 P0, [R34+URZ+0x18], RZ ;  /* 0x000018ff220085a7 */ /* 0x000e6400080010ff */
[----:B-1----:R-:W-:Y:S05]  /*174b0*/  @!P0 BRA `(.L_x_75) ;  /* 0xfffffffc00f08947 */ /* 0x002fea000383ffff */
[----:B------:R-:W-:Y:S05]  /*174c0*/  BRA `(.L_x_188) ;  /* 0xfffffef400747947 */ /* 0x000fea000383ffff */
.L_x_77:
[----:B-1----:R1:W2:Y:S02]  /*174d0*/  SYNCS.PHASECHK.TRANS64.TRYWAIT P0, [R34+URZ+0x28], RZ ;  /* 0x000028ff220075a7 */ /* 0x0022a400080011ff */
[----:B--2---:R-:W-:Y:S05]  /*174e0*/  @!P0 NANOSLEEP.SYNCS 0x989680 ;  /* 0x009896800000895d */ /* 0x004fea0003900000 */
[----:B------:R-:W2:Y:S02]  /*174f0*/  @!P0 SYNCS.PHASECHK.TRANS64 P0, [R34+URZ+0x28], RZ ;  /* 0x000028ff220085a7 */ /* 0x000ea400080010ff */
[----:B--2---:R-:W-:Y:S05]  /*17500*/  @!P0 BRA `(.L_x_77) ;  /* 0xfffffffc00f08947 */ /* 0x004fea000383ffff */
[----:B------:R-:W-:Y:S05]  /*17510*/  BRA `(.L_x_189) ;  /* 0xfffffef4007c7947 */ /* 0x000fea000383ffff */
.L_x_78:
[----:B------:R-:W-:-:S07]  /*17520*/  MOV R3, R2 ;  /* 0x0000000200037202 */ /* 0x000fce0000000f00 */
.L_x_190:
[----:B--2---:R2:W3:Y:S02]  /*17530*/  SYNCS.PHASECHK.TRANS64.TRYWAIT P0, [R34+URZ+0x8], R3 ;  /* 0x00000803220075a7 */ /* 0x0044e400080011ff */
[----:B---3--:R-:W-:Y:S05]  /*17540*/  @!P0 NANOSLEEP.SYNCS 0x989680 ;  /* 0x009896800000895d */ /* 0x008fea0003900000 */
[----:B------:R-:W3:Y:S02]  /*17550*/  @!P0 SYNCS.PHASECHK.TRANS64 P0, [R34+URZ+0x8], R3 ;  /* 0x00000803220085a7 */ /* 0x000ee400080010ff */
[----:B---3--:R-:W-:Y:S05]  /*17560*/  @!P0 BRA `(.L_x_190) ;  /* 0xfffffffc00f08947 */ /* 0x008fea000383ffff */
[----:B------:R-:W-:Y:S05]  /*17570*/  BRA `(.L_x_191) ;  /* 0xfffffef4007c7947 */ /* 0x000fea000383ffff */
.L_x_79:
[----:B------:R-:W-:-:S07]  /*17580*/  MOV R27, R26 ;  /* 0x0000001a001b7202 */ /* 0x000fce0000000f00 */
.L_x_192:
[----:B---3--:R3:W4:Y:S02]  /*17590*/  SYNCS.PHASECHK.TRANS64.TRYWAIT P0, [R34+URZ+0x68], R27 ;  /* 0x0000681b220075a7 */ /* 0x00872400080011ff */
[----:B----4-:R-:W-:Y:S05]  /*175a0*/  @!P0 NANOSLEEP.SYNCS 0x989680 ;  /* 0x009896800000895d */ /* 0x010fea0003900000 */
[----:B------:R-:W4:Y:S02]  /*175b0*/  @!P0 SYNCS.PHASECHK.TRANS64 P0, [R34+URZ+0x68], R27 ;  /* 0x0000681b220085a7 */ /* 0x000f2400080010ff */
[----:B----4-:R-:W-:Y:S05]  /*175c0*/  @!P0 BRA `(.L_x_192) ;  /* 0xfffffffc00f08947 */ /* 0x010fea000383ffff */
[----:B------:R-:W-:Y:S05]  /*175d0*/  BRA `(.L_x_193) ;  /* 0xfffffef400807947 */ /* 0x000fea000383ffff */
.L_x_80:
[----:B--2---:R-:W-:-:S07]  /*175e0*/  MOV R3, R2 ;  /* 0x0000000200037202 */ /* 0x004fce0000000f00 */
.L_x_194:
[----:B--2---:R2:W4:Y:S02]  /*175f0*/  SYNCS.PHASECHK.TRANS64.TRYWAIT P0, [R34+URZ+0x48], R3 ;  /* 0x00004803220075a7 */ /* 0x00452400080011ff */
[----:B----4-:R-:W-:Y:S05]  /*17600*/  @!P0 NANOSLEEP.SYNCS 0x989680 ;  /* 0x009896800000895d */ /* 0x010fea0003900000 */
[----:B------:R-:W4:Y:S02]  /*17610*/  @!P0 SYNCS.PHASECHK.TRANS64 P0, [R34+URZ+0x48], R3 ;  /* 0x00004803220085a7 */ /* 0x000f2400080010ff */
[----:B----4-:R-:W-:Y:S05]  /*17620*/  @!P0 BRA `(.L_x_194) ;  /* 0xfffffffc00f08947 */ /* 0x010fea000383ffff */
[----:B------:R-:W-:Y:S05]  /*17630*/  BRA `(.L_x_195) ;  /* 0xfffffef400707947 */ /* 0x000fea000383ffff */
.L_x_81:
[----:B--2---:R-:W-:-:S07]  /*17640*/  MOV R3, R2 ;  /* 0x0000000200037202 */ /* 0x004fce0000000f00 */
.L_x_196:
[----:B--2---:R2:W4:Y:S02]  /*17650*/  SYNCS.PHASECHK.TRANS64.TRYWAIT P0, [R34+URZ+0x58], R3 ;  /* 0x00005803220075a7 */ /* 0x00452400080011ff */
[----:B----4-:R-:W-:Y:S05]  /*17660*/  @!P0 NANOSLEEP.SYNCS 0x989680 ;  /* 0x009896800000895d */ /* 0x010fea0003900000 */
[----:B------:R-:W4:Y:S02]  /*17670*/  @!P0 SYNCS.PHASECHK.TRANS64 P0, [R34+URZ+0x58], R3 ;  /* 0x00005803220085a7 */ /* 0x000f2400080010ff */
[----:B----4-:R-:W-:Y:S05]  /*17680*/  @!P0 BRA `(.L_x_196) ;  /* 0xfffffffc00f08947 */ /* 0x010fea000383ffff */
[----:B------:R-:W-:Y:S05]  /*17690*/  BRA `(.L_x_197) ;  /* 0xfffffef400707947 */ /* 0x000fea000383ffff */
.L_x_82:
[----:B------:R-:W-:-:S07]  /*176a0*/  MOV R25, R24 ;  /* 0x0000001800197202 */ /* 0x000fce0000000f00 */
.L_x_198:
[----:B----4-:R4:W0:Y:S02]  /*176b0*/  SYNCS.PHASECHK.TRANS64.TRYWAIT P0, [R34+URZ+0x78], R25 ;  /* 0x00007819220075a7 */ /* 0x01082400080011ff */
[----:B0-----:R-:W-:Y:S05]  /*176c0*/  @!P0 NANOSLEEP.SYNCS 0x989680 ;  /* 0x009896800000895d */ /* 0x001fea0003900000 */
[----:B------:R-:W0:Y:S02]  /*176d0*/  @!P0 SYNCS.PHASECHK.TRANS64 P0, [R34+URZ+0x78], R25 ;  /* 0x00007819220085a7 */ /* 0x000e2400080010ff */
[----:B0-----:R-:W-:Y:S05]  /*176e0*/  @!P0 BRA `(.L_x_198) ;  /* 0xfffffffc00f08947 */ /* 0x001fea000383ffff */
[----:B------:R-:W-:Y:S05]  /*176f0*/  BRA `(.L_x_199) ;  /* 0xfffffef400747947 */ /* 0x000fea000383ffff */
.L_x_83:
[----:B------:R-:W-:-:S07]  /*17700*/  MOV R23, R22 ;  /* 0x0000001600177202 */ /* 0x000fce0000000f00 */
.L_x_200:
[----:B0-----:R0:W1:Y:S02]  /*17710*/  SYNCS.PHASECHK.TRANS64.TRYWAIT P0, [R34+URZ+0x38], R23 ;  /* 0x00003817220075a7 */ /* 0x00106400080011ff */
[----:B-1----:R-:W-:Y:S05]  /*17720*/  @!P0 NANOSLEEP.SYNCS 0x989680 ;  /* 0x009896800000895d */ /* 0x002fea0003900000 */
[----:B------:R-:W1:Y:S02]  /*17730*/  @!P0 SYNCS.PHASECHK.TRANS64 P0, [R34+URZ+0x38], R23 ;  /* 0x00003817220085a7 */ /* 0x000e6400080010ff */
[----:B-1----:R-:W-:Y:S05]  /*17740*/  @!P0 BRA `(.L_x_200) ;  /* 0xfffffffc00f08947 */ /* 0x002fea000383ffff */
[----:B------:R-:W-:Y:S05]  /*17750*/  BRA `(.L_x_201) ;  /* 0xfffffef400647947 */ /* 0x000fea000383ffff */
.L_x_85:
[----:B-1----:R1:W2:Y:S02]  /*17760*/  SYNCS.PHASECHK.TRANS64.TRYWAIT P0, [R34+URZ+0x28], RZ ;  /* 0x000028ff220075a7 */ /* 0x0022a400080011ff */
[----:B--2---:R-:W-:Y:S05]  /*17770*/  @!P0 NANOSLEEP.SYNCS 0x989680 ;  /* 0x009896800000895d */ /* 0x004fea0003900000 */
[----:B------:R-:W2:Y:S02]  /*17780*/  @!P0 SYNCS.PHASECHK.TRANS64 P0, [R34+URZ+0x28], RZ ;  /* 0x000028ff220085a7 */ /* 0x000ea400080010ff */
[----:B--2---:R-:W-:Y:S05]  /*17790*/  @!P0 BRA `(.L_x_85) ;  /* 0xfffffffc00f08947 */ /* 0x004fea000383ffff */
[----:B------:R-:W-:Y:S05]  /*177a0*/  BRA `(.L_x_202) ;  /* 0xfffffef400707947 */ /* 0x000fea000383ffff */
.L_x_86:
[----:B------:R-:W-:-:S07]  /*177b0*/  MOV R3, R2 ;  /* 0x0000000200037202 */ /* 0x000fce0000000f00 */
.L_x_203:
[----:B--2---:R2:W3:Y:S02]  /*177c0*/  SYNCS.PHASECHK.TRANS64.TRYWAIT P0, [R34+URZ+0x8], R3 ;  /* 0x00000803220075a7 */ /* 0x0044e400080011ff */
[----:B---3--:R-:W-:Y:S05]  /*177d0*/  @!P0 NANOSLEEP.SYNCS 0x989680 ;  /* 0x009896800000895d */ /* 0x008fea0003900000 */
[----:B------:R-:W3:Y:S02]  /*177e0*/  @!P0 SYNCS.PHASECHK.TRANS64 P0, [R34+URZ+0x8], R3 ;  /* 0x00000803220085a7 */ /* 0x000ee400080010ff */
[----:B---3--:R-:W-:Y:S05]  /*177f0*/  @!P0 BRA `(.L_x_203) ;  /* 0xfffffffc00f08947 */ /* 0x008fea000383ffff */
[----:B------:R-:W-:Y:S05]  /*17800*/  BRA `(.L_x_204) ;  /* 0xfffffef400647947 */ /* 0x000fea000383ffff */
.L_x_87:
[----:B------:R-:W-:-:S07]  /*17810*/  MOV R27, R26 ;  /* 0x0000001a001b7202 */ /* 0x000fce0000000f00 */
.L_x_205:
[----:B---3--:R3:W4:Y:S02]  /*17820*/  SYNCS.PHASECHK.TRANS64.TRYWAIT P0, [R34+URZ+0x68], R27 ;  /* 0x0000681b220075a7 */ /* 0x00872400080011ff */
[----:B----4-:R-:W-:Y:S05]  /*17830*/  @!P0 NANOSLEEP.SYNCS 0x989680 ;  /* 0x009896800000895d */ /* 0x010fea0003900000 */
[----:B------:R-:W4:Y:S02]  /*17840*/  @!P0 SYNCS.PHASECHK.TRANS64 P0, [R34+URZ+0x68], R27 ;  /* 0x0000681b220085a7 */ /* 0x000f2400080010ff */
[----:B----4-:R-:W-:Y:S05]  /*17850*/  @!P0 BRA `(.L_x_205) ;  /* 0xfffffffc00f08947 */ /* 0x010fea000383ffff */
[----:B------:R-:W-:Y:S05]  /*17860*/  BRA `(.L_x_206) ;  /* 0xfffffef400587947 */ /* 0x000fea000383ffff */
.L_x_88:
[----:B------:R-:W-:-:S07]  /*17870*/  MOV R5, R4 ;  /* 0x0000000400057202 */ /* 0x000fce0000000f00 */
.L_x_207:
[----:B----4-:R4:W0:Y:S02]  /*17880*/  SYNCS.PHASECHK.TRANS64.TRYWAIT P0, [R34+URZ+0x48], R5 ;  /* 0x00004805220075a7 */ /* 0x01082400080011ff */
[----:B0-----:R-:W-:Y:S05]  /*17890*/  @!P0 NANOSLEEP.SYNCS 0x989680 ;  /* 0x009896800000895d */ /* 0x001fea0003900000 */
[----:B------:R-:W0:Y:S02]  /*178a0*/  @!P0 SYNCS.PHASECHK.TRANS64 P0, [R34+URZ+0x48], R5 ;  /* 0x00004805220085a7 */ /* 0x000e2400080010ff */
[----:B0-----:R-:W-:Y:S05]  /*178b0*/  @!P0 BRA `(.L_x_207) ;  /* 0xfffffffc00f08947 */ /* 0x001fea000383ffff */
[----:B------:R-:W-:Y:S05]  /*178c0*/  BRA `(.L_x_208) ;  /* 0xfffffef4004c7947 */ /* 0x000fea000383ffff */
.L_x_89:
[----:B--2---:R-:W-:-:S07]  /*178d0*/  MOV R3, R2 ;  /* 0x0000000200037202 */ /* 0x004fce0000000f00 */
.L_x_209:
[----:B--2---:R2:W0:Y:S02]  /*178e0*/  SYNCS.PHASECHK.TRANS64.TRYWAIT P0, [R34+URZ+0x58], R3 ;  /* 0x00005803220075a7 */ /* 0x00442400080011ff */
[----:B0-----:R-:W-:Y:S05]  /*178f0*/  @!P0 NANOSLEEP.SYNCS 0x989680 ;  /* 0x009896800000895d */ /* 0x001fea0003900000 */
[----:B------:R-:W0:Y:S02]  /*17900*/  @!P0 SYNCS.PHASECHK.TRANS64 P0, [R34+URZ+0x58], R3 ;  /* 0x00005803220085a7 */ /* 0x000e2400080010ff */
[----:B0-----:R-:W-:Y:S05]  /*17910*/  @!P0 BRA `(.L_x_209) ;  /* 0xfffffffc00f08947 */ /* 0x001fea000383ffff */
[----:B------:R-:W-:Y:S05]  /*17920*/  BRA `(.L_x_210) ;  /* 0xfffffef400407947 */ /* 0x000fea000383ffff */
.L_x_90:
[----:B------:R-:W-:-:S07]  /*17930*/  MOV R25, R24 ;  /* 0x0000001800197202 */ /* 0x000fce0000000f00 */
.L_x_211:
[----:B--2---:R2:W0:Y:S02]  /*17940*/  SYNCS.PHASECHK.TRANS64.TRYWAIT P0, [R34+URZ+0x78], R25 ;  /* 0x00007819220075a7 */ /* 0x00442400080011ff */
[----:B0-----:R-:W-:Y:S05]  /*17950*/  @!P0 NANOSLEEP.SYNCS 0x989680 ;  /* 0x009896800000895d */ /* 0x001fea0003900000 */
[----:B------:R-:W0:Y:S02]  /*17960*/  @!P0 SYNCS.PHASECHK.TRANS64 P0, [R34+URZ+0x78], R25 ;  /* 0x00007819220085a7 */ /* 0x000e2400080010ff */
[----:B0-----:R-:W-:Y:S05]  /*17970*/  @!P0 BRA `(.L_x_211) ;  /* 0xfffffffc00f08947 */ /* 0x001fea000383ffff */
[----:B------:R-:W-:Y:S05]  /*17980*/  BRA `(.L_x_212) ;  /* 0xfffffef400387947 */ /* 0x000fea000383ffff */
.L_x_95:
[----:B------:R-:W-:Y:S01]  /*17990*/  HFMA2 R4, -RZ, RZ, -0.0 , 0 ;  /* 0x80000000ff047431 */ /* 0x000fe200000001ff */
[----:B------:R-:W-:-:S07]  /*179a0*/  MOV R5, 0x80000000 ;  /* 0x8000000000057802 */ /* 0x000fce0000000f00 */
.L_x_213:
[----:B0-----:R0:W1:Y:S02]  /*179b0*/  SYNCS.PHASECHK.TRANS64.TRYWAIT P0, [R10+URZ+0x88], R5 ;  /* 0x000088050a0075a7 */ /* 0x00106400080011ff */
[----:B-1----:R-:W-:Y:S05]  /*179c0*/  @!P0 NANOSLEEP.SYNCS 0x989680 ;  /* 0x009896800000895d */ /* 0x002fea0003900000 */
[----:B------:R-:W1:Y:S02]  /*179d0*/  @!P0 SYNCS.PHASECHK.TRANS64 P0, [R10+URZ+0x88], R5 ;  /* 0x000088050a0085a7 */ /* 0x000e6400080010ff */
[----:B-1----:R-:W-:Y:S05]  /*179e0*/  @!P0 BRA `(.L_x_213) ;  /* 0xfffffffc00f08947 */ /* 0x002fea000383ffff */
[----:B------:R-:W-:Y:S05]  /*179f0*/  BRA `(.L_x_214) ;  /* 0xfffffef400d87947 */ /* 0x000fea000383ffff */
.L_x_96:
[----:B-1----:R1:W2:Y:S02]  /*17a00*/  SYNCS.PHASECHK.TRANS64.TRYWAIT P0, [R10+URZ+0x10], RZ ;  /* 0x000010ff0a0075a7 */ /* 0x0022a400080011ff */
[----:B--2---:R-:W-:Y:S05]  /*17a10*/  @!P0 NANOSLEEP.SYNCS 0x989680 ;  /* 0x009896800000895d */ /* 0x004fea0003900000 */
[----:B------:R-:W2:Y:S02]  /*17a20*/  @!P0 SYNCS.PHASECHK.TRANS64 P0, [R10+URZ+0x10], RZ ;  /* 0x000010ff0a0085a7 */ /* 0x000ea400080010ff */
[----:B--2---:R-:W-:Y:S05]  /*17a30*/  @!P0 BRA `(.L_x_96) ;  /* 0xfffffffc00f08947 */ /* 0x004fea000383ffff */
[----:B------:R-:W-:Y:S05]  /*17a40*/  BRA `(.L_x_215) ;  /* 0xfffffef400cc7947 */ /* 0x000fea000383ffff */
.L_x_97:
[----:B--2---:R2:W3:Y:S02]  /*17a50*/  SYNCS.PHASECHK.TRANS64.TRYWAIT P0, [R10+URZ], RZ ;  /* 0x000000ff0a0075a7 */ /* 0x0044e400080011ff */
[----:B---3--:R-:W-:Y:S05]  /*17a60*/  @!P0 NANOSLEEP.SYNCS 0x989680 ;  /* 0x009896800000895d */ /* 0x008fea0003900000 */
[----:B------:R-:W3:Y:S02]  /*17a70*/  @!P0 SYNCS.PHASECHK.TRANS64 P0, [R10+URZ], RZ ;  /* 0x000000ff0a0085a7 */ /* 0x000ee400080010ff */
[----:B---3--:R-:W-:Y:S05]  /*17a80*/  @!P0 BRA `(.L_x_97) ;  /* 0xfffffffc00f08947 */ /* 0x008fea000383ffff */
[----:B------:R-:W-:Y:S05]  /*17a90*/  BRA `(.L_x_216) ;  /* 0xfffffef400c07947 */ /* 0x000fea000383ffff */
.L_x_98:
[----:B0-----:R0:W1:Y:S02]  /*17aa0*/  SYNCS.PHASECHK.TRANS64.TRYWAIT P0, [R10+URZ+0x40], RZ ;  /* 0x000040ff0a0075a7 */ /* 0x00106400080011ff */
[----:B-1----:R-:W-:Y:S05]  /*17ab0*/  @!P0 NANOSLEEP.SYNCS 0x989680 ;  /* 0x009896800000895d */ /* 0x002fea0003900000 */
[----:B------:R-:W1:Y:S02]  /*17ac0*/  @!P0 SYNCS.PHASECHK.TRANS64 P0, [R10+URZ+0x40], RZ ;  /* 0x000040ff0a0085a7 */ /* 0x000e6400080010ff */
[----:B-1----:R-:W-:Y:S05]  /*17ad0*/  @!P0 BRA `(.L_x_98) ;  /* 0xfffffffc00f08947 */ /* 0x002fea000383ffff */
[----:B------:R-:W-:Y:S05]  /*17ae0*/  BRA `(.L_x_217) ;  /* 0xffffff0c00907947 */ /* 0x000fea000383ffff */
.L_x_99:
[----:B-1----:R1:W3:Y:S02]  /*17af0*/  SYNCS.PHASECHK.TRANS64.TRYWAIT P0, [R10+URZ+0x20], RZ ;  /* 0x000020ff0a0075a7 */ /* 0x0022e400080011ff */
[----:B---3--:R-:W-:Y:S05]  /*17b00*/  @!P0 NANOSLEEP.SYNCS 0x989680 ;  /* 0x009896800000895d */ /* 0x008fea0003900000 */
[----:B------:R-:W3:Y:S02]  /*17b10*/  @!P0 SYNCS.PHASECHK.TRANS64 P0, [R10+URZ+0x20], RZ ;  /* 0x000020ff0a0085a7 */ /* 0x000ee400080010ff */
[----:B---3--:R-:W-:Y:S05]  /*17b20*/  @!P0 BRA `(.L_x_99) ;  /* 0xfffffffc00f08947 */ /* 0x008fea000383ffff */
[----:B------:R-:W-:Y:S05]  /*17b30*/  BRA `(.L_x_218) ;  /* 0xffffff0c00847947 */ /* 0x000fea000383ffff */
.L_x_100:
[----:B------:R-:W-:Y:S01]  /*17b40*/  HFMA2 R4, -RZ, RZ, -0.0 , 0 ;  /* 0x80000000ff047431 */ /* 0x000fe200000001ff */
[----:B------:R-:W-:-:S07]  /*17b50*/  MOV R5, 0x80000000 ;  /* 0x8000000000057802 */ /* 0x000fce0000000f00 */
.L_x_219:
[----:B---3--:R3:W4:Y:S02]  /*17b60*/  SYNCS.PHASECHK.TRANS64.TRYWAIT P0, [R10+URZ+0x98], R5 ;  /* 0x000098050a0075a7 */ /* 0x00872400080011ff */
[----:B----4-:R-:W-:Y:S05]  /*17b70*/  @!P0 NANOSLEEP.SYNCS 0x989680 ;  /* 0x009896800000895d */ /* 0x010fea0003900000 */
[----:B------:R-:W4:Y:S02]  /*17b80*/  @!P0 SYNCS.PHASECHK.TRANS64 P0, [R10+URZ+0x98], R5 ;  /* 0x000098050a0085a7 */ /* 0x000f2400080010ff */
[----:B----4-:R-:W-:Y:S05]  /*17b90*/  @!P0 BRA `(.L_x_219) ;  /* 0xfffffffc00f08947 */ /* 0x010fea000383ffff */
[----:B------:R-:W-:Y:S05]  /*17ba0*/  BRA `(.L_x_220) ;  /* 0xffffff0c00707947 */ /* 0x000fea000383ffff */
.L_x_101:
[----:B0-----:R0:W1:Y:S02]  /*17bb0*/  SYNCS.PHASECHK.TRANS64.TRYWAIT P0, [R10+URZ+0xa0], RZ ;  /* 0x0000a0ff0a0075a7 */ /* 0x00106400080011ff */
[----:B-1----:R-:W-:Y:S05]  /*17bc0*/  @!P0 NANOSLEEP.SYNCS 0x989680 ;  /* 0x009896800000895d */ /* 0x002fea0003900000 */
[----:B------:R-:W1:Y:S02]  /*17bd0*/  @!P0 SYNCS.PHASECHK.TRANS64 P0, [R10+URZ+0xa0], RZ ;  /* 0x0000a0ff0a0085a7 */ /* 0x000e6400080010ff */
[----:B-1----:R-:W-:Y:S05]  /*17be0*/  @!P0 BRA `(.L_x_101) ;  /* 0xfffffffc00f08947 */ /* 0x002fea000383ffff */
[----:B------:R-:W-:Y:S05]  /*17bf0*/  BRA `(.L_x_221) ;  /* 0xffffff2400447947 */ /* 0x000fea000383ffff */
.L_x_102:
[----:B-1----:R1:W3:Y:S02]  /*17c00*/  SYNCS.PHASECHK.TRANS64.TRYWAIT P0, [R10+URZ+0x50], RZ ;  /* 0x000050ff0a0075a7 */ /* 0x0022e400080011ff */
[----:B---3--:R-:W-:Y:S05]  /*17c10*/  @!P0 NANOSLEEP.SYNCS 0x989680 ;  /* 0x009896800000895d */ /* 0x008fea0003900000 */
[----:B------:R-:W3:Y:S02]  /*17c20*/  @!P0 SYNCS.PHASECHK.TRANS64 P0, [R10+URZ+0x50], RZ ;  /* 0x000050ff0a0085a7 */ /* 0x000ee400080010ff */
[----:B---3--:R-:W-:Y:S05]  /*17c30*/  @!P0 BRA `(.L_x_102) ;  /* 0xfffffffc00f08947 */ /* 0x008fea000383ffff */
[----:B------:R-:W-:Y:S05]  /*17c40*/  BRA `(.L_x_222) ;  /* 0xffffff2400387947 */ /* 0x000fea000383ffff */
.L_x_105:
[----:B------:R-:W-:Y:S07]  /*17c50*/  MOV R3, R2 ;  /* 0x0000000200037202 */ /* 0x000fee0000000f00 */
.L_x_223:
[----:B0-----:R0:W1:Y:S02]  /*17c60*/  SYNCS.PHASECHK.TRANS64.TRYWAIT P0, [R9+URZ], R3 ;  /* 0x00000003090075a7 */ /* 0x00106400080011ff */
[----:B-1----:R-:W-:Y:S05]  /*17c70*/  @!P0 NANOSLEEP.SYNCS 0x989680 ;  /* 0x009896800000895d */ /* 0x002fea0003900000 */
[----:B------:R-:W1:Y:S02]  /*17c80*/  @!P0 SYNCS.PHASECHK.TRANS64 P0, [R9+URZ], R3 ;  /* 0x00000003090085a7 */ /* 0x000e6400080010ff */
[----:B-1----:R-:W-:Y:S05]  /*17c90*/  @!P0 BRA `(.L_x_223) ;  /* 0xfffffffc00f08947 */ /* 0x002fea000383ffff */
[----:B------:R-:W-:Y:S05]  /*17ca0*/  BRA `(.L_x_224) ;  /* 0xffffff6000547947 */ /* 0x000fea000383ffff */
.L_x_106:
[-C--:B------:R-:W-:Y:S02]  /*17cb0*/  MOV R2, R0.reuse ;  /* 0x0000000000027202 */ /* 0x080fe40000000f00 */
[----:B0-----:R-:W-:Y:S07]  /*17cc0*/  MOV R3, R0 ;  /* 0x0000000000037202 */ /* 0x001fee0000000f00 */
.L_x_225:
[----:B0-----:R0:W1:Y:S02]  /*17cd0*/  SYNCS.PHASECHK.TRANS64.TRYWAIT P0, [R9+URZ+0x88], R3 ;  /* 0x00008803090075a7 */ /* 0x00106400080011ff */
[----:B-1----:R-:W-:Y:S05]  /*17ce0*/  @!P0 NANOSLEEP.SYNCS 0x989680 ;  /* 0x009896800000895d */ /* 0x002fea0003900000 */
[----:B------:R-:W1:Y:S02]  /*17cf0*/  @!P0 SYNCS.PHASECHK.TRANS64 P0, [R9+URZ+0x88], R3 ;  /* 0x00008803090085a7 */ /* 0x000e6400080010ff */
[----:B-1----:R-:W-:Y:S05]  /*17d00*/  @!P0 BRA `(.L_x_225) ;  /* 0xfffffffc00f08947 */ /* 0x002fea000383ffff */
[----:B------:R-:W-:Y:S05]  /*17d10*/  BRA `(.L_x_226) ;  /* 0xffffff6000407947 */ /* 0x000fea000383ffff */
.L_x_107:
[----:B------:R-:W-:Y:S07]  /*17d20*/  MOV R3, R2 ;  /* 0x0000000200037202 */ /* 0x000fee0000000f00 */
.L_x_227:
[----:B0-----:R0:W1:Y:S02]  /*17d30*/  SYNCS.PHASECHK.TRANS64.TRYWAIT P0, [R9+URZ+0x30], R3 ;  /* 0x00003003090075a7 */ /* 0x00106400080011ff */
[----:B-1----:R-:W-:Y:S05]  /*17d40*/  @!P0 NANOSLEEP.SYNCS 0x989680 ;  /* 0x009896800000895d */ /* 0x002fea0003900000 */
[----:B------:R-:W1:Y:S02]  /*17d50*/  @!P0 SYNCS.PHASECHK.TRANS64 P0, [R9+URZ+0x30], R3 ;  /* 0x00003003090085a7 */ /* 0x000e6400080010ff */
[----:B-1----:R-:W-:Y:S05]  /*17d60*/  @!P0 BRA `(.L_x_227) ;  /* 0xfffffffc00f08947 */ /* 0x002fea000383ffff */
[----:B------:R-:W-:Y:S05]  /*17d70*/  BRA `(.L_x_228) ;  /* 0xffffff6c00787947 */ /* 0x000fea000383ffff */
.L_x_108:
[-C--:B------:R-:W-:Y:S02]  /*17d80*/  MOV R2, R0.reuse ;  /* 0x0000000000027202 */ /* 0x080fe40000000f00 */
[----:B0-----:R-:W-:Y:S07]  /*17d90*/  MOV R3, R0 ;  /* 0x0000000000037202 */ /* 0x001fee0000000f00 */
.L_x_229:
[----:B0-----:R0:W1:Y:S02]  /*17da0*/  SYNCS.PHASECHK.TRANS64.TRYWAIT P0, [R9+URZ+0xb0], R3 ;  /* 0x0000b003090075a7 */ /* 0x00106400080011ff */
[----:B-1----:R-:W-:Y:S05]  /*17db0*/  @!P0 NANOSLEEP.SYNCS 0x989680 ;  /* 0x009896800000895d */ /* 0x002fea0003900000 */
[----:B------:R-:W1:Y:S02]  /*17dc0*/  @!P0 SYNCS.PHASECHK.TRANS64 P0, [R9+URZ+0xb0], R3 ;  /* 0x0000b003090085a7 */ /* 0x000e6400080010ff */
[----:B-1----:R-:W-:Y:S05]  /*17dd0*/  @!P0 BRA `(.L_x_229) ;  /* 0xfffffffc00f08947 */ /* 0x002fea000383ffff */
[----:B------:R-:W-:Y:S05]  /*17de0*/  BRA `(.L_x_230) ;  /* 0xffffff6c00647947 */ /* 0x000fea000383ffff */
.L_x_109:
[----:B------:R-:W-:Y:S07]  /*17df0*/  MOV R3, R2 ;  /* 0x0000000200037202 */ /* 0x000fee0000000f00 */
.L_x_231:
[----:B0-----:R0:W1:Y:S02]  /*17e00*/  SYNCS.PHASECHK.TRANS64.TRYWAIT P0, [R9+URZ+0x98], R3 ;  /* 0x00009803090075a7 */ /* 0x00106400080011ff */
[----:B-1----:R-:W-:Y:S05]  /*17e10*/  @!P0 NANOSLEEP.SYNCS 0x989680 ;  /* 0x009896800000895d */ /* 0x002fea0003900000 */
[----:B------:R-:W1:Y:S02]  /*17e20*/  @!P0 SYNCS.PHASECHK.TRANS64 P0, [R9+URZ+0x98], R3 ;  /* 0x00009803090085a7 */ /* 0x000e6400080010ff */
[----:B-1----:R-:W-:Y:S05]  /*17e30*/  @!P0 BRA `(.L_x_231) ;  /* 0xfffffffc00f08947 */ /* 0x002fea000383ffff */
[----:B------:R-:W-:Y:S05]  /*17e40*/  BRA `(.L_x_232) ;  /* 0xffffff7000807947 */ /* 0x000fea000383ffff */
.L_x_110:
[-C--:B------:R-:W-:Y:S02]  /*17e50*/  MOV R2, R0.reuse ;  /* 0x0000000000027202 */ /* 0x080fe40000000f00 */
[----:B0-----:R-:W-:Y:S07]  /*17e60*/  MOV R3, R0 ;  /* 0x0000000000037202 */ /* 0x001fee0000000f00 */
.L_x_233:
[----:B0-----:R0:W1:Y:S02]  /*17e70*/  SYNCS.PHASECHK.TRANS64.TRYWAIT P0, [R9+URZ+0x40], R3 ;  /* 0x00004003090075a7 */ /* 0x00106400080011ff */
[----:B-1----:R-:W-:Y:S05]  /*17e80*/  @!P0 NANOSLEEP.SYNCS 0x989680 ;  /* 0x009896800000895d */ /* 0x002fea0003900000 */
[----:B------:R-:W1:Y:S02]  /*17e90*/  @!P0 SYNCS.PHASECHK.TRANS64 P0, [R9+URZ+0x40], R3 ;  /* 0x00004003090085a7 */ /* 0x000e6400080010ff */
[----:B-1----:R-:W-:Y:S05]  /*17ea0*/  @!P0 BRA `(.L_x_233) ;  /* 0xfffffffc00f08947 */ /* 0x002fea000383ffff */
[----:B------:R-:W-:Y:S05]  /*17eb0*/  BRA `(.L_x_234) ;  /* 0xffffff70006c7947 */ /* 0x000fea000383ffff */
.L_x_111:
[----:B------:R-:W-:Y:S07]  /*17ec0*/  MOV R3, R2 ;  /* 0x0000000200037202 */ /* 0x000fee0000000f00 */
.L_x_235:
[----:B0-----:R0:W1:Y:S02]  /*17ed0*/  SYNCS.PHASECHK.TRANS64.TRYWAIT P0, [R9+URZ+0xa0], R3 ;  /* 0x0000a003090075a7 */ /* 0x00106400080011ff */
[----:B-1----:R-:W-:Y:S05]  /*17ee0*/  @!P0 NANOSLEEP.SYNCS 0x989680 ;  /* 0x009896800000895d */ /* 0x002fea0003900000 */
[----:B------:R-:W1:Y:S02]  /*17ef0*/  @!P0 SYNCS.PHASECHK.TRANS64 P0, [R9+URZ+0xa0], R3 ;  /* 0x0000a003090085a7 */ /* 0x000e6400080010ff */
[----:B-1----:R-:W-:Y:S05]  /*17f00*/  @!P0 BRA `(.L_x_235) ;  /* 0xfffffffc00f08947 */ /* 0x002fea000383ffff */
[----:B------:R-:W-:Y:S05]  /*17f10*/  BRA `(.L_x_236) ;  /* 0xffffff7c00307947 */ /* 0x000fea000383ffff */
.L_x_112:
[-C--:B------:R-:W-:Y:S02]  /*17f20*/  MOV R2, R0.reuse ;  /* 0x0000000000027202 */ /* 0x080fe40000000f00 */
[----:B0-----:R-:W-:Y:S07]  /*17f30*/  MOV R3, R0 ;  /* 0x0000000000037202 */ /* 0x001fee0000000f00 */
.L_x_237:
[----:B0-----:R0:W1:Y:S02]  /*17f40*/  SYNCS.PHASECHK.TRANS64.TRYWAIT P0, [R9+URZ+0x50], R3 ;  /* 0x00005003090075a7 */ /* 0x00106400080011ff */
[----:B-1----:R-:W-:Y:S05]  /*17f50*/  @!P0 NANOSLEEP.SYNCS 0x989680 ;  /* 0x009896800000895d */ /* 0x002fea0003900000 */
[----:B------:R-:W1:Y:S02]  /*17f60*/  @!P0 SYNCS.PHASECHK.TRANS64 P0, [R9+URZ+0x50], R3 ;  /* 0x00005003090085a7 */ /* 0x000e6400080010ff */
[----:B-1----:R-:W-:Y:S05]  /*17f70*/  @!P0 BRA `(.L_x_237) ;  /* 0xfffffffc00f08947 */ /* 0x002fea000383ffff */
[----:B------:R-:W-:Y:S05]  /*17f80*/  BRA `(.L_x_238) ;  /* 0xffffff7c001c7947 */ /* 0x000fea000383ffff */
.L_x_114:
[----:B------:R-:W-:Y:S01]  /*17f90*/  HFMA2 R2, -RZ, RZ, -0.0 , 0 ;  /* 0x80000000ff027431 */ /* 0x000fe200000001ff */
[----:B0-----:R-:W-:-:S07]  /*17fa0*/  MOV R3, 0x80000000 ;  /* 0x8000000000037802 */ /* 0x001fce0000000f00 */
.L_x_239:
[----:B0-----:R0:W4:Y:S02]  /*17fb0*/  SYNCS.PHASECHK.TRANS64.TRYWAIT P0, [R8+URZ+0xd0], R3 ;  /* 0x0000d003080075a7 */ /* 0x00112400080011ff */
[----:B----4-:R-:W-:Y:S05]  /*17fc0*/  @!P0 NANOSLEEP.SYNCS 0x989680 ;  /* 0x009896800000895d */ /* 0x010fea0003900000 */
[----:B------:R-:W4:Y:S02]  /*17fd0*/  @!P0 SYNCS.PHASECHK.TRANS64 P0, [R8+URZ+0xd0], R3 ;  /* 0x0000d003080085a7 */ /* 0x000f2400080010ff */
[----:B----4-:R-:W-:Y:S05]  /*17fe0*/  @!P0 BRA `(.L_x_239) ;  /* 0xfffffffc00f08947 */ /* 0x010fea000383ffff */
[----:B------:R-:W-:Y:S05]  /*17ff0*/  BRA `(.L_x_240) ;  /* 0xffffff8000647947 */ /* 0x000fea000383ffff */
.L_x_115:
[----:B------:R-:W-:Y:S01]  /*18000*/  HFMA2 R2, -RZ, RZ, -0.0 , 0 ;  /* 0x80000000ff027431 */ /* 0x000fe200000001ff */
[----:B------:R-:W-:-:S07]  /*18010*/  MOV R3, 0x80000000 ;  /* 0x8000000000037802 */ /* 0x000fce0000000f00 */
.L_x_241:
[----:B0-----:R0:W3:Y:S02]  /*18020*/  SYNCS.PHASECHK.TRANS64.TRYWAIT P0, [R8+URZ+0xd8], R3 ;  /* 0x0000d803080075a7 */ /* 0x0010e400080011ff */
[----:B---3--:R-:W-:Y:S05]  /*18030*/  @!P0 NANOSLEEP.SYNCS 0x989680 ;  /* 0x009896800000895d */ /* 0x008fea0003900000 */
[----:B------:R-:W3:Y:S02]  /*18040*/  @!P0 SYNCS.PHASECHK.TRANS64 P0, [R8+URZ+0xd8], R3 ;  /* 0x0000d803080085a7 */ /* 0x000ee400080010ff */
[----:B---3--:R-:W-:Y:S05]  /*18050*/  @!P0 BRA `(.L_x_241) ;  /* 0xfffffffc00f08947 */ /* 0x008fea000383ffff */
[----:B------:R-:W-:Y:S05]  /*18060*/  BRA `(.L_x_242) ;  /* 0xffffff8000987947 */ /* 0x000fea000383ffff */
.L_x_116:
[----:B------:R-:W-:-:S07]  /*18070*/  MOV R5, R4 ;  /* 0x0000000400057202 */ /* 0x000fce0000000f00 */
.L_x_243:
[----:B---3--:R3:W4:Y:S02]  /*18080*/  SYNCS.PHASECHK.TRANS64.TRYWAIT P0, [R8+URZ+0xb0], R5 ;  /* 0x0000b005080075a7 */ /* 0x00872400080011ff */
[----:B----4-:R-:W-:Y:S05]  /*18090*/  @!P0 NANOSLEEP.SYNCS 0x989680 ;  /* 0x009896800000895d */ /* 0x010fea0003900000 */
[----:B------:R-:W4:Y:S02]  /*180a0*/  @!P0 SYNCS.PHASECHK.TRANS64 P0, [R8+URZ+0xb0], R5 ;  /* 0x0000b005080085a7 */ /* 0x000f2400080010ff */
[----:B----4-:R-:W-:Y:S05]  /*180b0*/  @!P0 BRA `(.L_x_243) ;  /* 0xfffffffc00f08947 */ /* 0x010fea000383ffff */
[----:B------:R-:W-:Y:S05]  /*180c0*/  BRA `(.L_x_244) ;  /* 0xffffff80008c7947 */ /* 0x000fea000383ffff */
.L_x_117:
[----:B------:R-:W-:-:S07]  /*180d0*/  MOV R3, R2 ;  /* 0x0000000200037202 */ /* 0x000fce0000000f00 */
.L_x_245:
[----:B0-----:R0:W4:Y:S02]  /*180e0*/  SYNCS.PHASECHK.TRANS64.TRYWAIT P0, [R8+URZ+0x30], R3 ;  /* 0x00003003080075a7 */ /* 0x00112400080011ff */
[----:B----4-:R-:W-:Y:S05]  /*180f0*/  @!P0 NANOSLEEP.SYNCS 0x989680 ;  /* 0x009896800000895d */ /* 0x010fea0003900000 */
[----:B------:R-:W4:Y:S02]  /*18100*/  @!P0 SYNCS.PHASECHK.TRANS64 P0, [R8+URZ+0x30], R3 ;  /* 0x00003003080085a7 */ /* 0x000f2400080010ff */
[----:B----4-:R-:W-:Y:S05]  /*18110*/  @!P0 BRA `(.L_x_245) ;  /* 0xfffffffc00f08947 */ /* 0x010fea000383ffff */
[----:B------:R-:W-:Y:S05]  /*18120*/  BRA `(.L_x_246) ;  /* 0xffffff8000ac7947 */ /* 0x000fea000383ffff */
.L_x_118:
[----:B------:R-:W-:-:S07]  /*18130*/  MOV R3, R2 ;  /* 0x0000000200037202 */ /* 0x000fce0000000f00 */
.L_x_247:
[----:B0-----:R0:W1:Y:S02]  /*18140*/  SYNCS.PHASECHK.TRANS64.TRYWAIT P0, [R8+URZ+0x88], R3 ;  /* 0x00008803080075a7 */ /* 0x00106400080011ff */
[----:B-1----:R-:W-:Y:S05]  /*18150*/  @!P0 NANOSLEEP.SYNCS 0x989680 ;  /* 0x009896800000895d */ /* 0x002fea0003900000 */
[----:B------:R-:W1:Y:S02]  /*18160*/  @!P0 SYNCS.PHASECHK.TRANS64 P0, [R8+URZ+0x88], R3 ;  /* 0x00008803080085a7 */ /* 0x000e6400080010ff */
[----:B-1----:R-:W-:Y:S05]  /*18170*/  @!P0 BRA `(.L_x_247) ;  /* 0xfffffffc00f08947 */ /* 0x002fea000383ffff */
[----:B------:R-:W-:Y:S05]  /*18180*/  BRA `(.L_x_248) ;  /* 0xffffff8400e07947 */ /* 0x000fea000383ffff */
.L_x_119:
[----:B------:R-:W-:-:S07]  /*18190*/  MOV R5, R4 ;  /* 0x0000000400057202 */ /* 0x000fce0000000f00 */
.L_x_249:
[----:B0-----:R0:W1:Y:S02]  /*181a0*/  SYNCS.PHASECHK.TRANS64.TRYWAIT P0, [R8+URZ+0x98], R5 ;  /* 0x00009805080075a7 */ /* 0x00106400080011ff */
[----:B-1----:R-:W-:Y:S05]  /*181b0*/  @!P0 NANOSLEEP.SYNCS 0x989680 ;  /* 0x009896800000895d */ /* 0x002fea0003900000 */
[----:B------:R-:W1:Y:S02]  /*181c0*/  @!P0 SYNCS.PHASECHK.TRANS64 P0, [R8+URZ+0x98], R5 ;  /* 0x00009805080085a7 */ /* 0x000e6400080010ff */
[----:B-1----:R-:W-:Y:S05]  /*181d0*/  @!P0 BRA `(.L_x_249) ;  /* 0xfffffffc00f08947 */ /* 0x002fea000383ffff */
[----:B------:R-:W-:Y:S05]  /*181e0*/  BRA `(.L_x_250) ;  /* 0xffffff8400dc7947 */ /* 0x000fea000383ffff */
.L_x_123:
[-C--:B------:R-:W-:Y:S02]  /*181f0*/  MOV R4, R0.reuse ;  /* 0x0000000000047202 */ /* 0x080fe40000000f00 */
[----:B------:R-:W-:-:S07]  /*18200*/  MOV R5, R0 ;  /* 0x0000000000057202 */ /* 0x000fce0000000f00 */
.L_x_251:
[----:B0-----:R0:W1:Y:S02]  /*18210*/  SYNCS.PHASECHK.TRANS64.TRYWAIT P0, [R112+URZ+0x80], R5 ;  /* 0x00008005700075a7 */ /* 0x00106400080011ff */
[----:B-1----:R-:W-:Y:S05]  /*18220*/  @!P0 NANOSLEEP.SYNCS 0x989680 ;  /* 0x009896800000895d */ /* 0x002fea0003900000 */
[----:B------:R-:W1:Y:S02]  /*18230*/  @!P0 SYNCS.PHASECHK.TRANS64 P0, [R112+URZ+0x80], R5 ;  /* 0x00008005700085a7 */ /* 0x000e6400080010ff */
[----:B-1----:R-:W-:Y:S05]  /*18240*/  @!P0 BRA `(.L_x_251) ;  /* 0xfffffffc00f08947 */ /* 0x002fea000383ffff */
[----:B------:R-:W-:Y:S05]  /*18250*/  BRA `(.L_x_252) ;  /* 0xffffff8c00007947 */ /* 0x000fea000383ffff */
.L_x_124:
[----:B------:R-:W-:-:S07]  /*18260*/  MOV R3, R2 ;  /* 0x0000000200037202 */ /* 0x000fce0000000f00 */
.L_x_253:
[----:B-1----:R1:W2:Y:S02]  /*18270*/  SYNCS.PHASECHK.TRANS64.TRYWAIT P0, [R112+URZ+0xa8], R3 ;  /* 0x0000a803700075a7 */ /* 0x0022a400080011ff */
[----:B--2---:R-:W-:Y:S05]  /*18280*/  @!P0 NANOSLEEP.SYNCS 0x989680 ;  /* 0x009896800000895d */ /* 0x004fea0003900000 */
[----:B------:R-:W2:Y:S02]  /*18290*/  @!P0 SYNCS.PHASECHK.TRANS64 P0, [R112+URZ+0xa8], R3 ;  /* 0x0000a803700085a7 */ /* 0x000ea400080010ff */
[----:B--2---:R-:W-:Y:S05]  /*182a0*/  @!P0 BRA `(.L_x_253) ;  /* 0xfffffffc00f08947 */ /* 0x004fea000383ffff */
[----:B------:R-:W-:Y:S05]  /*182b0*/  BRA `(.L_x_254) ;  /* 0xffffff8800f47947 */ /* 0x000fea000383ffff */
.L_x_125:
[-C--:B------:R-:W-:Y:S02]  /*182c0*/  MOV R2, R0.reuse ;  /* 0x0000000000027202 */ /* 0x080fe40000000f00 */
[----:B-1----:R-:W-:-:S07]  /*182d0*/  MOV R3, R0 ;  /* 0x0000000000037202 */ /* 0x002fce0000000f00 */
.L_x_255:
[----:B-1----:R1:W2:Y:S02]  /*182e0*/  SYNCS.PHASECHK.TRANS64.TRYWAIT P0, [R112+URZ+0x60], R3 ;  /* 0x00006003700075a7 */ /* 0x0022a400080011ff */
[----:B--2---:R-:W-:Y:S05]  /*182f0*/  @!P0 NANOSLEEP.SYNCS 0x989680 ;  /* 0x009896800000895d */ /* 0x004fea0003900000 */
[----:B------:R-:W2:Y:S02]  /*18300*/  @!P0 SYNCS.PHASECHK.TRANS64 P0, [R112+URZ+0x60], R3 ;  /* 0x00006003700085a7 */ /* 0x000ea400080010ff */
[----:B--2---:R-:W-:Y:S05]  /*18310*/  @!P0 BRA `(.L_x_255) ;  /* 0xfffffffc00f08947 */ /* 0x004fea000383ffff */
[----:B------:R-:W-:Y:S05]  /*18320*/  BRA `(.L_x_256) ;  /* 0xffffff8800e07947 */ /* 0x000fea000383ffff */
.L_x_126:
[-C--:B------:R-:W-:Y:S02]  /*18330*/  MOV R4, R0.reuse ;  /* 0x0000000000047202 */ /* 0x080fe40000000f00 */
[----:B------:R-:W-:-:S07]  /*18340*/  MOV R5, R0 ;  /* 0x0000000000057202 */ /* 0x000fce0000000f00 */
.L_x_257:
[----:B0-----:R0:W1:Y:S02]  /*18350*/  SYNCS.PHASECHK.TRANS64.TRYWAIT P0, [R112+URZ+0x70], R5 ;  /* 0x00007005700075a7 */ /* 0x00106400080011ff */
[----:B-1----:R-:W-:Y:S05]  /*18360*/  @!P0 NANOSLEEP.SYNCS 0x989680 ;  /* 0x009896800000895d */ /* 0x002fea0003900000 */
[----:B------:R-:W1:Y:S02]  /*18370*/  @!P0 SYNCS.PHASECHK.TRANS64 P0, [R112+URZ+0x70], R5 ;  /* 0x00007005700085a7 */ /* 0x000e6400080010ff */
[----:B-1----:R-:W-:Y:S05]  /*18380*/  @!P0 BRA `(.L_x_257) ;  /* 0xfffffffc00f08947 */ /* 0x002fea000383ffff */
[----:B------:R-:W-:Y:S05]  /*18390*/  BRA `(.L_x_258) ;  /* 0xffffff90003c7947 */ /* 0x000fea000383ffff */
.L_x_127:
[----:B------:R-:W-:-:S07]  /*183a0*/  MOV R3, R2 ;  /* 0x0000000200037202 */ /* 0x000fce0000000f00 */
.L_x_259:
[----:B-1----:R1:W2:Y:S02]  /*183b0*/  SYNCS.PHASECHK.TRANS64.TRYWAIT P0, [R112+URZ+0x90], R3 ;  /* 0x00009003700075a7 */ /* 0x0022a400080011ff */
[----:B--2---:R-:W-:Y:S05]  /*183c0*/  @!P0 NANOSLEEP.SYNCS 0x989680 ;  /* 0x009896800000895d */ /* 0x004fea0003900000 */
[----:B------:R-:W2:Y:S02]  /*183d0*/  @!P0 SYNCS.PHASECHK.TRANS64 P0, [R112+URZ+0x90], R3 ;  /* 0x00009003700085a7 */ /* 0x000ea400080010ff */
[----:B--2---:R-:W-:Y:S05]  /*183e0*/  @!P0 BRA `(.L_x_259) ;  /* 0xfffffffc00f08947 */ /* 0x004fea000383ffff */
[----:B------:R-:W-:Y:S05]  /*183f0*/  BRA `(.L_x_260) ;  /* 0xffffff9000307947 */ /* 0x000fea000383ffff */
.L_x_128:
[-C--:B------:R-:W-:Y:S02]  /*18400*/  MOV R2, R0.reuse ;  /* 0x0000000000027202 */ /* 0x080fe40000000f00 */
[----:B-1----:R-:W-:-:S07]  /*18410*/  MOV R3, R0 ;  /* 0x0000000000037202 */ /* 0x002fce0000000f00 */
.L_x_261:
[----:B-1----:R1:W2:Y:S02]  /*18420*/  SYNCS.PHASECHK.TRANS64.TRYWAIT P0, [R112+URZ+0xb8], R3 ;  /* 0x0000b803700075a7 */ /* 0x0022a400080011ff */
[----:B--2---:R-:W-:Y:S05]  /*18430*/  @!P0 NANOSLEEP.SYNCS 0x989680 ;  /* 0x009896800000895d */ /* 0x004fea0003900000 */
[----:B------:R-:W2:Y:S02]  /*18440*/  @!P0 SYNCS.PHASECHK.TRANS64 P0, [R112+URZ+0xb8], R3 ;  /* 0x0000b803700085a7 */ /* 0x000ea400080010ff */
[----:B--2---:R-:W-:Y:S05]  /*18450*/  @!P0 BRA `(.L_x_261) ;  /* 0xfffffffc00f08947 */ /* 0x004fea000383ffff */
[----:B------:R-:W-:Y:S05]  /*18460*/  BRA `(.L_x_262) ;  /* 0xffffff9000307947 */ /* 0x000fea000383ffff */
.L_x_130:
[----:B0-----:R0:W1:Y:S02]  /*18470*/  SYNCS.PHASECHK.TRANS64.TRYWAIT P0, [R112+URZ+0xc0], RZ ;  /* 0x0000c0ff700075a7 */ /* 0x00106400080011ff */
[----:B-1----:R-:W-:Y:S05]  /*18480*/  @!P0 NANOSLEEP.SYNCS 0x989680 ;  /* 0x009896800000895d */ /* 0x002fea0003900000 */
[----:B------:R-:W1:Y:S02]  /*18490*/  @!P0 SYNCS.PHASECHK.TRANS64 P0, [R112+URZ+0xc0], RZ ;  /* 0x0000c0ff700085a7 */ /* 0x000e6400080010ff */
[----:B-1----:R-:W-:Y:S05]  /*184a0*/  @!P0 BRA `(.L_x_130) ;  /* 0xfffffffc00f08947 */ /* 0x002fea000383ffff */
[----:B------:R-:W-:Y:S05]  /*184b0*/  BRA `(.L_x_263) ;  /* 0xffffff9400947947 */ /* 0x000fea000383ffff */
.L_x_139:
[----:B---3--:R3:W4:Y:S02]  /*184c0*/  SYNCS.PHASECHK.TRANS64.TRYWAIT P0, [R118+URZ+0xc8], RZ ;  /* 0x0000c8ff760075a7 */ /* 0x00872400080011ff */
[----:B----4-:R-:W-:Y:S05]  /*184d0*/  @!P0 NANOSLEEP.SYNCS 0x989680 ;  /* 0x009896800000895d */ /* 0x010fea0003900000 */
[----:B------:R-:W4:Y:S02]  /*184e0*/  @!P0 SYNCS.PHASECHK.TRANS64 P0, [R118+URZ+0xc8], RZ ;  /* 0x0000c8ff760085a7 */ /* 0x000f2400080010ff */
[----:B----4-:R-:W-:Y:S05]  /*184f0*/  @!P0 BRA `(.L_x_139) ;  /* 0xfffffffc00f08947 */ /* 0x010fea000383ffff */
[----:B------:R-:W-:Y:S05]  /*18500*/  BRA `(.L_x_264) ;  /* 0xffffffb800887947 */ /* 0x000fea000383ffff */
.L_x_148:
[----:B------:R-:W-:-:S07]  /*18510*/  MOV R5, R4 ;  /* 0x0000000400057202 */ /* 0x000fce0000000f00 */
.L_x_265:
[----:B0-----:R0:W1:Y:S02]  /*18520*/  SYNCS.PHASECHK.TRANS64.TRYWAIT P0, [R118+URZ+0xa8], R5 ;  /* 0x0000a805760075a7 */ /* 0x00106400080011ff */
[----:B-1----:R-:W-:Y:S05]  /*18530*/  @!P0 NANOSLEEP.SYNCS 0x989680 ;  /* 0x009896800000895d */ /* 0x002fea0003900000 */
[----:B------:R-:W1:Y:S02]  /*18540*/  @!P0 SYNCS.PHASECHK.TRANS64 P0, [R118+URZ+0xa8], R5 ;  /* 0x0000a805760085a7 */ /* 0x000e6400080010ff */
[----:B-1----:R-:W-:Y:S05]  /*18550*/  @!P0 BRA `(.L_x_265) ;  /* 0xfffffffc00f08947 */ /* 0x002fea000383ffff */
[----:B------:R-:W-:Y:S05]  /*18560*/  BRA `(.L_x_266) ;  /* 0xffffffe000b07947 */ /* 0x000fea000383ffff */
.L_x_149:
[----:B------:R-:W-:-:S07]  /*18570*/  MOV R3, R2 ;  /* 0x0000000200037202 */ /* 0x000fce0000000f00 */
.L_x_267:
[----:B-1----:R1:W2:Y:S02]  /*18580*/  SYNCS.PHASECHK.TRANS64.TRYWAIT P0, [R118+URZ+0xb8], R3 ;  /* 0x0000b803760075a7 */ /* 0x0022a400080011ff */
[----:B--2---:R-:W-:Y:S05]  /*18590*/  @!P0 NANOSLEEP.SYNCS 0x989680 ;  /* 0x009896800000895d */ /* 0x004fea0003900000 */
[----:B------:R-:W2:Y:S02]  /*185a0*/  @!P0 SYNCS.PHASECHK.TRANS64 P0, [R118+URZ+0xb8], R3 ;  /* 0x0000b803760085a7 */ /* 0x000ea400080010ff */
[----:B--2---:R-:W-:Y:S05]  /*185b0*/  @!P0 BRA `(.L_x_267) ;  /* 0xfffffffc00f08947 */ /* 0x004fea000383ffff */
[----:B------:R-:W-:Y:S05]  /*185c0*/  BRA `(.L_x_268) ;  /* 0xffffffe000a07947 */ /* 0x000fea000383ffff */
.L_x_154:
[----:B0-----:R0:W1:Y:S02]  /*185d0*/  SYNCS.PHASECHK.TRANS64.TRYWAIT P0, [R3+URZ+0xe8], RZ ;  /* 0x0000e8ff030075a7 */ /* 0x00106400080011ff */
[----:B-1----:R-:W-:Y:S05]  /*185e0*/  @!P0 NANOSLEEP.SYNCS 0x989680 ;  /* 0x009896800000895d */ /* 0x002fea0003900000 */
[----:B------:R-:W1:Y:S02]  /*185f0*/  @!P0 SYNCS.PHASECHK.TRANS64 P0, [R3+URZ+0xe8], RZ ;  /* 0x0000e8ff030085a7 */ /* 0x000e6400080010ff */
[----:B-1----:R-:W-:Y:S05]  /*18600*/  @!P0 BRA `(.L_x_154) ;  /* 0xfffffffc00f08947 */ /* 0x002fea000383ffff */
[----:B------:R-:W-:Y:S05]  /*18610*/  BRA `(.L_x_269) ;  /* 0xffffffe400447947 */ /* 0x000fea000383ffff */
        .weak           $__internal_0_$__cuda_sm10x_tcgen05_guardrail_trap_col_being_dealloced_not_returned_by_alloc
        .type           $__internal_0_$__cuda_sm10x_tcgen05_guardrail_trap_col_being_dealloced_not_returned_by_alloc,@function
        .size           $__internal_0_$__cuda_sm10x_tcgen05_guardrail_trap_col_being_dealloced_not_returned_by_alloc,($__internal_1_$__cuda_sm10x_tcgen05_guardrail_trap_phase_invalid_during_alloc - $__internal_0_$__cuda_sm10x_tcgen05_guardrail_trap_col_being_dealloced_not_returned_by_alloc)
$__internal_0_$__cuda_sm10x_tcgen05_guardrail_trap_col_being_dealloced_not_returned_by_alloc:
[----:B------:R-:W-:Y:S05]  /*18620*/  BPT.TRAP 0x1 ;  /* 0x000000040000795c */ /* 0x000fea0000300000 */
[----:B------:R-:W-:-:S04]  /*18630*/  HFMA2 R3, -RZ, RZ, 0, 0 ;  /* 0x00000000ff037431 */ /* 0x000fc800000001ff */
[----:B------:R-:W-:Y:S05]  /*18640*/  RET.REL.NODEC R2 `(kernel_cutlass_dkdv_bwd_cudnnsdpabwdfmha_dkdv_d256_sm100BlackwellFusedAttentionDKDVKernel_object_at__TiledMMA_ThrLayoutVMNK21111000_PermutationMNK____MMAAtom_ThrID21_ShapeMNK2566416_TVLay_2) ;  /* 0xfffffe78026c7950 */ /* 0x000fea0003c3ffff */
        .weak           $__internal_1_$__cuda_sm10x_tcgen05_guardrail_trap_phase_invalid_during_alloc
        .type           $__internal_1_$__cuda_sm10x_tcgen05_guardrail_trap_phase_invalid_during_alloc,@function
        .size           $__internal_1_$__cuda_sm10x_tcgen05_guardrail_trap_phase_invalid_during_alloc,($__internal_2_$__cuda_sm10x_tcgen05_guardrail_trap_unallocated_columns_being_dealloced - $__internal_1_$__cuda_sm10x_tcgen05_guardrail_trap_phase_invalid_during_alloc)
$__internal_1_$__cuda_sm10x_tcgen05_guardrail_trap_phase_invalid_during_alloc:
[----:B------:R-:W-:Y:S05]  /*18650*/  BPT.TRAP 0x1 ;  /* 0x000000040000795c */ /* 0x000fea0000300000 */
[----:B------:R-:W-:-:S04]  /*18660*/  MOV R3, 0x0 ;  /* 0x0000000000037802 */ /* 0x000fc80000000f00 */
[----:B------:R-:W-:Y:S05]  /*18670*/  RET.REL.NODEC R2 `(kernel_cutlass_dkdv_bwd_cudnnsdpabwdfmha_dkdv_d256_sm100BlackwellFusedAttentionDKDVKernel_object_at__TiledMMA_ThrLayoutVMNK21111000_PermutationMNK____MMAAtom_ThrID21_ShapeMNK2566416_TVLay_2) ;  /* 0xfffffe7802607950 */ /* 0x000fea0003c3ffff */
        .weak           $__internal_2_$__cuda_sm10x_tcgen05_guardrail_trap_unallocated_columns_being_dealloced
        .type           $__internal_2_$__cuda_sm10x_tcgen05_guardrail_trap_unallocated_columns_being_dealloced,@function
        .size           $__internal_2_$__cuda_sm10x_tcgen05_guardrail_trap_unallocated_columns_being_dealloced,($__internal_3_$__cuda_sm20_div_u16 - $__internal_2_$__cuda_sm10x_tcgen05_guardrail_trap_unallocated_columns_being_dealloced)
$__internal_2_$__cuda_sm10x_tcgen05_guardrail_trap_unallocated_columns_being_dealloced:
[----:B------:R-:W-:Y:S05]  /*18680*/  BPT.TRAP 0x1 ;  /* 0x000000040000795c */ /* 0x000fea0000300000 */
[----:B------:R-:W-:-:S04]  /*18690*/  HFMA2 R3, -RZ, RZ, 0, 0 ;  /* 0x00000000ff037431 */ /* 0x000fc800000001ff */
[----:B------:R-:W-:Y:S05]  /*186a0*/  RET.REL.NODEC R2 `(kernel_cutlass_dkdv_bwd_cudnnsdpabwdfmha_dkdv_d256_sm100BlackwellFusedAttentionDKDVKernel_object_at__TiledMMA_ThrLayoutVMNK21111000_PermutationMNK____MMAAtom_ThrID21_ShapeMNK2566416_TVLay_2) ;  /* 0xfffffe7802547950 */ /* 0x000fea0003c3ffff */
        .weak           $__internal_3_$__cuda_sm20_div_u16
        .type           $__internal_3_$__cuda_sm20_div_u16,@function
        .size           $__internal_3_$__cuda_sm20_div_u16,(.L_x_450 - $__internal_3_$__cuda_sm20_div_u16)
$__internal_3_$__cuda_sm20_div_u16:
[----:B------:R-:W0:Y:S01]  /*186b0*/  I2F.U16 R2, R4 ;  /* 0x0000000400027306 */ /* 0x000e220000101000 */
[----:B------:R-:W-:-:S07]  /*186c0*/  IMAD.MOV.U32 R0, RZ, RZ, 0x4b800000 ;  /* 0x4b800000ff007424 */ /* 0x000fce00078e00ff */
[----:B------:R-:W-:Y:S01]  /*186d0*/  I2F.U16.RZ R3, R3 ;  /* 0x0000000300037306 */ /* 0x000fe2000010d000 */
[C---:B0-----:R-:W-:Y:S02]  /*186e0*/  FSETP.GEU.AND P0, PT, |R2|.reuse, 1.175494350822287508e-38, PT ;  /* 0x008000000200780b */ /* 0x041fe40003f0e200 */
[----:B------:R-:W-:Y:S02]  /*186f0*/  FSETP.GT.AND P1, PT, |R2|, 8.50705917302346158658e+37, PT ;  /* 0x7e8000000200780b */ /* 0x000fe40003f24200 */
[----:B------:R-:W-:Y:S02]  /*18700*/  FSEL R0, R0, 1, !P0 ;  /* 0x3f80000000007808 */ /* 0x000fe40004000000 */
[----:B------:R-:W-:Y:S02]  /*18710*/  ISETP.NE.U32.AND P0, PT, R4, RZ, PT ;  /* 0x000000ff0400720c */ /* 0x000fe40003f05070 */
[----:B------:R-:W-:-:S05]  /*18720*/  FSEL R0, R0, 0.25, !P1 ;  /* 0x3e80000000007808 */ /* 0x000fca0004800000 */
[----:B------:R-:W-:-:S06]  /*18730*/  FMUL R2, R2, R0 ;  /* 0x0000000002027220 */ /* 0x000fcc0000400000 */
[----:B------:R-:W0:Y:S02]  /*18740*/  MUFU.RCP R2, R2 ;  /* 0x0000000200027308 */ /* 0x000e240000001000 */
[----:B0-----:R-:W-:Y:S01]  /*18750*/  FMUL R0, R0, R2 ;  /* 0x0000000200007220 */ /* 0x001fe20000400000 */
[----:B------:R-:W-:-:S03]  /*18760*/  IMAD.MOV.U32 R2, RZ, RZ, R5 ;  /* 0x000000ffff027224 */ /* 0x000fc600078e0005 */
[----:B------:R-:W-:-:S04]  /*18770*/  VIADD R0, R0, 0x2 ;  /* 0x0000000200007836 */ /* 0x000fc80000000000 */
[----:B------:R-:W-:Y:S01]  /*18780*/  FMUL.RZ R0, R3, R0 ;  /* 0x0000000003007220 */ /* 0x000fe2000040c000 */
[----:B------:R-:W-:-:S05]  /*18790*/  HFMA2 R3, -RZ, RZ, 0, 0 ;  /* 0x00000000ff037431 */ /* 0x000fca00000001ff */
[----:B------:R-:W0:Y:S02]  /*187a0*/  F2I.U32.TRUNC.NTZ R0, R0 ;  /* 0x0000000000007305 */ /* 0x000e24000020f000 */
[----:B0-----:R-:W-:Y:S02]  /*187b0*/  LOP3.LUT R0, R0, 0xffff, RZ, 0xc0, !PT ;  /* 0x0000ffff00007812 */ /* 0x001fe400078ec0ff */
[----:B------:R-:W-:Y:S01]  /*187c0*/  @!P0 MOV R0, 0xffffffff ;  /* 0xffffffff00008802 */ /* 0x000fe20000000f00 */
[----:B------:R-:W-:Y:S06]  /*187d0*/  RET.REL.NODEC R2 `(kernel_cutlass_dkdv_bwd_cudnnsdpabwdfmha_dkdv_d256_sm100BlackwellFusedAttentionDKDVKernel_object_at__TiledMMA_ThrLayoutVMNK21111000_PermutationMNK____MMAAtom_ThrID21_ShapeMNK2566416_TVLay_2) ;  /* 0xfffffe7802087950 */ /* 0x000fec0003c3ffff */
.L_x_270:
[----:B------:R-:W-:-:S00]  /*187e0*/  BRA `(.L_x_270) ;  /* 0xfffffffc00fc7947 */ /* 0x000fc0000383ffff */
[----:B------:R-:W-:-:S00]  /*187f0*/  NOP ;  /* 0x0000000000007918 */ /* 0x000fc00000000000 */
        /* <DEDUP_REMOVED lines=8> */
.L_x_450:


//--------------------- .text.kernel_cutlass_kernel_cudnnsdpabwdfmha_dq_d256_sm100BlackwellFusedAttentionDQKernel_object_at_____Int32_Int32_Int32_TiledMMA_ThrLayoutVMNK21111000_PermutationMNK____MMAAtom_ThrID21_ShapeM_1 --------------------------
	.section	.text.kernel_cutlass_kernel_cudnnsdpabwdfmha_dq_d256_sm100BlackwellFusedAttentionDQKernel_object_at_____Int32_Int32_Int32_TiledMMA_ThrLayoutVMNK21111000_PermutationMNK____MMAAtom_ThrID21_ShapeM_1,"ax",@progbits
	.align	128
        .global         kernel_cutlass_kernel_cudnnsdpabwdfmha_dq_d256_sm100BlackwellFusedAttentionDQKernel_object_at_____Int32_Int32_Int32_TiledMMA_ThrLayoutVMNK21111000_PermutationMNK____MMAAtom_ThrID21_ShapeM_1
        .type           kernel_cutlass_kernel_cudnnsdpabwdfmha_dq_d256_sm100BlackwellFusedAttentionDQKernel_object_at_____Int32_Int32_Int32_TiledMMA_ThrLayoutVMNK21111000_PermutationMNK____MMAAtom_ThrID21_ShapeM_1,@function
        .size           kernel_cutlass_kernel_cudnnsdpabwdfmha_dq_d256_sm100BlackwellFusedAttentionDQKernel_object_at_____Int32_Int32_Int32_TiledMMA_ThrLayoutVMNK21111000_PermutationMNK____MMAAtom_ThrID21_ShapeM_1,(.L_x_453 - kernel_cutlass_kernel_cudnnsdpabwdfmha_dq_d256_sm100BlackwellFusedAttentionDQKernel_object_at_____Int32_Int32_Int32_TiledMMA_ThrLayoutVMNK21111000_PermutationMNK____MMAAtom_ThrID21_ShapeM_1)
        .other          kernel_cutlass_kernel_cudnnsdpabwdfmha_dq_d256_sm100BlackwellFusedAttentionDQKernel_object_at_____Int32_Int32_Int32_TiledMMA_ThrLayoutVMNK21111000_PermutationMNK____MMAAtom_ThrID21_ShapeM_1,@"STO_CUDA_ENTRY STV_DEFAULT"
kernel_cutlass_kernel_cudnnsdpabwdfmha_dq_d256_sm100BlackwellFusedAttentionDQKernel_object_at_____Int32_Int32_Int32_TiledMMA_ThrLayoutVMNK21111000_PermutationMNK____MMAAtom_ThrID21_ShapeM_1:
.text.kernel_cutlass_kernel_cudnnsdpabwdfmha_dq_d256_sm100BlackwellFusedAttentionDQKernel_object_at_____Int32_Int32_Int32_TiledMMA_ThrLayoutVMNK21111000_PermutationMNK____MMAAtom_ThrID21_ShapeM_1:
[----:B------:R-:W0:Y:S01]  /*0000*/  LDC R1, c[0x0][0x37c] ;  /* 0x0000df00ff017b82 */ /* 0x000e220000000800 */
[----:B------:R-:W1:Y:S07]  /*0010*/  S2R R6, SR_TID.X ;  /* 0x0000000000067919 */ /* 0x000e6e0000002100 */
[----:B------:R-:W2:Y:S01]  /*0020*/  S2UR UR22, SR_CgaCtaId ;  /* 0x00000000001679c3 */ /* 0x000ea20000008800 */
[----:B------:R-:W3:Y:S01]  /*0030*/  LDCU.U8 UR8, c[0x0][0x3a0] ;  /* 0x00007400ff0877ac */ /* 0x000ee20008000000 */
[----:B------:R-:W4:Y:S06]  /*0040*/  LDCU.U8 UR6, c[0x0][0x39d] ;  /* 0x000073a0ff0677ac */ /* 0x000f2c0008000000 */
[----:B------:R-:W5:Y:S01]  /*0050*/  S2UR UR10, SR_CTAID.X ;  /* 0x00000000000a79c3 */ /* 0x000f620000002500 */
[----:B------:R-:W2:Y:S01]  /*0060*/  LDCU.U8 UR5, c[0x0][0x39c] ;  /* 0x00007380ff0577ac */ /* 0x000ea20008000000 */
[----:B------:R-:W5:Y:S01]  /*0070*/  LDCU.U8 UR7, c[0x0][0x39f] ;  /* 0x000073e0ff0777ac */ /* 0x000f620008000000 */
[----:B------:R-:W5:Y:S01]  /*0080*/  LDCU.U8 UR9, c[0x0][0x39a] ;  /* 0x00007340ff0977ac */ /* 0x000f620008000000 */
[----:B------:R-:W0:Y:S01]  /*0090*/  LDCU.U8 UR24, c[0x0][0x399] ;  /* 0x00007320ff1877ac */ /* 0x000e220008000000 */
[----:B---3--:R-:W-:-:S02]  /*00a0*/  ULOP3.LUT UR8, UR8, 0x1, URZ, 0xc0, !UPT ;  /* 0x0000000108087892 */ /* 0x008fc4000f8ec0ff */
[----:B----4-:R-:W-:Y:S02]  /*00b0*/  ULOP3.LUT UR6, UR6, 0x1, URZ, 0xc0, !UPT ;  /* 0x0000000106067892 */ /* 0x010fe4000f8ec0ff */
[----:B------:R-:W-:Y:S01]  /*00c0*/  UISETP.NE.U32.AND UP0, UPT, UR8, 0x1, UPT ;  /* 0x000000010800788c */ /* 0x000fe2000bf05070 */
[----:B-1----:R-:W-:Y:S01]  /*00d0*/  SHF.R.U32.HI R2, RZ, 0x5, R6 ;  /* 0x00000005ff027819 */ /* 0x002fe20000011606 */
[----:B--2---:R-:W-:Y:S02]  /*00e0*/  ULOP3.LUT UR5, UR5, 0x1, URZ, 0xc0, !UPT ;  /* 0x0000000105057892 */ /* 0x004fe4000f8ec0ff */
[----:B------:R-:W-:Y:S01]  /*00f0*/  UISETP.NE.U32.AND UP5, UPT, UR6, 0x1, UPT ;  /* 0x000000010600788c */ /* 0x000fe2000bfa5070 */
[C---:B------:R-:W-:Y:S01]  /*0100*/  R2UR UR4, R2.reuse ;  /* 0x00000000020472ca */ /* 0x040fe200000e0000 */
[----:B------:R-:W-:Y:S01]  /*0110*/  UP2UR UR6, UPR, URZ, 0x1 ;  /* 0x00000001ff067883 */ /* 0x000fe20008000000 */
[----:B------:R-:W-:Y:S01]  /*0120*/  ISETP.NE.AND P6, PT, R2, 0x9, PT ;  /* 0x000000090200780c */ /* 0x000fe20003fc5270 */
[----:B-----5:R-:W-:-:S02]  /*0130*/  ULOP3.LUT UR7, UR7, 0x1, URZ, 0xc0, !UPT ;  /* 0x0000000107077892 */ /* 0x020fc4000f8ec0ff */
[----:B------:R-:W-:Y:S02]  /*0140*/  ULOP3.LUT UR9, UR9, 0x1, URZ, 0xc0, !UPT ;  /* 0x0000000109097892 */ /* 0x000fe4000f8ec0ff */
[----:B------:R-:W-:Y:S01]  /*0150*/  UISETP.NE.U32.AND UP4, UPT, UR5, 0x1, UPT ;  /* 0x000000010500788c */ /* 0x000fe2000bf85070 */
[----:B------:R-:W-:Y:S01]  /*0160*/  IMAD.U32 R8, RZ, RZ, UR6 ;  /* 0x00000006ff087e24 */ /* 0x000fe2000f8e00ff */
[----:B------:R-:W-:Y:S01]  /*0170*/  UMOV UR14, 0x1 ;  /* 0x00000001000e7882 */ /* 0x000fe20000000000 */
[----:B------:R-:W-:Y:S01]  /*0180*/  UMOV UR20, 0x20 ;  /* 0x0000002000147882 */ /* 0x000fe20000000000 */
[----:B------:R-:W-:Y:S01]  /*0190*/  UMOV UR18, 0x80 ;  /* 0x0000008000127882 */ /* 0x000fe20000000000 */
[----:B0-----:R-:W-:Y:S02]  /*01a0*/  ULOP3.LUT UR24, UR24, 0x1, URZ, 0xc0, !UPT ;  /* 0x0000000118187892 */ /* 0x001fe4000f8ec0ff */
[----:B------:R-:W-:Y:S02]  /*01b0*/  UISETP.NE.AND UP1, UPT, UR4, URZ, UPT ;  /* 0x000000ff0400728c */ /* 0x000fe4000bf25270 */
[----:B------:R-:W-:-:S02]  /*01c0*/  ULEA.HI UR4, UR22, UR22, URZ, 0x1 ;  /* 0x0000001616047291 */ /* 0x000fc4000f8f08ff */
[----:B------:R-:W-:Y:S02]  /*01d0*/  ULOP3.LUT UR25, UR10, 0x1, URZ, 0xc0, !UPT ;  /* 0x000000010a197892 */ /* 0x000fe4000f8ec0ff */
[----:B------:R-:W-:Y:S02]  /*01e0*/  ULOP3.LUT UR23, UR4, 0xfffffffe, URZ, 0xc0, !UPT ;  /* 0xfffffffe04177892 */ /* 0x000fe4000f8ec0ff */
[----:B------:R-:W-:Y:S02]  /*01f0*/  UISETP.NE.U32.AND UP6, UPT, UR7, 0x1, UPT ;  /* 0x000000010700788c */ /* 0x000fe4000bfc5070 */
[----:B------:R-:W-:Y:S02]  /*0200*/  UISETP.NE.U32.AND UP3, UPT, UR9, 0x1, UPT ;  /* 0x000000010900788c */ /* 0x000fe4000bf65070 */
[----:B------:R-:W-:-:S04]  /*0210*/  @!UP1 UIADD3 UR14, UPT, UPT, -UR14, 0x100000, URZ ;  /* 0x001000000e0e9890 */ /* 0x000fc8000fffe1ff */
[----:B------:R-:W-:Y:S02]  /*0220*/  @!UP1 USHF.L.U32 UR15, UR14, 0xb, URZ ;  /* 0x0000000b0e0f9899 */ /* 0x000fe400080006ff */
[----:B------:R-:W-:Y:S01]  /*0230*/  @!UP1 USHF.L.U32 UR14, UR14, 0x1, URZ ;  /* 0x000000010e0e9899 */ /* 0x000fe200080006ff */
[----:B------:R-:W-:Y:S01]  /*0240*/  @!UP1 UMOV UR5, 0x400 ;  /* 0x0000040000059882 */ /* 0x000fe20000000000 */
[----:B------:R-:W-:Y:S01]  /*0250*/  @!UP1 UMOV UR4, 0x400 ;  /* 0x0000040000049882 */ /* 0x000fe20000000000 */
[----:B------:R-:W-:Y:S02]  /*0260*/  @!UP1 ULEA UR16, UR22, UR5, 0x18 ;  /* 0x0000000516109291 */ /* 0x000fe4000f8ec0ff */
[----:B------:R-:W-:-:S04]  /*0270*/  @!UP1 UIADD3 UR20, UPT, UPT, -UR20, 0x100000, URZ ;  /* 0x0010000014149890 */ /* 0x000fc8000fffe1ff */
[----:B------:R-:W-:Y:S02]  /*0280*/  @!UP1 USHF.L.U32 UR21, UR20, 0xb, URZ ;  /* 0x0000000b14159899 */ /* 0x000fe400080006ff */
[----:B------:R-:W-:Y:S02]  /*0290*/  @!UP1 USHF.L.U32 UR20, UR20, 0x1, URZ ;  /* 0x0000000114149899 */ /* 0x000fe400080006ff */
[----:B------:R-:W-:Y:S02]  /*02a0*/  @!UP1 ULEA UR17, UR22, UR4, 0x18 ;  /* 0x0000000416119291 */ /* 0x000fe4000f8ec0ff */
[----:B------:R-:W-:-:S04]  /*02b0*/  @!UP1 UIADD3 UR18, UPT, UPT, -UR18, 0x100000, URZ ;  /* 0x0010000012129890 */ /* 0x000fc8000fffe1ff */
[----:B------:R-:W-:Y:S02]  /*02c0*/  @!UP1 USHF.L.U32 UR19, UR18, 0xb, URZ ;  /* 0x0000000b12139899 */ /* 0x000fe400080006ff */
[----:B------:R-:W-:Y:S01]  /*02d0*/  @!UP1 USHF.L.U32 UR18, UR18, 0x1, URZ ;  /* 0x0000000112129899 */ /* 0x000fe200080006ff */
[----:B------:R-:W-:Y:S11]  /*02e0*/  @P6 BRA `(.L_x_271) ;  /* 0x0000000000446947 */ /* 0x000ff60003800000 */
[----:B------:R-:W0:Y:S02]  /*02f0*/  LDCU.64 UR4, c[0x0][0x348] ;  /* 0x00006900ff0477ac */ /* 0x000e240008000a00 */
[----:B0-----:R-:W-:-:S04]  /*0300*/  UIADD3 UR12, UP0, UPT, UR4, 0x40, URZ ;  /* 0x00000040040c7890 */ /* 0x001fc8000ff1e0ff */
[----:B------:R-:W-:Y:S02]  /*0310*/  UIADD3.X UR13, UPT, UPT, URZ, UR5, URZ, UP0, !UPT ;  /* 0x00000005ff0d7290 */ /* 0x000fe400087fe4ff */
[----:B------:R-:W-:-:S04]  /*0320*/  UIADD3 UR10, UP0, UPT, UR4, 0x100, URZ ;  /* 0x00000100040a7890 */ /* 0x000fc8000ff1e0ff */
[----:B------:R-:W-:Y:S02]  /*0330*/  UIADD3.X UR11, UPT, UPT, URZ, UR5, URZ, UP0, !UPT ;  /* 0x00000005ff0b7290 */ /* 0x000fe400087fe4ff */
[----:B------:R-:W-:Y:S01]  /*0340*/  UIADD3 UR8, UP0, UPT, UR4, 0x1c0, URZ ;  /* 0x000001c004087890 */ /* 0x000fe2000ff1e0ff */
[----:B------:R0:W-:Y:S03]  /*0350*/  UTMACCTL.PF [UR12] ;  /* 0x000000000c0079b9 */ /* 0x0001e60008040000 */
[----:B------:R-:W-:-:S03]  /*0360*/  UIADD3.X UR9, UPT, UPT, URZ, UR5, URZ, UP0, !UPT ;  /* 0x00000005ff097290 */ /* 0x000fc600087fe4ff */
[----:B------:R0:W-:Y:S01]  /*0370*/  UTMACCTL.PF [UR10] ;  /* 0x000000000a0079b9 */ /* 0x0001e20008040000 */
[----:B------:R-:W-:-:S05]  /*0380*/  UIADD3 UR6, UP0, UPT, UR4, 0x280, URZ ;  /* 0x0000028004067890 */ /* 0x000fca000ff1e0ff */
[----:B------:R0:W-:Y:S01]  /*0390*/  UTMACCTL.PF [UR8] ;  /* 0x00000000080079b9 */ /* 0x0001e20008040000 */
[----:B------:R-:W-:Y:S02]  /*03a0*/  UIADD3.X UR7, UPT, UPT, URZ, UR5, URZ, UP0, !UPT ;  /* 0x00000005ff077290 */ /* 0x000fe400087fe4ff */
[----:B------:R-:W-:-:S04]  /*03b0*/  UIADD3 UR4, UP0, UPT, UR4, 0x340, URZ ;  /* 0x0000034004047890 */ /* 0x000fc8000ff1e0ff */
[----:B------:R-:W-:-:S03]  /*03c0*/  UIADD3.X UR5, UPT, UPT, URZ, UR5, URZ, UP0, !UPT ;  /* 0x00000005ff057290 */ /* 0x000fc600087fe4ff */
[----:B------:R0:W-:Y:S06]  /*03d0*/  UTMACCTL.PF [UR6] ;  /* 0x00000000060079b9 */ /* 0x0001ec0008040000 */
[----:B------:R0:W-:Y:S02]  /*03e0*/  UTMACCTL.PF [UR4] ;  /* 0x00000000040079b9 */ /* 0x0001e40008040000 */
[----:B0-----:R-:W-:Y:S01]  /*03f0*/  NOP ;  /* 0x0000000000007918 */ /* 0x001fe20000000000 */
.L_x_271:
[----:B------:R-:W0:Y:S02]  /*0400*/  FENCE.VIEW.ASYNC.S ;  /* 0x00000000000073c6 */ /* 0x000e240000000000 */
[----:B0-----:R0:W1:Y:S01]  /*0410*/  @!UP1 SYNCS.EXCH.64 URZ, [UR16], UR14 ;  /* 0x0000000e10ff95b2 */ /* 0x0010620008000100 */
[----:B------:R0:W2:Y:S01]  /*0420*/  @!UP1 SYNCS.EXCH.64 URZ, [UR16+0x8], UR14 ;  /* 0x0000080e10ff95b2 */ /* 0x0000a20008000100 */
[----:B------:R-:W-:Y:S05]  /*0430*/  BRA.U UP1, `(.L_x_272) ;  /* 0x0000000101a07547 */ /* 0x000fea000b800000 */
[----:B------:R-:W-:Y:S01]  /*0440*/  UMOV UR4, 0x400 ;  /* 0x0000040000047882 */ /* 0x000fe20000000000 */
[----:B------:R-:W-:Y:S01]  /*0450*/  UMOV UR6, 0x1 ;  /* 0x0000000100067882 */ /* 0x000fe20000000000 */
[----:B------:R-:W-:Y:S02]  /*0460*/  ULEA UR4, UR22, UR4, 0x18 ;  /* 0x0000000416047291 */ /* 0x000fe4000f8ec0ff */
[----:B------:R-:W-:-:S04]  /*0470*/  UIADD3 UR6, UPT, UPT, -UR6, 0x100000, URZ ;  /* 0x0010000006067890 */ /* 0x000fc8000fffe1ff */
[----:B------:R-:W-:Y:S02]  /*0480*/  USHF.L.U32 UR7, UR6, 0xb, URZ ;  /* 0x0000000b06077899 */ /* 0x000fe400080006ff */
[----:B------:R-:W-:Y:S01]  /*0490*/  USHF.L.U32 UR6, UR6, 0x1, URZ ;  /* 0x0000000106067899 */ /* 0x000fe200080006ff */
[----:B------:R-:W-:Y:S01]  /*04a0*/  UMOV UR8, 0x100 ;  /* 0x0000010000087882 */ /* 0x000fe20000000000 */
[----:B------:R-:W-:Y:S01]  /*04b0*/  UMOV UR5, 0x400 ;  /* 0x0000040000057882 */ /* 0x000fe20000000000 */
[----:B------:R-:W-:-:S04]  /*04c0*/  UIADD3 UR8, UPT, UPT, -UR8, 0x100000, URZ ;  /* 0x0010000008087890 */ /* 0x000fc8000fffe1ff */
[----:B------:R-:W-:Y:S02]  /*04d0*/  USHF.L.U32 UR9, UR8, 0xb, URZ ;  /* 0x0000000b08097899 */ /* 0x000fe400080006ff */
[----:B------:R-:W-:Y:S01]  /*04e0*/  USHF.L.U32 UR8, UR8, 0x1, URZ ;  /* 0x0000000108087899 */ /* 0x000fe200080006ff */
[----:B------:R-:W-:Y:S01]  /*04f0*/  UMOV UR12, 0x20 ;  /* 0x00000020000c7882 */ /* 0x000fe20000000000 */
[----:B------:R-:W-:Y:S01]  /*0500*/  UMOV UR10, 0x80 ;  /* 0x00000080000a7882 */ /* 0x000fe20000000000 */
[----:B------:R-:W-:Y:S02]  /*0510*/  ULEA UR5, UR22, UR5, 0x18 ;  /* 0x0000000516057291 */ /* 0x000fe4000f8ec0ff */
[----:B------:R-:W-:-:S04]  /*0520*/  UIADD3 UR12, UPT, UPT, -UR12, 0x100000, URZ ;  /* 0x001000000c0c7890 */ /* 0x000fc8000fffe1ff */
[----:B------:R-:W-:Y:S02]  /*0530*/  USHF.L.U32 UR13, UR12, 0xb, URZ ;  /* 0x0000000b0c0d7899 */ /* 0x000fe400080006ff */
[----:B------:R-:W-:Y:S02]  /*0540*/  USHF.L.U32 UR12, UR12, 0x1, URZ ;  /* 0x000000010c0c7899 */ /* 0x000fe400080006ff */
[----:B------:R-:W-:-:S04]  /*0550*/  UIADD3 UR10, UPT, UPT, -UR10, 0x100000, URZ ;  /* 0x001000000a0a7890 */ /* 0x000fc8000fffe1ff */
[----:B------:R-:W-:Y:S02]  /*0560*/  USHF.L.U32 UR11, UR10, 0xb, URZ ;  /* 0x0000000b0a0b7899 */ /* 0x000fe400080006ff */
[----:B------:R-:W-:Y:S01]  /*0570*/  USHF.L.U32 UR10, UR10, 0x1, URZ ;  /* 0x000000010a0a7899 */ /* 0x000fe200080006ff */
[----:B------:R-:W3:Y:S02]  /*0580*/  FENCE.VIEW.ASYNC.S ;  /* 0x00000000000073c6 */ /* 0x000ee40000000000 */
[----:B---3--:R3:W4:Y:S01]  /*0590*/  SYNCS.EXCH.64 URZ, [UR4+0x20], UR6 ;  /* 0x0000200604ff75b2 */ /* 0x0087220008000100 */
[----:B------:R3:W5:Y:S01]  /*05a0*/  SYNCS.EXCH.64 URZ, [UR4+0x28], UR6 ;  /* 0x0000280604ff75b2 */ /* 0x0007620008000100 */
        /* <DEDUP_REMOVED lines=17> */
.L_x_272:
[----:B------:R-:W-:Y:S01]  /*06c0*/  NOP ;  /* 0x0000000000007918 */ /* 0x000fe20000000000 */
[----:B012-45:R-:W-:Y:S01]  /*06d0*/  BAR.SYNC.DEFER_BLOCKING 0x0 ;  /* 0x0000000000007b1d */ /* 0x037fe20000010000 */
[----:B------:R-:W-:Y:S01]  /*06e0*/  ISETP.NE.AND P0, PT, R2, 0x4, PT ;  /* 0x000000040200780c */ /* 0x000fe20003f05270 */
[----:B------:R-:W-:Y:S02]  /*06f0*/  UIADD3 UR71, UPT, UPT, -UR23, UR22, URZ ;  /* 0x0000001617477290 */ /* 0x000fe4000fffe1ff */
[----:B------:R-:W-:Y:S02]  /*0700*/  UISETP.NE.U32.AND UP2, UPT, UR24, 0x1, UPT ;  /* 0x000000011800788c */ /* 0x000fe4000bf45070 */
[----:B------:R-:W0:Y:S02]  /*0710*/  FENCE.VIEW.ASYNC.S ;  /* 0x00000000000073c6 */ /* 0x000e240000000000 */
[----:B0-----:R0:W1:Y:S01]  /*0720*/  @!UP1 SYNCS.EXCH.64 URZ, [UR17+0xa0], UR20 ;  /* 0x0000a01411ff95b2 */ /* 0x0010620008000100 */
[----:B------:R0:W1:Y:S01]  /*0730*/  @!UP1 SYNCS.EXCH.64 URZ, [UR17+0xa8], UR18 ;  /* 0x0000a81211ff95b2 */ /* 0x0000620008000100 */
[----:B------:R-:W-:Y:S01]  /*0740*/  NOP ;  /* 0x0000000000007918 */ /* 0x000fe20000000000 */
[----:B-1----:R-:W-:Y:S06]  /*0750*/  BAR.SYNC.DEFER_BLOCKING 0x0 ;  /* 0x0000000000007b1d */ /* 0x002fec0000010000 */
[----:B------:R-:W-:Y:S05]  /*0760*/  @P0 BRA `(.L_x_273) ;  /* 0x0000000000280947 */ /* 0x000fea0003800000 */
[----:B---3--:R-:W-:Y:S01]  /*0770*/  UMOV UR4, 0x400 ;  /* 0x0000040000047882 */ /* 0x008fe20000000000 */
[----:B------:R-:W-:Y:S01]  /*0780*/  UMOV UR5, 0x20 ;  /* 0x0000002000057882 */ /* 0x000fe20000000000 */
[----:B------:R-:W-:Y:S02]  /*0790*/  ULEA UR6, UR22, UR4, 0x18 ;  /* 0x0000000416067291 */ /* 0x000fe4000f8ec0ff */
[----:B------:R-:W-:-:S04]  /*07a0*/  UIADD3 UR4, UPT, UPT, -UR5, 0x100000, URZ ;  /* 0x0010000005047890 */ /* 0x000fc8000fffe1ff */
[----:B------:R-:W-:Y:S02]  /*07b0*/  USHF.L.U32 UR5, UR4, 0xb, URZ ;  /* 0x0000000b04057899 */ /* 0x000fe400080006ff */
[----:B------:R-:W-:Y:S01]  /*07c0*/  USHF.L.U32 UR4, UR4, 0x1, URZ ;  /* 0x0000000104047899 */ /* 0x000fe200080006ff */
[----:B------:R-:W-:Y:S01]  /*07d0*/  ELECT P1, URZ, PT ;  /* 0x0000000000ff782f */ /* 0x000fe20003820000 */
[----:B------:R-:W1:Y:S10]  /*07e0*/  FENCE.VIEW.ASYNC.S ;  /* 0x00000000000073c6 */ /* 0x000e740000000000 */
[----:B-1----:R1:W2:Y:S01]  /*07f0*/  SYNCS.EXCH.64 URZ, [UR6+0xb0], UR4 ;  /* 0x0000b00406ff75b2 */ /* 0x0022a20008000100 */
[----:B------:R-:W-:Y:S01]  /*0800*/  NOP ;  /* 0x0000000000007918 */ /* 0x000fe20000000000 */
.L_x_273:
[----:B------:R-:W-:Y:S01]  /*0810*/  NOP ;  /* 0x0000000000007918 */ /* 0x000fe20000000000 */
[----:B------:R-:W-:Y:S05]  /*0820*/  @P0 BRA `(.L_x_274) ;  /* 0x00000004009c0947 */ /* 0x000fea0003800000 */
[----:B--2---:R-:W-:Y:S01]  /*0830*/  NOP ;  /* 0x0000000000007918 */ /* 0x004fe20000000000 */
[----:B-1-3--:R-:W-:Y:S02]  /*0840*/  UMOV UR4, 0x40 ;  /* 0x0000004000047882 */ /* 0x00afe40000000000 */
[----:B------:R-:W-:-:S09]  /*0850*/  ULEA UR4, UR22, UR4, 0x18 ;  /* 0x0000000416047291 */ /* 0x000fd2000f8ec0ff */
[----:B------:R-:W1:Y:S01]  /*0860*/  LDS.U8 R0, [UR4] ;  /* 0x00000004ff007984 */ /* 0x000e620008000000 */
[----:B------:R-:W-:Y:S02]  /*0870*/  UMOV UR4, 0x400 ;  /* 0x0000040000047882 */ /* 0x000fe40000000000 */
[----:B------:R-:W-:Y:S01]  /*0880*/  ULEA UR5, UR22, UR4, 0x18 ;  /* 0x0000000416057291 */ /* 0x000fe2000f8ec0ff */
[----:B-1----:R-:W-:-:S13]  /*0890*/  ISETP.NE.AND P0, PT, R0, RZ, PT ;  /* 0x000000ff0000720c */ /* 0x002fda0003f05270 */
[----:B------:R-:W-:Y:S05]  /*08a0*/  @P0 BRA `(.L_x_275) ;  /* 0x0000000400640947 */ /* 0x000fea0003800000 */
[----:B------:R-:W-:Y:S02]  /*08b0*/  ULOP3.LUT UR4, UR22, 0x1, URZ, 0xc0, !UPT ;  /* 0x0000000116047892 */ /* 0x000fe4000f8ec0ff */
[----:B------:R-:W-:Y:S02]  /*08c0*/  ULOP3.LUT UR6, UR22, 0x1, URZ, 0x3c, !UPT ;  /* 0x0000000116067892 */ /* 0x000fe4000f8e3cff */
[----:B------:R-:W-:-:S09]  /*08d0*/  UISETP.NE.U32.AND UP0, UPT, UR4, 0x1, UPT ;  /* 0x000000010400788c */ /* 0x000fd2000bf05070 */
[----:B------:R-:W-:Y:S05]  /*08e0*/  BRA.U !UP0, `(.L_x_276) ;  /* 0x0000000108d07547 */ /* 0x000fea000b800000 */
[----:B------:R-:W-:Y:S01]  /*08f0*/  ELECT P0, URZ, PT ;  /* 0x0000000000ff782f */ /* 0x000fe20003800000 */
[----:B------:R-:W-:-:S12]  /*0900*/  BSSY B0, `(.L_x_276) ;  /* 0x0000032000007945 */ /* 0x000fd80003800000 */
[----:B------:R-:W-:Y:S05]  /*0910*/  @!P0 BRA `(.L_x_277) ;  /* 0x0000000000c08947 */ /* 0x000fea0003800000 */
[----:B------:R-:W-:Y:S01]  /*0920*/  UMOV UR4, 0x10 ;  /* 0x0000001000047882 */ /* 0x000fe20000000000 */
[----:B------:R-:W1:Y:S04]  /*0930*/  S2R R5, SR_CgaCtaId ;  /* 0x0000000000057919 */ /* 0x000e680000008800 */
[----:B------:R-:W-:Y:S04]  /*0940*/  DEPBAR.LE SB2, 0x36 ;  /* 0x0000ad800000791a */ /* 0x000fe80000000000 */
[----:B------:R-:W2:Y:S02]  /*0950*/  UTCATOMSWS.2CTA.FIND_AND_SET.ALIGN UP1, UR4, UR4 ;  /* 0x00000004000475e3 */ /* 0x000ea40008220800 */
[----:B--2---:R-:W-:Y:S01]  /*0960*/  PLOP3.LUT P0, PT, PT, PT, UP1, 0x80, 0x8 ;  /* 0x000000000008781c */ /* 0x004fe20003f0f018 */
[----:B------:R-:W-:-:S03]  /*0970*/  IMAD.U32 R10, RZ, RZ, UR4 ;  /* 0x00000004ff0a7e24 */ /* 0x000fc6000f8e00ff */
[----:B------:R-:W-:-:S04]  /*0980*/  SEL R0, RZ, 0xffffffff, !P0 ;  /* 0xffffffffff007807 */ /* 0x000fc80004000000 */
[----:B------:R-:W-:-:S13]  /*0990*/  ISETP.NE.AND P0, PT, R0, RZ, PT ;  /* 0x000000ff0000720c */ /* 0x000fda0003f05270 */
[----:B------:R-:W-:Y:S05]  /*09a0*/  @P0 BRA `(.L_x_278) ;  /* 0x0000000000240947 */ /* 0x000fea0003800000 */
.L_x_279:
[----:B------:R-:W-:Y:S05]  /*09b0*/  NANOSLEEP 0x64 ;  /* 0x000000640000795d */ /* 0x000fea0003800000 */
[----:B------:R-:W-:-:S05]  /*09c0*/  UMOV UR4, 0x10 ;  /* 0x0000001000047882 */ /* 0x000fca0000000000 */
[----:B------:R-:W-:Y:S04]  /*09d0*/  DEPBAR.LE SB2, 0x36 ;  /* 0x0000ad800000791a */ /* 0x000fe80000000000 */
[----:B------:R-:W2:Y:S02]  /*09e0*/  UTCATOMSWS.2CTA.FIND_AND_SET.ALIGN UP1, UR4, UR4 ;  /* 0x00000004000475e3 */ /* 0x000ea40008220800 */
[----:B--2---:R-:W-:Y:S01]  /*09f0*/  PLOP3.LUT P0, PT, PT, PT, UP1, 0x80, 0x8 ;  /* 0x000000000008781c */ /* 0x004fe20003f0f018 */
[----:B------:R-:W-:-:S03]  /*0a00*/  IMAD.U32 R10, RZ, RZ, UR4 ;  /* 0x00000004ff0a7e24 */ /* 0x000fc6000f8e00ff */
[----:B------:R-:W-:-:S04]  /*0a10*/  SEL R0, RZ, 0xffffffff, !P0 ;  /* 0xffffffffff007807 */ /* 0x000fc80004000000 */
[----:B------:R-:W-:-:S13]  /*0a20*/  ISETP.NE.AND P0, PT, R0, RZ, PT ;  /* 0x000000ff0000720c */ /* 0x000fda0003f05270 */
[----:B------:R-:W-:Y:S05]  /*0a30*/  @!P0 BRA `(.L_x_279) ;  /* 0xfffffffc00dc8947 */ /* 0x000fea000383ffff */
.L_x_278:
[----:B------:R-:W-:Y:S01]  /*0a40*/  MOV R0, 0x60 ;  /* 0x0000006000007802 */ /* 0x000fe20000000f00 */
[----:B------:R-:W-:Y:S02]  /*0a50*/  IMAD.U32 R3, RZ, RZ, UR5 ;  /* 0x00000005ff037e24 */ /* 0x000fe4000f8e00ff */
[----:B------:R-:W-:Y:S01]  /*0a60*/  IMAD.U32 R4, RZ, RZ, UR6 ;  /* 0x00000006ff047e24 */ /* 0x000fe2000f8e00ff */
[----:B-1----:R-:W-:Y:S02]  /*0a70*/  LEA R9, R5, R0, 0x18 ;  /* 0x0000000005097211 */ /* 0x002fe400078ec0ff */
        /* <DEDUP_REMOVED lines=8> */
.L_x_280:
[----:B------:R-:W-:Y:S01]  /*0b00*/  VIADD R3, R3, 0xb8 ;  /* 0x000000b803037836 */ /* 0x000fe20000000000 */
[----:B-1----:R-:W-:Y:S01]  /*0b10*/  PRMT R5, R4, 0x654, R5 ;  /* 0x0000065404057816 */ /* 0x002fe20000000005 */
[----:B------:R-:W-:Y:S01]  /*0b20*/  IMAD.MOV.U32 R0, RZ, RZ, 0x4 ;  /* 0x00000004ff007424 */ /* 0x000fe200078e00ff */
[C---:B------:R-:W-:Y:S01]  /*0b30*/  IADD3 R7, PT, PT, R10.reuse, 0x10, RZ ;  /* 0x000000100a077810 */ /* 0x040fe20007ffe0ff */
[----:B------:R-:W-:Y:S01]  /*0b40*/  IMAD.SHL.U32 R11, R10, 0x20, RZ ;  /* 0x000000200a0b7824 */ /* 0x000fe200078e00ff */
[----:B------:R-:W-:Y:S01]  /*0b50*/  PRMT R4, R4, 0x654, R3 ;  /* 0x0000065404047816 */ /* 0x000fe20000000003 */
[----:B------:R1:W-:Y:S01]  /*0b60*/  SYNCS.ARRIVE.TRANS64.RED RZ, [R5+URZ], R0 ;  /* 0x0000000005ff79a7 */ /* 0x0003e200080004ff */
[----:B------:R-:W-:Y:S02]  /*0b70*/  MOV R3, 0xffff ;  /* 0x0000ffff00037802 */ /* 0x000fe40000000f00 */
[----:B------:R2:W-:Y:S02]  /*0b80*/  STS [UR5+0xb8], R11 ;  /* 0x0000b80bff007988 */ /* 0x0005e40008000805 */
[----:B------:R-:W-:-:S02]  /*0b90*/  SHF.L.U32 R3, R3, R10, RZ ;  /* 0x0000000a03037219 */ /* 0x000fc400000006ff */
[----:B------:R2:W-:Y:S01]  /*0ba0*/  STAS [R4.64], R10 ;  /* 0x0000000a04007dbd */ /* 0x0005e2000c0008ff */
[----:B------:R-:W-:Y:S02]  /*0bb0*/  UMOV UR4, 0x50 ;  /* 0x0000005000047882 */ /* 0x000fe40000000000 */
[----:B------:R-:W-:Y:S01]  /*0bc0*/  ULEA UR4, UR22, UR4, 0x18 ;  /* 0x0000000416047291 */ /* 0x000fe2000f8ec0ff */
[----:B-1----:R-:W-:-:S05]  /*0bd0*/  IMAD.MOV.U32 R0, RZ, RZ, 0x1 ;  /* 0x00000001ff007424 */ /* 0x002fca00078e00ff */
[----:B------:R-:W-:-:S04]  /*0be0*/  SHF.L.U32 R12, R0, R7, RZ ;  /* 0x00000007000c7219 */ /* 0x000fc800000006ff */
[----:B------:R-:W-:-:S05]  /*0bf0*/  LOP3.LUT R3, R12, R3, RZ, 0xfc, !PT ;  /* 0x000000030c037212 */ /* 0x000fca00078efcff */
[----:B------:R2:W-:Y:S04]  /*0c00*/  ATOMS.OR RZ, [UR4], R3 ;  /* 0x00000003ffff798c */ /* 0x0005e8000b000004 */
[----:B------:R2:W-:Y:S02]  /*0c10*/  ATOMS.XOR RZ, [R9], R0 ;  /* 0x0000000009ff738c */ /* 0x0005e40003800000 */
.L_x_277:
[----:B0-----:R-:W-:Y:S05]  /*0c20*/  BSYNC B0 ;  /* 0x0000000000007941 */ /* 0x001fea0003800000 */
.L_x_276:
[----:B------:R-:W-:Y:S05]  /*0c30*/  BRA.U UP0, `(.L_x_282) ;  /* 0x0000000100907547 */ /* 0x000fea000b800000 */
[----:B------:R-:W-:Y:S05]  /*0c40*/  WARPSYNC.ALL ;  /* 0x0000000000007948 */ /* 0x000fea0003800000 */
[----:B------:R-:W-:Y:S01]  /*0c50*/  NOP ;  /* 0x0000000000007918 */ /* 0x000fe20000000000 */
[----:B------:R-:W-:-:S13]  /*0c60*/  ELECT P0, URZ, PT ;  /* 0x0000000000ff782f */ /* 0x000fda0003800000 */
[----:B------:R-:W-:Y:S05]  /*0c70*/  @!P0 BRA `(.L_x_282) ;  /* 0x0000000000808947 */ /* 0x000fea0003800000 */
[----:B--2---:R-:W1:Y:S01]  /*0c80*/  S2R R4, SR_CgaCtaId ;  /* 0x0000000000047919 */ /* 0x004e620000008800 */
[----:B------:R-:W-:Y:S02]  /*0c90*/  MOV R5, 0x60 ;  /* 0x0000006000057802 */ /* 0x000fe40000000f00 */
[----:B------:R-:W-:Y:S02]  /*0ca0*/  MOV R3, 0x58 ;  /* 0x0000005800037802 */ /* 0x000fe40000000f00 */
[C---:B-1----:R-:W-:Y:S02]  /*0cb0*/  LEA R5, R4.reuse, R5, 0x18 ;  /* 0x0000000504057211 */ /* 0x042fe400078ec0ff */
[----:B------:R-:W-:-:S03]  /*0cc0*/  LEA R4, R4, R3, 0x18 ;  /* 0x0000000304047211 */ /* 0x000fc600078ec0ff */
[----:B------:R-:W1:Y:S02]  /*0cd0*/  LDS R0, [R5] ;  /* 0x0000000005007984 */ /* 0x000e640000000800 */
[----:B-1----:R-:W-:-:S04]  /*0ce0*/  IMAD.U32 R10, R0, -0x80000000, RZ ;  /* 0x80000000000a7824 */ /* 0x002fc800078e00ff */
[----:B------:R-:W1:Y:S02]  /*0cf0*/  SYNCS.PHASECHK.TRANS64.TRYWAIT P0, [R4+URZ], R10 ;  /* 0x0000000a040075a7 */ /* 0x000e6400080011ff */
[----:B-1----:R-:W-:Y:S05]  /*0d00*/  @P0 BRA `(.L_x_283) ;  /* 0x0000000000080947 */ /* 0x002fea0003800000 */
[----:B------:R-:W1:Y:S02]  /*0d10*/  SYNCS.PHASECHK.TRANS64.TRYWAIT P0, [R4+URZ], R10 ;  /* 0x0000000a040075a7 */ /* 0x000e6400080011ff */
[----:B-1----:R-:W-:Y:S05]  /*0d20*/  @!P0 BRA `(.L_x_284) ;  /* 0x0000005800148947 */ /* 0x002fea0003800000 */
.L_x_283:
[----:B------:R-:W2:Y:S01]  /*0d30*/  LDS R10, [UR5+0xb8] ;  /* 0x0000b805ff0a7984 */ /* 0x000ea20008000800 */
[----:B------:R-:W-:Y:S02]  /*0d40*/  HFMA2 R0, -RZ, RZ, 0, 5.9604644775390625e-08 ;  /* 0x00000001ff007431 */ /* 0x000fe400000001ff */
[----:B------:R-:W-:Y:S02]  /*0d50*/  IMAD.MOV.U32 R3, RZ, RZ, 0xffff ;  /* 0x0000ffffff037424 */ /* 0x000fe400078e00ff */
[----:B--2---:R-:W-:-:S03]  /*0d60*/  IMAD.SHL.U32 R9, R10, 0x20, RZ ;  /* 0x000000200a097824 */ /* 0x004fc600078e00ff */
[----:B------:R-:W-:Y:S01]  /*0d70*/  SHF.L.U32 R3, R3, R10, RZ ;  /* 0x0000000a03037219 */ /* 0x000fe200000006ff */
[----:B------:R-:W-:Y:S01]  /*0d80*/  VIADD R7, R10, 0x10 ;  /* 0x000000100a077836 */ /* 0x000fe20000000000 */
[----:B------:R3:W-:Y:S01]  /*0d90*/  STS [UR5+0xb8], R9 ;  /* 0x0000b809ff007988 */ /* 0x0007e20008000805 */
[----:B------:R-:W-:-:S03]  /*0da0*/  UMOV UR4, 0x50 ;  /* 0x0000005000047882 */ /* 0x000fc60000000000 */
[----:B------:R-:W-:Y:S01]  /*0db0*/  SHF.L.U32 R10, R0, R7, RZ ;  /* 0x00000007000a7219 */ /* 0x000fe200000006ff */
[----:B------:R-:W-:Y:S01]  /*0dc0*/  ULEA UR4, UR22, UR4, 0x18 ;  /* 0x0000000416047291 */ /* 0x000fe2000f8ec0ff */
[----:B------:R-:W-:Y:S02]  /*0dd0*/  MOV R7, UR6 ;  /* 0x0000000600077c02 */ /* 0x000fe40008000f00 */
[----:B------:R-:W-:Y:S02]  /*0de0*/  LOP3.LUT R3, R10, R3, RZ, 0xfc, !PT ;  /* 0x000000030a037212 */ /* 0x000fe400078efcff */
[----:B------:R-:W-:-:S04]  /*0df0*/  PRMT R7, R7, 0x654, R4 ;  /* 0x0000065407077816 */ /* 0x000fc80000000004 */
[----:B------:R3:W-:Y:S01]  /*0e00*/  ATOMS.OR RZ, [UR4], R3 ;  /* 0x00000003ffff798c */ /* 0x0007e2000b000004 */
[----:B------:R3:W-:Y:S03]  /*0e10*/  SYNCS.ARRIVE.TRANS64.RED.A1T0 RZ, [R7+URZ], RZ ;  /* 0x000000ff07ff79a7 */ /* 0x0007e600081004ff */
[----:B------:R3:W-:Y:S01]  /*0e20*/  ATOMS.XOR RZ, [R5], R0 ;  /* 0x0000000005ff738c */ /* 0x0007e20003800000 */
[----:B------:R-:W-:Y:S05]  /*0e30*/  BRA `(.L_x_282) ;  /* 0x0000000000107947 */ /* 0x000fea0003800000 */
.L_x_275:
[----:B------:R-:W-:Y:S02]  /*0e40*/  MOV R0, 0xffffffff ;  /* 0xffffffff00007802 */ /* 0x000fe40000000f00 */
[----:B------:R-:W-:-:S03]  /*0e50*/  MOV R4, 0xe80 ;  /* 0x00000e8000047802 */ /* 0x000fc60000000f00 */
[----:B------:R1:W-:Y:S04]  /*0e60*/  STS [UR5+0xb8], R0 ;  /* 0x0000b800ff007988 */ /* 0x0003e80008000805 */
[----:B01----:R-:W-:Y:S05]  /*0e70*/  CALL.REL.NOINC `($__internal_5_$__cuda_sm10x_tcgen05_guardrail_trap_phase_invalid_during_alloc) ;  /* 0x0000006400547944 */ /* 0x003fea0003c00000 */
.L_x_282:
[----:B------:R-:W-:Y:S05]  /*0e80*/  WARPSYNC.ALL ;  /* 0x0000000000007948 */ /* 0x000fea0003800000 */
[----:B------:R-:W-:Y:S01]  /*0e90*/  NOP ;  /* 0x0000000000007918 */ /* 0x000fe20000000000 */
.L_x_274:
[----:B------:R-:W4:Y:S01]  /*0ea0*/  S2UR UR72, SR_CgaCtaId ;  /* 0x00000000004879c3 */ /* 0x000f220000008800 */
[----:B-1-3--:R-:W-:-:S07]  /*0eb0*/  UMOV UR4, 0x400 ;  /* 0x0000040000047882 */ /* 0x00afce0000000000 */
[----:B--2---:R-:W-:Y:S01]  /*0ec0*/  BAR.SYNC.DEFER_BLOCKING 0x1, 0x180 ;  /* 0x0046000000007b1d */ /* 0x004fe20000010000 */
[----:B------:R-:W-:Y:S01]  /*0ed0*/  ISETP.NE.AND P0, PT, R2, 0x9, PT ;  /* 0x000000090200780c */ /* 0x000fe20003f05270 */
[----:B----4-:R-:W-:-:S04]  /*0ee0*/  ULEA UR15, UR72, UR4, 0x18 ;  /* 0x00000004480f7291 */ /* 0x010fc8000f8ec0ff */
[----:B------:R-:W1:Y:S05]  /*0ef0*/  LDCU UR4, c[0x0][0x36c] ;  /* 0x00006d80ff0477ac */ /* 0x000e6a0008000800 */
[----:B------:R-:W2:Y:S01]  /*0f00*/  LDS R0, [UR15+0xb8] ;  /* 0x0000b80fff007984 */ /* 0x000ea20008000800 */
[----:B------:R-:W-:Y:S01]  /*0f10*/  NOP ;  /* 0x0000000000007918 */ /* 0x000fe20000000000 */
[----:B-1----:R-:W-:-:S09]  /*0f20*/  UISETP.EQ.U32.AND UP0, UPT, UR4, 0x1, UPT ;  /* 0x000000010400788c */ /* 0x002fd2000bf02070 */
[----:B------:R-:W-:Y:S05]  /*0f30*/  BRA.U !UP0, `(.L_x_285) ;  /* 0x0000000108087547 */ /* 0x000fea000b800000 */
[----:B------:R-:W-:Y:S01]  /*0f40*/  UCGABAR_ARV ;  /* 0x00000000000079c7 */ /* 0x000fe20008000000 */
[----:B------:R-:W-:Y:S05]  /*0f50*/  BRA `(.L_x_286) ;  /* 0x0000000000047947 */ /* 0x000fea0003800000 */
.L_x_285:
[----:B------:R-:W-:Y:S01]  /*0f60*/  NOP ;  /* 0x0000000000007918 */ /* 0x000fe20000000000 */
.L_x_286:
[----:B------:R-:W1:Y:S01]  /*0f70*/  S2UR UR76, SR_CTAID.Y ;  /* 0x00000000004c79c3 */ /* 0x000e620000002600 */
[----:B------:R-:W-:-:S04]  /*0f80*/  UIADD3 UR52, UPT, UPT, UR15, 0x15f, URZ ;  /* 0x0000015f0f347890 */ /* 0x000fc8000fffe0ff */
[----:B------:R-:W-:-:S03]  /*0f90*/  ULOP3.LUT UR40, UR52, 0xfffffd00, URZ, 0xc0, !UPT ;  /* 0xfffffd0034287892 */ /* 0x000fc6000f8ec0ff */
[----:B------:R-:W3:Y:S01]  /*0fa0*/  S2UR UR46, SR_CTAID.Z ;  /* 0x00000000002e79c3 */ /* 0x000ee20000002700 */
[----:B------:R-:W-:Y:S02]  /*0fb0*/  UIADD3 UR4, UPT, UPT, UR40, 0x30000, URZ ;  /* 0x0003000028047890 */ /* 0x000fe4000fffe0ff */
[----:B------:R-:W-:Y:S02]  /*0fc0*/  UIADD3 UR55, UPT, UPT, UR40, 0x10000, URZ ;  /* 0x0001000028377890 */ /* 0x000fe4000fffe0ff */
[----:B------:R-:W-:Y:S02]  /*0fd0*/  USHF.R.U32.HI UR4, URZ, 0x4, UR4 ;  /* 0x00000004ff047899 */ /* 0x000fe40008011604 */
[----:B------:R-:W-:Y:S02]  /*0fe0*/  UIADD3 UR77, UPT, UPT, UR40, 0x18000, URZ ;  /* 0x00018000284d7890 */ /* 0x000fe4000fffe0ff */
[----:B------:R-:W-:Y:S02]  /*0ff0*/  ULOP3.LUT UR4, UR4, 0x3fd0, URZ, 0xc0, !UPT ;  /* 0x00003fd004047892 */ /* 0x000fe4000f8ec0ff */
[----:B------:R-:W-:-:S02]  /*1000*/  UIADD3 UR32, UPT, UPT, UR40, 0x20000, URZ ;  /* 0x0002000028207890 */ /* 0x000fc4000fffe0ff */
[----:B------:R-:W-:Y:S01]  /*1010*/  ULOP3.LUT UR73, UR4, 0x4000000, URZ, 0xfc, !UPT ;  /* 0x0400000004497892 */ /* 0x000fe2000f8efcff */
[----:B------:R-:W-:Y:S05]  /*1020*/  BRA.U !UP0, `(.L_x_287) ;  /* 0x00000001080c7547 */ /* 0x000fea000b800000 */
[----:B------:R-:W-:Y:S01]  /*1030*/  UCGABAR_WAIT ;  /* 0x0000000000007dc7 */ /* 0x000fe20008000000 */
[----:B------:R-:W-:Y:S01]  /*1040*/  CCTL.IVALL ;  /* 0x00000000ff00798f */ /* 0x000fe20002000000 */
[----:B------:R-:W-:Y:S05]  /*1050*/  BRA `(.L_x_288) ;  /* 0x0000000000047947 */ /* 0x000fea0003800000 */
.L_x_287:
[----:B------:R-:W-:Y:S06]  /*1060*/  BAR.SYNC.DEFER_BLOCKING 0x0 ;  /* 0x0000000000007b1d */ /* 0x000fec0000010000 */
.L_x_288:
[----:B------:R-:W4:Y:S01]  /*1070*/  LDCU.64 UR74, c[0x0][0x358] ;  /* 0x00006b00ff4a77ac */ /* 0x000f220008000a00 */
[----:B------:R-:W-:Y:S05]  /*1080*/  @P0 BRA `(.L_x_289) ;  /* 0x00000024006c0947 */ /* 0x000fea0003800000 */
[----:B------:R-:W-:-:S08]  /*1090*/  NOP ;  /* 0x0000000000007918 */ /* 0x000fd00000000000 */
[----:B------:R-:W5:-:S00]  /*10a0*/  USETMAXREG.DEALLOC.CTAPOOL 0x20 ;  /* 0x00000020000079c8 */ /* 0x000f4000080e0500 */
[----:B------:R-:W0:Y:S01]  /*10b0*/  LDCU UR5, c[0x0][0x44c] ;  /* 0x00008980ff0577ac */ /* 0x000e220008000800 */
[----:B-----5:R-:W5:Y:S01]  /*10c0*/  S2R R9, SR_CTAID.Y ;  /* 0x0000000000097919 */ /* 0x020f620000002600 */
[----:B------:R-:W-:-:S05]  /*10d0*/  HFMA2 R14, -RZ, RZ, 0, 0 ;  /* 0x00000000ff0e7431 */ /* 0x000fca00000001ff */
[----:B------:R-:W4:Y:S01]  /*10e0*/  S2UR UR8, SR_CTAID.X ;  /* 0x00000000000879c3 */ /* 0x000f220000002500 */
[----:B------:R-:W3:Y:S01]  /*10f0*/  LDCU UR6, c[0x0][0x68c] ;  /* 0x0000d180ff0677ac */ /* 0x000ee20008000800 */
[----:B------:R-:W2:Y:S01]  /*1100*/  LDCU UR7, c[0x0][0x380] ;  /* 0x00007000ff0777ac */ /* 0x000ea20008000800 */
[----:B0-----:R-:W-:Y:S01]  /*1110*/  IMAD.U32 R10, RZ, RZ, UR5 ;  /* 0x00000005ff0a7e24 */ /* 0x001fe2000f8e00ff */
[----:B-1----:R-:W-:Y:S01]  /*1120*/  ULOP3.LUT UR4, UR76, UR5, URZ, 0x3c, !UPT ;  /* 0x000000054c047292 */ /* 0x002fe2000f8e3cff */
[----:B---3--:R-:W-:-:S03]  /*1130*/  IMAD.U32 R4, RZ, RZ, UR6 ;  /* 0x00000006ff047e24 */ /* 0x008fc6000f8e00ff */
[----:B------:R-:W-:Y:S01]  /*1140*/  IABS R10, R10 ;  /* 0x0000000a000a7213 */ /* 0x000fe20000000000 */
[----:B------:R-:W-:Y:S02]  /*1150*/  UISETP.GE.AND UP0, UPT, UR4, URZ, UPT ;  /* 0x000000ff0400728c */ /* 0x000fe4000bf06270 */
[----:B------:R-:W-:Y:S01]  /*1160*/  ULOP3.LUT UR4, UR76, UR6, URZ, 0x3c, !UPT ;  /* 0x000000064c047292 */ /* 0x000fe2000f8e3cff */
[----:B------:R-:W0:Y:S01]  /*1170*/  I2F.RP R7, R10 ;  /* 0x0000000a00077306 */ /* 0x000e220000209400 */
[----:B------:R-:W-:Y:S02]  /*1180*/  IABS R4, R4 ;  /* 0x0000000400047213 */ /* 0x000fe40000000000 */
[----:B-----5:R-:W-:-:S05]  /*1190*/  IABS R9, R9 ;  /* 0x0000000900097213 */ /* 0x020fca0000000000 */
[----:B------:R-:W1:Y:S08]  /*11a0*/  I2F.RP R5, R4 ;  /* 0x0000000400057306 */ /* 0x000e700000209400 */
[----:B0-----:R-:W0:Y:S08]  /*11b0*/  MUFU.RCP R15, R7 ;  /* 0x00000007000f7308 */ /* 0x001e300000001000 */
[----:B-1----:R-:W1:Y:S01]  /*11c0*/  MUFU.RCP R12, R5 ;  /* 0x00000005000c7308 */ /* 0x002e620000001000 */
[----:B0-----:R-:W-:-:S07]  /*11d0*/  IADD3 R15, PT, PT, R15, 0xffffffe, RZ ;  /* 0x0ffffffe0f0f7810 */ /* 0x001fce0007ffe0ff */
[----:B------:R-:W0:Y:S01]  /*11e0*/  F2I.FTZ.U32.TRUNC.NTZ R15, R15 ;  /* 0x0000000f000f7305 */ /* 0x000e22000021f000 */
[----:B-1----:R-:W-:-:S07]  /*11f0*/  VIADD R12, R12, 0xffffffe ;  /* 0x0ffffffe0c0c7836 */ /* 0x002fce0000000000 */
[----:B------:R1:W3:Y:S01]  /*1200*/  F2I.FTZ.U32.TRUNC.NTZ R13, R12 ;  /* 0x0000000c000d7305 */ /* 0x0002e2000021f000 */
[----:B0-----:R-:W-:-:S04]  /*1210*/  IMAD.MOV R3, RZ, RZ, -R15 ;  /* 0x000000ffff037224 */ /* 0x001fc800078e0a0f */
[----:B------:R-:W-:-:S04]  /*1220*/  IMAD R3, R3, R10, RZ ;  /* 0x0000000a03037224 */ /* 0x000fc800078e02ff */
[----:B------:R-:W-:Y:S01]  /*1230*/  IMAD.HI.U32 R14, R15, R3, R14 ;  /* 0x000000030f0e7227 */ /* 0x000fe200078e000e */
[----:B-1----:R-:W-:-:S03]  /*1240*/  MOV R12, RZ ;  /* 0x000000ff000c7202 */ /* 0x002fc60000000f00 */
[----:B---3--:R-:W-:Y:S02]  /*1250*/  IMAD.MOV R3, RZ, RZ, -R13 ;  /* 0x000000ffff037224 */ /* 0x008fe400078e0a0d */
[----:B------:R-:W-:-:S04]  /*1260*/  IMAD.HI.U32 R7, R14, R9, RZ ;  /* 0x000000090e077227 */ /* 0x000fc800078e00ff */
[----:B------:R-:W-:Y:S02]  /*1270*/  IMAD.MOV R5, RZ, RZ, -R7 ;  /* 0x000000ffff057224 */ /* 0x000fe400078e0a07 */
[----:B------:R-:W-:Y:S02]  /*1280*/  IMAD R3, R3, R4, RZ ;  /* 0x0000000403037224 */ /* 0x000fe400078e02ff */
[----:B------:R-:W-:Y:S02]  /*1290*/  IMAD R5, R10, R5, R9 ;  /* 0x000000050a057224 */ /* 0x000fe400078e0209 */
[----:B------:R-:W-:-:S03]  /*12a0*/  IMAD.HI.U32 R12, R13, R3, R12 ;  /* 0x000000030d0c7227 */ /* 0x000fc600078e000c */
[----:B------:R-:W-:Y:S01]  /*12b0*/  ISETP.GT.U32.AND P2, PT, R10, R5, PT ;  /* 0x000000050a00720c */ /* 0x000fe20003f44070 */
[----:B------:R-:W-:Y:S02]  /*12c0*/  IMAD.MOV.U32 R3, RZ, RZ, -0x80000000 ;  /* 0x80000000ff037424 */ /* 0x000fe400078e00ff */
[----:B------:R-:W-:Y:S02]  /*12d0*/  IMAD.HI.U32 R12, R12, R9, RZ ;  /* 0x000000090c0c7227 */ /* 0x000fe400078e00ff */
[----:B------:R-:W0:Y:S02]  /*12e0*/  SYNCS.PHASECHK.TRANS64.TRYWAIT P0, [UR15+0x98], R3 ;  /* 0x00009803ff0075a7 */ /* 0x000e24000800110f */
[----:B------:R-:W-:-:S04]  /*12f0*/  IMAD.MOV R11, RZ, RZ, -R12 ;  /* 0x000000ffff0b7224 */ /* 0x000fc800078e0a0c */
[C---:B------:R-:W-:Y:S02]  /*1300*/  IMAD R11, R4.reuse, R11, R9 ;  /* 0x0000000b040b7224 */ /* 0x040fe400078e0209 */
[-C--:B------:R-:W-:Y:S02]  /*1310*/  @!P2 IADD3 R5, PT, PT, R5, -R10.reuse, RZ ;  /* 0x8000000a0505a210 */ /* 0x080fe40007ffe0ff */
[----:B------:R-:W-:Y:S02]  /*1320*/  @!P2 IADD3 R7, PT, PT, R7, 0x1, RZ ;  /* 0x000000010707a810 */ /* 0x000fe40007ffe0ff */
[----:B------:R-:W-:Y:S02]  /*1330*/  ISETP.GE.U32.AND P3, PT, R5, R10, PT ;  /* 0x0000000a0500720c */ /* 0x000fe40003f66070 */
[----:B------:R-:W-:-:S11]  /*1340*/  ISETP.GT.U32.AND P1, PT, R4, R11, PT ;  /* 0x0000000b0400720c */ /* 0x000fd60003f24070 */
[----:B------:R-:W-:Y:S02]  /*1350*/  @P3 VIADD R7, R7, 0x1 ;  /* 0x0000000107073836 */ /* 0x000fe40000000000 */
[-C--:B------:R-:W-:Y:S01]  /*1360*/  @!P1 IADD3 R11, PT, PT, R11, -R4.reuse, RZ ;  /* 0x800000040b0b9210 */ /* 0x080fe20007ffe0ff */
[----:B------:R-:W-:Y:S02]  /*1370*/  @!P1 VIADD R12, R12, 0x1 ;  /* 0x000000010c0c9836 */ /* 0x000fe40000000000 */
[----:B------:R-:W-:Y:S02]  /*1380*/  R2UR UR45, R7 ;  /* 0x00000000072d72ca */ /* 0x000fe400000e0000 */
[----:B------:R-:W-:Y:S01]  /*1390*/  ISETP.GE.U32.AND P2, PT, R11, R4, PT ;  /* 0x000000040b00720c */ /* 0x000fe20003f46070 */
[----:B------:R-:W-:-:S10]  /*13a0*/  IMAD.SHL.U32 R11, R6, 0x4, RZ ;  /* 0x00000004060b7824 */ /* 0x000fd400078e00ff */
[----:B------:R-:W-:Y:S02]  /*13b0*/  @!UP0 UIADD3 UR45, UPT, UPT, -UR45, URZ, URZ ;  /* 0x000000ff2d2d8290 */ /* 0x000fe4000fffe1ff */
[----:B------:R-:W-:Y:S01]  /*13c0*/  UISETP.NE.AND UP0, UPT, UR5, URZ, UPT ;  /* 0x000000ff0500728c */ /* 0x000fe2000bf05270 */
[----:B------:R-:W-:-:S04]  /*13d0*/  @P2 IADD3 R12, PT, PT, R12, 0x1, RZ ;  /* 0x000000010c0c2810 */ /* 0x000fc80007ffe0ff */
[----:B------:R-:W-:Y:S01]  /*13e0*/  R2UR UR37, R12 ;  /* 0x000000000c2572ca */ /* 0x000fe200000e0000 */
[----:B------:R-:W-:-:S05]  /*13f0*/  IMAD.SHL.U32 R12, R6, 0x10, RZ ;  /* 0x00000010060c7824 */ /* 0x000fca00078e00ff */
[----:B------:R-:W-:Y:S01]  /*1400*/  @!UP0 ULOP3.LUT UR45, URZ, UR5, URZ, 0x33, !UPT ;  /* 0x00000005ff2d8292 */ /* 0x000fe2000f8e33ff */
[----:B------:R-:W-:Y:S01]  /*1410*/  LOP3.LUT R12, R12, 0x1f0, RZ, 0xc0, !PT ;  /* 0x000001f00c0c7812 */ /* 0x000fe200078ec0ff */
[----:B------:R-:W-:Y:S02]  /*1420*/  UISETP.GE.AND UP0, UPT, UR4, URZ, UPT ;  /* 0x000000ff0400728c */ /* 0x000fe4000bf06270 */
[----:B----4-:R-:W-:Y:S01]  /*1430*/  USHF.L.U32 UR4, UR8, 0x7, URZ ;  /* 0x0000000708047899 */ /* 0x010fe200080006ff */
[----:B------:R-:W-:Y:S01]  /*1440*/  IADD3 R7, PT, PT, R12, UR40, RZ ;  /* 0x000000280c077c10 */ /* 0x000fe2000fffe0ff */
[----:B------:R-:W-:Y:S02]  /*1450*/  UIADD3 UR44, UPT, UPT, -UR45, URZ, URZ ;  /* 0x000000ff2d2c7290 */ /* 0x000fe4000fffe1ff */
[----:B------:R-:W-:Y:S02]  /*1460*/  ULOP3.LUT UR43, UR4, 0xffffff00, URZ, 0xc0, !UPT ;  /* 0xffffff00042b7892 */ /* 0x000fe4000f8ec0ff */
[----:B------:R-:W-:Y:S01]  /*1470*/  MOV R10, UR4 ;  /* 0x00000004000a7c02 */ /* 0x000fe20008000f00 */
[----:B------:R-:W-:-:S02]  /*1480*/  UIMAD UR44, UR5, UR44, UR76 ;  /* 0x0000002c052c72a4 */ /* 0x000fc4000f8e024c */
[----:B------:R-:W-:Y:S01]  /*1490*/  @!UP0 UIADD3 UR37, UPT, UPT, -UR37, URZ, URZ ;  /* 0x000000ff25258290 */ /* 0x000fe2000fffe1ff */
[----:B------:R-:W-:Y:S01]  /*14a0*/  LOP3.LUT R10, R10, 0x7c, R11, 0xf8, !PT ;  /* 0x0000007c0a0a7812 */ /* 0x000fe200078ef80b */
[----:B------:R-:W-:Y:S02]  /*14b0*/  UISETP.NE.AND UP0, UPT, UR6, URZ, UPT ;  /* 0x000000ff0600728c */ /* 0x000fe4000bf05270 */
[----:B------:R-:W-:Y:S01]  /*14c0*/  ULEA UR43, UR25, UR43, 0x7 ;  /* 0x0000002b192b7291 */ /* 0x000fe2000f8e38ff */
[C---:B--2---:R-:W-:Y:S02]  /*14d0*/  ISETP.GE.AND P5, PT, R10.reuse, UR7, PT ;  /* 0x000000070a007c0c */ /* 0x044fe4000bfa6270 */
[----:B------:R-:W-:-:S06]  /*14e0*/  LOP3.LUT R16, R10, 0x1, RZ, 0xfc, !PT ;  /* 0x000000010a107812 */ /* 0x000fcc00078efcff */
[----:B------:R-:W-:-:S04]  /*14f0*/  @!UP0 ULOP3.LUT UR37, URZ, UR6, URZ, 0x33, !UPT ;  /* 0x00000006ff258292 */ /* 0x000fc8000f8e33ff */
[----:B------:R-:W-:-:S04]  /*1500*/  UIADD3 UR36, UPT, UPT, -UR37, URZ, URZ ;  /* 0x000000ff25247290 */ /* 0x000fc8000fffe1ff */
[----:B------:R-:W-:Y:S01]  /*1510*/  UIMAD UR36, UR6, UR36, UR76 ;  /* 0x00000024062472a4 */ /* 0x000fe2000f8e024c */
[----:B0-----:R-:W-:Y:S11]  /*1520*/  @!P0 BRA `(.L_x_290) ;  /* 0x00000050002c8947 */ /* 0x001ff60003800000 */
.L_x_386:
[----:B------:R-:W-:Y:S01]  /*1530*/  BSSY.RECONVERGENT B0, `(.L_x_291) ;  /* 0x000002a000007945 */ /* 0x000fe20003800200 */
[C---:B0-----:R-:W-:Y:S02]  /*1540*/  LOP3.LUT R15, R10.reuse, 0x2, RZ, 0xfc, !PT ;  /* 0x000000020a0f7812 */ /* 0x041fe400078efcff */
[----:B------:R-:W-:Y:S01]  /*1550*/  LOP3.LUT R13, R10, 0x3, RZ, 0xfc, !PT ;  /* 0x000000030a0d7812 */ /* 0x000fe200078efcff */
[----:B------:R-:W-:Y:S05]  /*1560*/  @P5 BRA `(.L_x_292) ;  /* 0x0000000000945947 */ /* 0x000fea0003800000 */
[----:B------:R-:W0:Y:S01]  /*1570*/  LDC R5, c[0x0][0x768] ;  /* 0x0001da00ff057b82 */ /* 0x000e220000000800 */
[----:B------:R-:W-:Y:S01]  /*1580*/  HFMA2 R18, -RZ, RZ, 0, 0 ;  /* 0x00000000ff127431 */ /* 0x000fe200000001ff */
[----:B------:R-:W1:Y:S01]  /*1590*/  LDCU UR4, c[0x0][0x774] ;  /* 0x0000ee80ff0477ac */ /* 0x000e620008000800 */
[----:B0-----:R-:W-:-:S04]  /*15a0*/  IABS R14, R5 ;  /* 0x00000005000e7213 */ /* 0x001fc80000000000 */
[----:B------:R-:W0:Y:S08]  /*15b0*/  I2F.RP R21, R14 ;  /* 0x0000000e00157306 */ /* 0x000e300000209400 */
[----:B0-----:R-:W0:Y:S02]  /*15c0*/  MUFU.RCP R20, R21 ;  /* 0x0000001500147308 */ /* 0x001e240000001000 */
[----:B0-----:R-:W-:Y:S01]  /*15d0*/  IADD3 R20, PT, PT, R20, 0xffffffe, RZ ;  /* 0x0ffffffe14147810 */ /* 0x001fe20007ffe0ff */
[----:B------:R-:W0:Y:S05]  /*15e0*/  LDC R21, c[0x0][0x778] ;  /* 0x0001de00ff157b82 */ /* 0x000e2a0000000800 */
[----:B------:R-:W2:Y:S02]  /*15f0*/  F2I.FTZ.U32.TRUNC.NTZ R19, R20 ;  /* 0x0000001400137305 */ /* 0x000ea4000021f000 */
[----:B--2---:R-:W-:-:S04]  /*1600*/  IMAD.MOV R4, RZ, RZ, -R19 ;  /* 0x000000ffff047224 */ /* 0x004fc800078e0a13 */
[----:B------:R-:W-:-:S04]  /*1610*/  IMAD R17, R4, R14, RZ ;  /* 0x0000000e04117224 */ /* 0x000fc800078e02ff */
[----:B------:R-:W-:-:S06]  /*1620*/  IMAD.HI.U32 R18, R19, R17, R18 ;  /* 0x0000001113127227 */ /* 0x000fcc00078e0012 */
[----:B------:R-:W-:-:S04]  /*1630*/  IMAD.HI.U32 R17, R18, R9, RZ ;  /* 0x0000000912117227 */ /* 0x000fc800078e00ff */
[----:B------:R-:W-:-:S04]  /*1640*/  IMAD.MOV R4, RZ, RZ, -R17 ;  /* 0x000000ffff047224 */ /* 0x000fc800078e0a11 */
[----:B------:R-:W-:Y:S01]  /*1650*/  IMAD R19, R14, R4, R9 ;  /* 0x000000040e137224 */ /* 0x000fe200078e0209 */
[----:B------:R-:W-:-:S04]  /*1660*/  LOP3.LUT R4, R5, UR76, RZ, 0x3c, !PT ;  /* 0x0000004c05047c12 */ /* 0x000fc8000f8e3cff */
[----:B------:R-:W-:Y:S02]  /*1670*/  ISETP.GT.U32.AND P1, PT, R14, R19, PT ;  /* 0x000000130e00720c */ /* 0x000fe40003f24070 */
[----:B------:R-:W-:-:S11]  /*1680*/  ISETP.GE.AND P0, PT, R4, RZ, PT ;  /* 0x000000ff0400720c */ /* 0x000fd60003f06270 */
[-C--:B------:R-:W-:Y:S01]  /*1690*/  @!P1 IADD3 R19, PT, PT, R19, -R14.reuse, RZ ;  /* 0x8000000e13139210 */ /* 0x080fe20007ffe0ff */
[----:B------:R-:W-:Y:S01]  /*16a0*/  @!P1 VIADD R17, R17, 0x1 ;  /* 0x0000000111119836 */ /* 0x000fe20000000000 */
[----:B------:R-:W-:Y:S02]  /*16b0*/  ISETP.NE.AND P1, PT, R5, RZ, PT ;  /* 0x000000ff0500720c */ /* 0x000fe40003f25270 */
[----:B------:R-:W-:Y:S01]  /*16c0*/  ISETP.GE.U32.AND P2, PT, R19, R14, PT ;  /* 0x0000000e1300720c */ /* 0x000fe20003f46070 */
[----:B0-----:R-:W-:Y:S01]  /*16d0*/  IMAD R14, R21, UR46, R10 ;  /* 0x0000002e150e7c24 */ /* 0x001fe2000f8e020a */
[----:B------:R-:W0:Y:S11]  /*16e0*/  LDC.64 R18, c[0x0][0x760] ;  /* 0x0001d800ff127b82 */ /* 0x000e360000000a00 */
[----:B------:R-:W-:-:S05]  /*16f0*/  @P2 IADD3 R17, PT, PT, R17, 0x1, RZ ;  /* 0x0000000111112810 */ /* 0x000fca0007ffe0ff */
[----:B------:R-:W-:Y:S01]  /*1700*/  @!P0 IMAD.MOV R17, RZ, RZ, -R17 ;  /* 0x000000ffff118224 */ /* 0x000fe200078e0a11 */
[----:B------:R-:W-:-:S04]  /*1710*/  @!P1 LOP3.LUT R17, RZ, R5, RZ, 0x33, !PT ;  /* 0x00000005ff119212 */ /* 0x000fc800078e33ff */
[C---:B------:R-:W-:Y:S01]  /*1720*/  IADD3 R4, PT, PT, -R17.reuse, RZ, RZ ;  /* 0x000000ff11047210 */ /* 0x040fe20007ffe1ff */
[----:B-1----:R-:W-:-:S04]  /*1730*/  IMAD R14, R17, UR4, R14 ;  /* 0x00000004110e7c24 */ /* 0x002fc8000f8e020e */
[----:B------:R-:W-:-:S05]  /*1740*/  IMAD R5, R5, R4, UR76 ;  /* 0x0000004c05057e24 */ /* 0x000fca000f8e0204 */
[----:B------:R-:W-:-:S05]  /*1750*/  LEA R5, R5, R14, 0xc ;  /* 0x0000000e05057211 */ /* 0x000fca00078e60ff */
[----:B0-----:R-:W-:-:S05]  /*1760*/  IMAD.WIDE R18, R5, 0x4, R18 ;  /* 0x0000000405127825 */ /* 0x001fca00078e0212 */
[----:B------:R-:W-:Y:S01]  /*1770*/  @!PT LDS RZ, [RZ] ;  /* 0x00000000fffff984 */ /* 0x000fe20000000800 */
[----:B------:R-:W-:Y:S01]  /*1780*/  @!PT LDS RZ, [RZ] ;  /* 0x00000000fffff984 */ /* 0x000fe20000000800 */
[----:B------:R-:W-:Y:S01]  /*1790*/  @!PT LDS RZ, [RZ] ;  /* 0x00000000fffff984 */ /* 0x000fe20000000800 */
[----:B------:R1:W-:Y:S01]  /*17a0*/  LDGSTS.E.LTC128B [R7+0x38000], desc[UR74][R18.64] ;  /* 0x3800000012077fae */ /* 0x0003e2000b9a124a */
[----:B------:R-:W-:Y:S05]  /*17b0*/  BRA `(.L_x_293) ;  /* 0x0000000000047947 */ /* 0x000fea0003800000 */
.L_x_292:
[----:B------:R0:W-:Y:S02]  /*17c0*/  STS [R12+UR40+0x38000], RZ ;  /* 0x038000ff0c007988 */ /* 0x0001e40008000828 */
.L_x_293:
[----:B------:R-:W-:Y:S05]  /*17d0*/  BSYNC.RECONVERGENT B0 ;  /* 0x0000000000007941 */ /* 0x000fea0003800200 */
.L_x_291:
[----:B------:R-:W-:Y:S01]  /*17e0*/  ISETP.GE.AND P4, PT, R16, UR7, PT ;  /* 0x0000000710007c0c */ /* 0x000fe2000bf86270 */
[----:B------:R-:W-:-:S12]  /*17f0*/  BSSY.RECONVERGENT B0, `(.L_x_294) ;  /* 0x0000028000007945 */ /* 0x000fd80003800200 */
[----:B------:R-:W-:Y:S05]  /*1800*/  @P4 BRA `(.L_x_295) ;  /* 0x0000000000944947 */ /* 0x000fea0003800000 */
[----:B------:R-:W2:Y:S01]  /*1810*/  LDC R5, c[0x0][0x768] ;  /* 0x0001da00ff057b82 */ /* 0x000ea20000000800 */
[----:B------:R-:W3:Y:S01]  /*1820*/  LDCU UR4, c[0x0][0x774] ;  /* 0x0000ee80ff0477ac */ /* 0x000ee20008000800 */
[----:B--2---:R-:W-:-:S04]  /*1830*/  IABS R14, R5 ;  /* 0x00000005000e7213 */ /* 0x004fc80000000000 */
[----:B------:R-:W2:Y:S08]  /*1840*/  I2F.RP R20, R14 ;  /* 0x0000000e00147306 */ /* 0x000eb00000209400 */
[----:B-12---:R-:W1:Y:S02]  /*1850*/  MUFU.RCP R18, R20 ;  /* 0x0000001400127308 */ /* 0x006e640000001000 */
[----:B-1----:R-:W-:-:S06]  /*1860*/  IADD3 R18, PT, PT, R18, 0xffffffe, RZ ;  /* 0x0ffffffe12127810 */ /* 0x002fcc0007ffe0ff */
[----:B------:R-:W1:Y:S02]  /*1870*/  F2I.FTZ.U32.TRUNC.NTZ R19, R18 ;  /* 0x0000001200137305 */ /* 0x000e64000021f000 */
[----:B-1----:R-:W-:Y:S01]  /*1880*/  IMAD.MOV R4, RZ, RZ, -R19 ;  /* 0x000000ffff047224 */ /* 0x002fe200078e0a13 */
[----:B------:R-:W-:-:S03]  /*1890*/  MOV R18, RZ ;  /* 0x000000ff00127202 */ /* 0x000fc60000000f00 */
[----:B------:R-:W-:-:S04]  /*18a0*/  IMAD R17, R4, R14, RZ ;  /* 0x0000000e04117224 */ /* 0x000fc800078e02ff */
[----:B------:R-:W-:Y:S02]  /*18b0*/  IMAD.HI.U32 R4, R19, R17, R18 ;  /* 0x0000001113047227 */ /* 0x000fe400078e0012 */
[----:B------:R-:W1:Y:S04]  /*18c0*/  LDC.64 R18, c[0x0][0x760] ;  /* 0x0001d800ff127b82 */ /* 0x000e680000000a00 */
[----:B------:R-:W-:-:S04]  /*18d0*/  IMAD.HI.U32 R4, R4, R9, RZ ;  /* 0x0000000904047227 */ /* 0x000fc800078e00ff */
[----:B------:R-:W-:-:S04]  /*18e0*/  IMAD.MOV R17, RZ, RZ, -R4 ;  /* 0x000000ffff117224 */ /* 0x000fc800078e0a04 */
[----:B------:R-:W-:-:S05]  /*18f0*/  IMAD R17, R14, R17, R9 ;  /* 0x000000110e117224 */ /* 0x000fca00078e0209 */
[----:B------:R-:W-:-:S13]  /*1900*/  ISETP.GT.U32.AND P2, PT, R14, R17, PT ;  /* 0x000000110e00720c */ /* 0x000fda0003f44070 */
[----:B------:R-:W-:Y:S01]  /*1910*/  @!P2 IADD3 R17, PT, PT, R17, -R14, RZ ;  /* 0x8000000e1111a210 */ /* 0x000fe20007ffe0ff */
[----:B------:R-:W-:-:S03]  /*1920*/  @!P2 VIADD R4, R4, 0x1 ;  /* 0x000000010404a836 */ /* 0x000fc60000000000 */
[----:B------:R-:W-:Y:S02]  /*1930*/  ISETP.GE.U32.AND P1, PT, R17, R14, PT ;  /* 0x0000000e1100720c */ /* 0x000fe40003f26070 */
[----:B------:R-:W2:Y:S01]  /*1940*/  LDC R17, c[0x0][0x778] ;  /* 0x0001de00ff117b82 */ /* 0x000ea20000000800 */
[----:B------:R-:W-:-:S04]  /*1950*/  LOP3.LUT R14, R5, UR76, RZ, 0x3c, !PT ;  /* 0x0000004c050e7c12 */ /* 0x000fc8000f8e3cff */
[----:B------:R-:W-:-:S06]  /*1960*/  ISETP.GE.AND P0, PT, R14, RZ, PT ;  /* 0x000000ff0e00720c */ /* 0x000fcc0003f06270 */
[----:B------:R-:W-:Y:S02]  /*1970*/  @P1 IADD3 R4, PT, PT, R4, 0x1, RZ ;  /* 0x0000000104041810 */ /* 0x000fe40007ffe0ff */
[----:B------:R-:W-:-:S05]  /*1980*/  ISETP.NE.AND P1, PT, R5, RZ, PT ;  /* 0x000000ff0500720c */ /* 0x000fca0003f25270 */
[----:B------:R-:W-:Y:S02]  /*1990*/  @!P0 IMAD.MOV R4, RZ, RZ, -R4 ;  /* 0x000000ffff048224 */ /* 0x000fe400078e0a04 */
[----:B--2---:R-:W-:-:S06]  /*19a0*/  IMAD R17, R17, UR46, R16 ;  /* 0x0000002e11117c24 */ /* 0x004fcc000f8e0210 */
[----:B------:R-:W-:-:S04]  /*19b0*/  @!P1 LOP3.LUT R4, RZ, R5, RZ, 0x33, !PT ;  /* 0x00000005ff049212 */ /* 0x000fc800078e33ff */
[C---:B------:R-:W-:Y:S01]  /*19c0*/  IADD3 R14, PT, PT, -R4.reuse, RZ, RZ ;  /* 0x000000ff040e7210 */ /* 0x040fe20007ffe1ff */
[----:B---3--:R-:W-:-:S04]  /*19d0*/  IMAD R17, R4, UR4, R17 ;  /* 0x0000000404117c24 */ /* 0x008fc8000f8e0211 */
[----:B------:R-:W-:-:S05]  /*19e0*/  IMAD R14, R5, R14, UR76 ;  /* 0x0000004c050e7e24 */ /* 0x000fca000f8e020e */
[----:B------:R-:W-:-:S05]  /*19f0*/  LEA R17, R14, R17, 0xc ;  /* 0x000000110e117211 */ /* 0x000fca00078e60ff */
[----:B-1----:R-:W-:-:S05]  /*1a00*/  IMAD.WIDE R18, R17, 0x4, R18 ;  /* 0x0000000411127825 */ /* 0x002fca00078e0212 */
[----:B------:R-:W-:Y:S01]  /*1a10*/  @!PT LDS RZ, [RZ] ;  /* 0x00000000fffff984 */ /* 0x000fe20000000800 */
[----:B------:R-:W-:Y:S01]  /*1a20*/  @!PT LDS RZ, [RZ] ;  /* 0x00000000fffff984 */ /* 0x000fe20000000800 */
[----:B------:R-:W-:Y:S01]  /*1a30*/  @!PT LDS RZ, [RZ] ;  /* 0x00000000fffff984 */ /* 0x000fe20000000800 */
[----:B------:R3:W-:Y:S01]  /*1a40*/  LDGSTS.E.LTC128B [R7+0x38004], desc[UR74][R18.64] ;  /* 0x3800400012077fae */ /* 0x0007e2000b9a124a */
[----:B------:R-:W-:Y:S05]  /*1a50*/  BRA `(.L_x_296) ;  /* 0x0000000000047947 */ /* 0x000fea0003800000 */
.L_x_295:
[----:B------:R2:W-:Y:S02]  /*1a60*/  STS [R12+UR40+0x38004], RZ ;  /* 0x038004ff0c007988 */ /* 0x0005e40008000828 */
.L_x_296:
[----:B------:R-:W-:Y:S05]  /*1a70*/  BSYNC.RECONVERGENT B0 ;  /* 0x0000000000007941 */ /* 0x000fea0003800200 */
.L_x_294:
[----:B------:R-:W-:Y:S01]  /*1a80*/  ISETP.GE.AND P3, PT, R15, UR7, PT ;  /* 0x000000070f007c0c */ /* 0x000fe2000bf66270 */
[----:B------:R-:W-:-:S12]  /*1a90*/  BSSY.RECONVERGENT B0, `(.L_x_297) ;  /* 0x0000029000007945 */ /* 0x000fd80003800200 */
[----:B------:R-:W-:Y:S05]  /*1aa0*/  @P3 BRA `(.L_x_298) ;  /* 0x0000000000983947 */ /* 0x000fea0003800000 */
[----:B------:R-:W4:Y:S01]  /*1ab0*/  LDC R5, c[0x0][0x768] ;  /* 0x0001da00ff057b82 */ /* 0x000f220000000800 */
[----:B------:R-:W-:Y:S01]  /*1ac0*/  IMAD.MOV.U32 R16, RZ, RZ, RZ ;  /* 0x000000ffff107224 */ /* 0x000fe200078e00ff */
[----:B------:R-:W5:Y:S01]  /*1ad0*/  LDCU UR4, c[0x0][0x774] ;  /* 0x0000ee80ff0477ac */ /* 0x000f620008000800 */
[----:B----4-:R-:W-:-:S04]  /*1ae0*/  IABS R14, R5 ;  /* 0x00000005000e7213 */ /* 0x010fc80000000000 */
[----:B------:R-:W4:Y:S08]  /*1af0*/  I2F.RP R20, R14 ;  /* 0x0000000e00147306 */ /* 0x000f300000209400 */
[----:B-1-34-:R-:W1:Y:S02]  /*1b00*/  MUFU.RCP R18, R20 ;  /* 0x0000001400127308 */ /* 0x01ae640000001000 */
[----:B-1----:R-:W-:-:S06]  /*1b10*/  IADD3 R18, PT, PT, R18, 0xffffffe, RZ ;  /* 0x0ffffffe12127810 */ /* 0x002fcc0007ffe0ff */
[----:B------:R-:W1:Y:S02]  /*1b20*/  F2I.FTZ.U32.TRUNC.NTZ R17, R18 ;  /* 0x0000001200117305 */ /* 0x000e64000021f000 */
[----:B-1----:R-:W-:-:S05]  /*1b30*/  IADD3 R4, PT, PT, RZ, -R17, RZ ;  /* 0x80000011ff047210 */ /* 0x002fca0007ffe0ff */
[----:B------:R-:W-:Y:S01]  /*1b40*/  IMAD R19, R4, R14, RZ ;  /* 0x0000000e04137224 */ /* 0x000fe200078e02ff */
[----:B------:R-:W-:-:S03]  /*1b50*/  LOP3.LUT R4, R5, UR76, RZ, 0x3c, !PT ;  /* 0x0000004c05047c12 */ /* 0x000fc6000f8e3cff */
[----:B------:R-:W-:Y:S01]  /*1b60*/  IMAD.HI.U32 R16, R17, R19, R16 ;  /* 0x0000001311107227 */ /* 0x000fe200078e0010 */
[----:B------:R-:W-:Y:S02]  /*1b70*/  ISETP.GE.AND P0, PT, R4, RZ, PT ;  /* 0x000000ff0400720c */ /* 0x000fe40003f06270 */
[----:B------:R-:W1:Y:S03]  /*1b80*/  LDC R4, c[0x0][0x778] ;  /* 0x0001de00ff047b82 */ /* 0x000e660000000800 */
[----:B------:R-:W-:-:S05]  /*1b90*/  IMAD.HI.U32 R16, R16, R9, RZ ;  /* 0x0000000910107227 */ /* 0x000fca00078e00ff */
[----:B------:R-:W-:-:S05]  /*1ba0*/  IADD3 R17, PT, PT, -R16, RZ, RZ ;  /* 0x000000ff10117210 */ /* 0x000fca0007ffe1ff */
[----:B------:R-:W-:-:S05]  /*1bb0*/  IMAD R17, R14, R17, R9 ;  /* 0x000000110e117224 */ /* 0x000fca00078e0209 */
[----:B------:R-:W-:Y:S01]  /*1bc0*/  ISETP.GT.U32.AND P2, PT, R14, R17, PT ;  /* 0x000000110e00720c */ /* 0x000fe20003f44070 */
[----:B-1----:R-:W-:-:S12]  /*1bd0*/  IMAD R15, R4, UR46, R15 ;  /* 0x0000002e040f7c24 */ /* 0x002fd8000f8e020f */
[----:B------:R-:W-:Y:S01]  /*1be0*/  @!P2 IMAD.IADD R17, R17, 0x1, -R14 ;  /* 0x000000011111a824 */ /* 0x000fe200078e0a0e */
[----:B------:R-:W-:-:S04]  /*1bf0*/  @!P2 IADD3 R16, PT, PT, R16, 0x1, RZ ;  /* 0x000000011010a810 */ /* 0x000fc80007ffe0ff */
[----:B------:R-:W-:-:S13]  /*1c00*/  ISETP.GE.U32.AND P1, PT, R17, R14, PT ;  /* 0x0000000e1100720c */ /* 0x000fda0003f26070 */
[----:B------:R-:W-:Y:S01]  /*1c10*/  @P1 VIADD R16, R16, 0x1 ;  /* 0x0000000110101836 */ /* 0x000fe20000000000 */
[----:B------:R-:W-:-:S04]  /*1c20*/  ISETP.NE.AND P1, PT, R5, RZ, PT ;  /* 0x000000ff0500720c */ /* 0x000fc80003f25270 */
[----:B------:R-:W-:Y:S02]  /*1c30*/  MOV R14, R16 ;  /* 0x00000010000e7202 */ /* 0x000fe40000000f00 */
[----:B------:R-:W1:Y:S03]  /*1c40*/  LDC.64 R16, c[0x0][0x760] ;  /* 0x0001d800ff107b82 */ /* 0x000e660000000a00 */
[----:B------:R-:W-:-:S04]  /*1c50*/  @!P0 IMAD.MOV R14, RZ, RZ, -R14 ;  /* 0x000000ffff0e8224 */ /* 0x000fc800078e0a0e */
[----:B------:R-:W-:-:S04]  /*1c60*/  @!P1 LOP3.LUT R14, RZ, R5, RZ, 0x33, !PT ;  /* 0x00000005ff0e9212 */ /* 0x000fc800078e33ff */
[C---:B------:R-:W-:Y:S01]  /*1c70*/  IADD3 R4, PT, PT, -R14.reuse, RZ, RZ ;  /* 0x000000ff0e047210 */ /* 0x040fe20007ffe1ff */
[----:B-----5:R-:W-:-:S04]  /*1c80*/  IMAD R15, R14, UR4, R15 ;  /* 0x000000040e0f7c24 */ /* 0x020fc8000f8e020f */
[----:B------:R-:W-:-:S04]  /*1c90*/  IMAD R4, R5, R4, UR76 ;  /* 0x0000004c05047e24 */ /* 0x000fc8000f8e0204 */
[----:B------:R-:W-:-:S04]  /*1ca0*/  IMAD R15, R4, 0x1000, R15 ;  /* 0x00001000040f7824 */ /* 0x000fc800078e020f */
[----:B-1----:R-:W-:-:S05]  /*1cb0*/  IMAD.WIDE R16, R15, 0x4, R16 ;  /* 0x000000040f107825 */ /* 0x002fca00078e0210 */
[----:B------:R-:W-:Y:S01]  /*1cc0*/  @!PT LDS RZ, [RZ] ;  /* 0x00000000fffff984 */ /* 0x000fe20000000800 */
[----:B------:R-:W-:Y:S01]  /*1cd0*/  @!PT LDS RZ, [RZ] ;  /* 0x00000000fffff984 */ /* 0x000fe20000000800 */
[----:B------:R-:W-:Y:S01]  /*1ce0*/  @!PT LDS RZ, [RZ] ;  /* 0x00000000fffff984 */ /* 0x000fe20000000800 */
[----:B------:R5:W-:Y:S01]  /*1cf0*/  LDGSTS.E.LTC128B [R7+0x38008], desc[UR74][R16.64] ;  /* 0x3800800010077fae */ /* 0x000be2000b9a124a */
[----:B------:R-:W-:Y:S05]  /*1d00*/  BRA `(.L_x_299) ;  /* 0x0000000000047947 */ /* 0x000fea0003800000 */
.L_x_298:
[----:B------:R4:W-:Y:S02]  /*1d10*/  STS [R12+UR40+0x38008], RZ ;  /* 0x038008ff0c007988 */ /* 0x0009e40008000828 */
.L_x_299:
[----:B------:R-:W-:Y:S05]  /*1d20*/  BSYNC.RECONVERGENT B0 ;  /* 0x0000000000007941 */ /* 0x000fea0003800200 */
.L_x_297:
[----:B------:R-:W-:Y:S01]  /*1d30*/  ISETP.GE.AND P2, PT, R13, UR7, PT ;  /* 0x000000070d007c0c */ /* 0x000fe2000bf46270 */
[----:B------:R-:W-:-:S12]  /*1d40*/  BSSY.RECONVERGENT B0, `(.L_x_300) ;  /* 0x0000029000007945 */ /* 0x000fd80003800200 */
[----:B------:R-:W-:Y:S05]  /*1d50*/  @P2 BRA `(.L_x_301) ;  /* 0x0000000000982947 */ /* 0x000fea0003800000 */
[----:B------:R-:W0:Y:S01]  /*1d60*/  LDC R5, c[0x0][0x768] ;  /* 0x0001da00ff057b82 */ /* 0x000e220000000800 */
[----:B-----5:R-:W-:Y:S01]  /*1d70*/  IMAD.MOV.U32 R16, RZ, RZ, RZ ;  /* 0x000000ffff107224 */ /* 0x020fe200078e00ff */
[----:B------:R-:W5:Y:S01]  /*1d80*/  LDCU UR4, c[0x0][0x774] ;  /* 0x0000ee80ff0477ac */ /* 0x000f620008000800 */
[----:B0-----:R-:W-:-:S04]  /*1d90*/  IABS R14, R5 ;  /* 0x00000005000e7213 */ /* 0x001fc80000000000 */
[----:B-1-3--:R-:W0:Y:S08]  /*1da0*/  I2F.RP R19, R14 ;  /* 0x0000000e00137306 */ /* 0x00ae300000209400 */
[----:B0-----:R-:W0:Y:S02]  /*1db0*/  MUFU.RCP R18, R19 ;  /* 0x0000001300127308 */ /* 0x001e240000001000 */
[----:B0-----:R-:W-:-:S06]  /*1dc0*/  IADD3 R18, PT, PT, R18, 0xffffffe, RZ ;  /* 0x0ffffffe12127810 */ /* 0x001fcc0007ffe0ff */
[----:B------:R-:W0:Y:S02]  /*1dd0*/  F2I.FTZ.U32.TRUNC.NTZ R17, R18 ;  /* 0x0000001200117305 */ /* 0x000e24000021f000 */
[----:B0-----:R-:W-:-:S05]  /*1de0*/  IADD3 R4, PT, PT, RZ, -R17, RZ ;  /* 0x80000011ff047210 */ /* 0x001fca0007ffe0ff */
[----:B------:R-:W-:Y:S01]  /*1df0*/  IMAD R15, R4, R14, RZ ;  /* 0x0000000e040f7224 */ /* 0x000fe200078e02ff */
[----:B------:R-:W-:-:S03]  /*1e00*/  LOP3.LUT R4, R5, UR76, RZ, 0x3c, !PT ;  /* 0x0000004c05047c12 */ /* 0x000fc6000f8e3cff */
[----:B------:R-:W-:-:S06]  /*1e10*/  IMAD.HI.U32 R16, R17, R15, R16 ;  /* 0x0000000f11107227 */ /* 0x000fcc00078e0010 */
[----:B------:R-:W-:-:S05]  /*1e20*/  IMAD.HI.U32 R15, R16, R9, RZ ;  /* 0x00000009100f7227 */ /* 0x000fca00078e00ff */
[----:B------:R-:W-:-:S05]  /*1e30*/  IADD3 R17, PT, PT, -R15, RZ, RZ ;  /* 0x000000ff0f117210 */ /* 0x000fca0007ffe1ff */
[----:B------:R-:W-:-:S05]  /*1e40*/  IMAD R17, R14, R17, R9 ;  /* 0x000000110e117224 */ /* 0x000fca00078e0209 */
[----:B------:R-:W-:-:S13]  /*1e50*/  ISETP.GT.U32.AND P1, PT, R14, R17, PT ;  /* 0x000000110e00720c */ /* 0x000fda0003f24070 */
[----:B------:R-:W-:Y:S01]  /*1e60*/  @!P1 IMAD.IADD R17, R17, 0x1, -R14 ;  /* 0x0000000111119824 */ /* 0x000fe200078e0a0e */
[----:B------:R-:W-:Y:S02]  /*1e70*/  @!P1 IADD3 R15, PT, PT, R15, 0x1, RZ ;  /* 0x000000010f0f9810 */ /* 0x000fe40007ffe0ff */
[----:B------:R-:W-:Y:S02]  /*1e80*/  ISETP.GE.AND P1, PT, R4, RZ, PT ;  /* 0x000000ff0400720c */ /* 0x000fe40003f26270 */
[----:B------:R-:W-:Y:S01]  /*1e90*/  ISETP.GE.U32.AND P0, PT, R17, R14, PT ;  /* 0x0000000e1100720c */ /* 0x000fe20003f06070 */
[----:B------:R-:W0:Y:S08]  /*1ea0*/  LDC R4, c[0x0][0x778] ;  /* 0x0001de00ff047b82 */ /* 0x000e300000000800 */
[----:B------:R-:W1:Y:S04]  /*1eb0*/  LDC.64 R16, c[0x0][0x760] ;  /* 0x0001d800ff107b82 */ /* 0x000e680000000a00 */
[----:B------:R-:W-:Y:S01]  /*1ec0*/  @P0 VIADD R15, R15, 0x1 ;  /* 0x000000010f0f0836 */ /* 0x000fe20000000000 */
[----:B------:R-:W-:-:S04]  /*1ed0*/  ISETP.NE.AND P0, PT, R5, RZ, PT ;  /* 0x000000ff0500720c */ /* 0x000fc80003f05270 */
[----:B------:R-:W-:-:S05]  /*1ee0*/  MOV R14, R15 ;  /* 0x0000000f000e7202 */ /* 0x000fca0000000f00 */
[----:B------:R-:W-:Y:S02]  /*1ef0*/  @!P1 IMAD.MOV R14, RZ, RZ, -R14 ;  /* 0x000000ffff0e9224 */ /* 0x000fe400078e0a0e */
[----:B0-----:R-:W-:Y:S02]  /*1f00*/  IMAD R13, R4, UR46, R13 ;  /* 0x0000002e040d7c24 */ /* 0x001fe4000f8e020d */
        /* <DEDUP_REMOVED lines=11> */
.L_x_301:
[----:B------:R0:W-:Y:S02]  /*1fc0*/  STS [R12+UR40+0x3800c], RZ ;  /* 0x03800cff0c007988 */ /* 0x0001e40008000828 */
.L_x_302:
[----:B------:R-:W-:Y:S05]  /*1fd0*/  BSYNC.RECONVERGENT B0 ;  /* 0x0000000000007941 */ /* 0x000fea0003800200 */
.L_x_300:
[----:B------:R-:W-:Y:S01]  /*1fe0*/  NOP ;  /* 0x0000000000007918 */ /* 0x000fe20000000000 */
[----:B------:R-:W-:Y:S01]  /*1ff0*/  ARRIVES.LDGSTSBAR.64.ARVCNT [UR15+0x90] ;  /* 0x00009000ff0079b0 */ /* 0x000fe20008001a0f */
[----:B------:R-:W-:Y:S01]  /*2000*/  NOP ;  /* 0x0000000000007918 */ /* 0x000fe20000000000 */
[----:B------:R-:W0:Y:S02]  /*2010*/  SYNCS.PHASECHK.TRANS64.TRYWAIT P0, [UR15+0xa8], R3 ;  /* 0x0000a803ff0075a7 */ /* 0x000e24000800110f */
[----:B0-----:R-:W-:Y:S05]  /*2020*/  @!P0 BRA `(.L_x_303) ;  /* 0x00000044008c8947 */ /* 0x001fea0003800000 */
.L_x_388:
[----:B------:R-:W-:Y:S04]  /*2030*/  BSSY.RECONVERGENT B0, `(.L_x_304) ;  /* 0x0000031000007945 */ /* 0x000fe80003800200 */
[----:B------:R-:W-:Y:S05]  /*2040*/  @P5 BRA `(.L_x_305) ;  /* 0x0000000000b85947 */ /* 0x000fea0003800000 */
[----:B------:R-:W0:Y:S01]  /*2050*/  LDC R13, c[0x0][0x790] ;  /* 0x0001e400ff0d7b82 */ /* 0x000e220000000800 */
[----:B------:R-:W1:Y:S01]  /*2060*/  LDCU.128 UR4, c[0x0][0x7a0] ;  /* 0x0000f400ff0477ac */ /* 0x000e620008000c00 */
[----:B------:R-:W2:Y:S01]  /*2070*/  LDCU.64 UR8, c[0x0][0x780] ;  /* 0x0000f000ff0877ac */ /* 0x000ea20008000a00 */
[----:B0-----:R-:W-:-:S04]  /*2080*/  IABS R14, R13 ;  /* 0x0000000d000e7213 */ /* 0x001fc80000000000 */
[----:B-----5:R-:W0:Y:S08]  /*2090*/  I2F.RP R17, R14 ;  /* 0x0000000e00117306 */ /* 0x020e300000209400 */
[----:B0-----:R-:W0:Y:S02]  /*20a0*/  MUFU.RCP R16, R17 ;  /* 0x0000001100107308 */ /* 0x001e240000001000 */
[----:B0-----:R-:W-:-:S06]  /*20b0*/  IADD3 R16, PT, PT, R16, 0xffffffe, RZ ;  /* 0x0ffffffe10107810 */ /* 0x001fcc0007ffe0ff */
[----:B------:R-:W0:Y:S02]  /*20c0*/  F2I.FTZ.U32.TRUNC.NTZ R5, R16 ;  /* 0x0000001000057305 */ /* 0x000e24000021f000 */
[----:B0-----:R-:W-:-:S05]  /*20d0*/  IADD3 R4, PT, PT, RZ, -R5, RZ ;  /* 0x80000005ff047210 */ /* 0x001fca0007ffe0ff */
[----:B------:R-:W-:Y:S02]  /*20e0*/  IMAD R11, R4, R14, RZ ;  /* 0x0000000e040b7224 */ /* 0x000fe400078e02ff */
[----:B------:R-:W-:-:S04]  /*20f0*/  IMAD.MOV.U32 R4, RZ, RZ, RZ ;  /* 0x000000ffff047224 */ /* 0x000fc800078e00ff */
[----:B------:R-:W-:Y:S01]  /*2100*/  IMAD.HI.U32 R4, R5, R11, R4 ;  /* 0x0000000b05047227 */ /* 0x000fe200078e0004 */
[----:B------:R-:W-:-:S04]  /*2110*/  LOP3.LUT R11, R13, UR76, RZ, 0x3c, !PT ;  /* 0x0000004c0d0b7c12 */ /* 0x000fc8000f8e3cff */
[----:B------:R-:W-:Y:S01]  /*2120*/  ISETP.GE.AND P0, PT, R11, RZ, PT ;  /* 0x000000ff0b00720c */ /* 0x000fe20003f06270 */
[----:B------:R-:W-:Y:S01]  /*2130*/  IMAD.HI.U32 R15, R4, R9, RZ ;  /* 0x00000009040f7227 */ /* 0x000fe200078e00ff */
[----:B------:R-:W-:-:S04]  /*2140*/  SHF.R.S32.HI R11, RZ, 0x1f, R10 ;  /* 0x0000001fff0b7819 */ /* 0x000fc8000001140a */
[----:B------:R-:W-:-:S05]  /*2150*/  IADD3 R4, PT, PT, -R15, RZ, RZ ;  /* 0x000000ff0f047210 */ /* 0x000fca0007ffe1ff */
[----:B------:R-:W-:-:S05]  /*2160*/  IMAD R5, R14, R4, R9 ;  /* 0x000000040e057224 */ /* 0x000fca00078e0209 */
[----:B------:R-:W-:-:S13]  /*2170*/  ISETP.GT.U32.AND P1, PT, R14, R5, PT ;  /* 0x000000050e00720c */ /* 0x000fda0003f24070 */
[----:B------:R-:W-:Y:S01]  /*2180*/  @!P1 IMAD.IADD R5, R5, 0x1, -R14 ;  /* 0x0000000105059824 */ /* 0x000fe200078e0a0e */
[----:B------:R-:W-:Y:S02]  /*2190*/  @!P1 IADD3 R15, PT, PT, R15, 0x1, RZ ;  /* 0x000000010f0f9810 */ /* 0x000fe40007ffe0ff */
[----:B------:R-:W-:Y:S02]  /*21a0*/  ISETP.NE.AND P1, PT, R13, RZ, PT ;  /* 0x000000ff0d00720c */ /* 0x000fe40003f25270 */
[----:B------:R-:W-:Y:S02]  /*21b0*/  ISETP.GE.U32.AND P5, PT, R5, R14, PT ;  /* 0x0000000e0500720c */ /* 0x000fe40003fa6070 */
[----:B------:R-:W0:Y:S11]  /*21c0*/  LDC.64 R4, c[0x0][0x7b0] ;  /* 0x0001ec00ff047b82 */ /* 0x000e360000000a00 */
[----:B------:R-:W-:-:S05]  /*21d0*/  @P5 VIADD R15, R15, 0x1 ;  /* 0x000000010f0f5836 */ /* 0x000fca0000000000 */
[----:B------:R-:W-:-:S05]  /*21e0*/  MOV R14, R15 ;  /* 0x0000000f000e7202 */ /* 0x000fca0000000f00 */
[----:B------:R-:W-:Y:S01]  /*21f0*/  @!P0 IMAD.MOV R14, RZ, RZ, -R14 ;  /* 0x000000ffff0e8224 */ /* 0x000fe200078e0a0e */
[----:B------:R-:W-:Y:S01]  /*2200*/  @!P1 LOP3.LUT R14, RZ, R13, RZ, 0x33, !PT ;  /* 0x0000000dff0e9212 */ /* 0x000fe200078e33ff */
[----:B0-----:R-:W-:-:S04]  /*2210*/  IMAD.WIDE.U32 R16, R4, UR46, R10 ;  /* 0x0000002e04107c25 */ /* 0x001fc8000f8e000a */
[----:B------:R-:W-:Y:S01]  /*2220*/  IMAD R17, R5, UR46, R17 ;  /* 0x0000002e05117c24 */ /* 0x000fe2000f8e0211 */
[----:B------:R-:W-:Y:S01]  /*2230*/  SHF.R.S32.HI R5, RZ, 0x1f, R14 ;  /* 0x0000001fff057819 */ /* 0x000fe2000001140e */
[----:B-1----:R-:W-:-:S04]  /*2240*/  IMAD.WIDE.U32 R16, R14, UR6, R16 ;  /* 0x000000060e107c25 */ /* 0x002fc8000f8e0010 */
[----:B------:R-:W-:-:S04]  /*2250*/  IMAD R5, R5, UR6, RZ ;  /* 0x0000000605057c24 */ /* 0x000fc8000f8e02ff */
[C---:B------:R-:W-:Y:S01]  /*2260*/  IMAD R4, R14.reuse, UR7, R5 ;  /* 0x000000070e047c24 */ /* 0x040fe2000f8e0205 */
[----:B------:R-:W-:-:S03]  /*2270*/  IADD3 R14, PT, PT, -R14, RZ, RZ ;  /* 0x000000ff0e0e7210 */ /* 0x000fc60007ffe1ff */
[----:B------:R-:W-:Y:S02]  /*2280*/  IMAD.IADD R17, R17, 0x1, R4 ;  /* 0x0000000111117824 */ /* 0x000fe400078e0204 */
[----:B------:R-:W-:-:S04]  /*2290*/  IMAD R14, R13, R14, UR76 ;  /* 0x0000004c0d0e7e24 */ /* 0x000fc8000f8e020e */
[----:B------:R-:W-:-:S04]  /*22a0*/  IMAD.WIDE.U32 R4, R14, UR4, R16 ;  /* 0x000000040e047c25 */ /* 0x000fc8000f8e0010 */
[----:B------:R-:W-:Y:S01]  /*22b0*/  IMAD R14, R14, UR5, R5 ;  /* 0x000000050e0e7c24 */ /* 0x000fe2000f8e0205 */
[----:B--2---:R-:W-:-:S04]  /*22c0*/  LEA R16, P0, R4, UR8, 0x2 ;  /* 0x0000000804107c11 */ /* 0x004fc8000f8010ff */
[----:B------:R-:W-:-:S05]  /*22d0*/  LEA.HI.X R17, R4, UR9, R14, 0x2, P0 ;  /* 0x0000000904117c11 */ /* 0x000fca00080f140e */
[----:B------:R-:W-:Y:S01]  /*22e0*/  @!PT LDS RZ, [RZ] ;  /* 0x00000000fffff984 */ /* 0x000fe20000000800 */
[----:B------:R-:W-:Y:S01]  /*22f0*/  @!PT LDS RZ, [RZ] ;  /* 0x00000000fffff984 */ /* 0x000fe20000000800 */
[----:B------:R-:W-:Y:S01]  /*2300*/  @!PT LDS RZ, [RZ] ;  /* 0x00000000fffff984 */ /* 0x000fe20000000800 */
[----:B------:R0:W-:Y:S01]  /*2310*/  LDGSTS.E.LTC128B [R7+0x38200], desc[UR74][R16.64] ;  /* 0x3820000010077fae */ /* 0x0001e2000b9a124a */
[----:B------:R-:W-:Y:S05]  /*2320*/  BRA `(.L_x_306) ;  /* 0x0000000000047947 */ /* 0x000fea0003800000 */
.L_x_305:
[----:B------:R0:W-:Y:S02]  /*2330*/  STS [R12+UR40+0x38200], RZ ;  /* 0x038200ff0c007988 */ /* 0x0001e40008000828 */
.L_x_306:
[----:B------:R-:W-:Y:S05]  /*2340*/  BSYNC.RECONVERGENT B0 ;  /* 0x0000000000007941 */ /* 0x000fea0003800200 */
.L_x_304:
[----:B------:R-:W-:Y:S04]  /*2350*/  BSSY.RECONVERGENT B0, `(.L_x_307) ;  /* 0x0000031000007945 */ /* 0x000fe80003800200 */
[----:B------:R-:W-:Y:S05]  /*2360*/  @P4 BRA `(.L_x_308) ;  /* 0x0000000000b84947 */ /* 0x000fea0003800000 */
[----:B------:R-:W0:Y:S02]  /*2370*/  LDC R14, c[0x0][0x790] ;  /* 0x0001e400ff0e7b82 */ /* 0x000e240000000800 */
[----:B0----5:R-:W-:Y:S01]  /*2380*/  IMAD.MOV.U32 R16, RZ, RZ, RZ ;  /* 0x000000ffff107224 */ /* 0x021fe200078e00ff */
[----:B------:R-:W0:Y:S01]  /*2390*/  LDCU.128 UR4, c[0x0][0x7a0] ;  /* 0x0000f400ff0477ac */ /* 0x000e220008000c00 */
[----:B------:R-:W5:Y:S01]  /*23a0*/  LDCU.64 UR8, c[0x0][0x780] ;  /* 0x0000f000ff0877ac */ /* 0x000f620008000a00 */
[----:B------:R-:W-:-:S04]  /*23b0*/  IABS R4, R14 ;  /* 0x0000000e00047213 */ /* 0x000fc80000000000 */
[----:B------:R-:W1:Y:S08]  /*23c0*/  I2F.RP R15, R4 ;  /* 0x00000004000f7306 */ /* 0x000e700000209400 */
[----:B-1----:R-:W1:Y:S02]  /*23d0*/  MUFU.RCP R17, R15 ;  /* 0x0000000f00117308 */ /* 0x002e640000001000 */
[----:B-1----:R-:W-:-:S02]  /*23e0*/  IADD3 R17, PT, PT, R17, 0xffffffe, RZ ;  /* 0x0ffffffe11117810 */ /* 0x002fc40007ffe0ff */
[----:B------:R-:W-:-:S04]  /*23f0*/  LOP3.LUT R15, R14, UR76, RZ, 0x3c, !PT ;  /* 0x0000004c0e0f7c12 */ /* 0x000fc8000f8e3cff */
[----:B------:R-:W1:Y:S01]  /*2400*/  F2I.FTZ.U32.TRUNC.NTZ R17, R17 ;  /* 0x0000001100117305 */ /* 0x000e62000021f000 */
[----:B------:R-:W-:Y:S02]  /*2410*/  ISETP.GE.AND P1, PT, R15, RZ, PT ;  /* 0x000000ff0f00720c */ /* 0x000fe40003f26270 */
[----:B-1----:R-:W-:-:S05]  /*2420*/  IADD3 R5, PT, PT, RZ, -R17, RZ ;  /* 0x80000011ff057210 */ /* 0x002fca0007ffe0ff */
[----:B------:R-:W-:-:S04]  /*2430*/  IMAD R5, R5, R4, RZ ;  /* 0x0000000405057224 */ /* 0x000fc800078e02ff */
[----:B------:R-:W-:Y:S01]  /*2440*/  IMAD.HI.U32 R16, R17, R5, R16 ;  /* 0x0000000511107227 */ /* 0x000fe200078e0010 */
[----:B------:R-:W-:-:S05]  /*2450*/  SHF.R.S32.HI R17, RZ, 0x1f, R10 ;  /* 0x0000001fff117819 */ /* 0x000fca000001140a */
[----:B------:R-:W-:Y:S01]  /*2460*/  IMAD.HI.U32 R13, R16, R9, RZ ;  /* 0x00000009100d7227 */ /* 0x000fe200078e00ff */
[----:B------:R-:W-:-:S04]  /*2470*/  MOV R16, R10 ;  /* 0x0000000a00107202 */ /* 0x000fc80000000f00 */
[----:B------:R-:W-:-:S05]  /*2480*/  IADD3 R5, PT, PT, -R13, RZ, RZ ;  /* 0x000000ff0d057210 */ /* 0x000fca0007ffe1ff */
[----:B------:R-:W-:-:S05]  /*2490*/  IMAD R5, R4, R5, R9 ;  /* 0x0000000504057224 */ /* 0x000fca00078e0209 */
[----:B------:R-:W-:-:S13]  /*24a0*/  ISETP.GT.U32.AND P0, PT, R4, R5, PT ;  /* 0x000000050400720c */ /* 0x000fda0003f04070 */
[----:B------:R-:W-:Y:S01]  /*24b0*/  @!P0 IMAD.IADD R5, R5, 0x1, -R4 ;  /* 0x0000000105058824 */ /* 0x000fe200078e0a04 */
[----:B------:R-:W-:Y:S02]  /*24c0*/  @!P0 IADD3 R13, PT, PT, R13, 0x1, RZ ;  /* 0x000000010d0d8810 */ /* 0x000fe40007ffe0ff */
[----:B------:R-:W-:Y:S02]  /*24d0*/  ISETP.NE.AND P0, PT, R14, RZ, PT ;  /* 0x000000ff0e00720c */ /* 0x000fe40003f05270 */
[----:B------:R-:W-:Y:S02]  /*24e0*/  ISETP.GE.U32.AND P4, PT, R5, R4, PT ;  /* 0x000000040500720c */ /* 0x000fe40003f86070 */
[----:B------:R-:W1:Y:S11]  /*24f0*/  LDC.64 R4, c[0x0][0x7b0] ;  /* 0x0001ec00ff047b82 */ /* 0x000e760000000a00 */
[----:B------:R-:W-:-:S04]  /*2500*/  @P4 VIADD R13, R13, 0x1 ;  /* 0x000000010d0d4836 */ /* 0x000fc80000000000 */
[----:B------:R-:W-:Y:S01]  /*2510*/  @!P1 IMAD.MOV R13, RZ, RZ, -R13 ;  /* 0x000000ffff0d9224 */ /* 0x000fe200078e0a0d */
[----:B------:R-:W-:Y:S01]  /*2520*/  @!P0 LOP3.LUT R13, RZ, R14, RZ, 0x33, !PT ;  /* 0x0000000eff0d8212 */ /* 0x000fe200078e33ff */
[----:B-1----:R-:W-:-:S03]  /*2530*/  IMAD.WIDE.U32 R16, R4, UR46, R16 ;  /* 0x0000002e04107c25 */ /* 0x002fc6000f8e0010 */
[----:B------:R-:W-:Y:S01]  /*2540*/  SHF.R.S32.HI R4, RZ, 0x1f, R13 ;  /* 0x0000001fff047819 */ /* 0x000fe2000001140d */
[----:B------:R-:W-:-:S04]  /*2550*/  IMAD R17, R5, UR46, R17 ;  /* 0x0000002e05117c24 */ /* 0x000fc8000f8e0211 */
[----:B0-----:R-:W-:Y:S02]  /*2560*/  IMAD R4, R4, UR6, RZ ;  /* 0x0000000604047c24 */ /* 0x001fe4000f8e02ff */
[----:B------:R-:W-:-:S04]  /*2570*/  IMAD.WIDE.U32 R16, R13, UR6, R16 ;  /* 0x000000060d107c25 */ /* 0x000fc8000f8e0010 */
[C---:B------:R-:W-:Y:S01]  /*2580*/  IMAD R4, R13.reuse, UR7, R4 ;  /* 0x000000070d047c24 */ /* 0x040fe2000f8e0204 */
[----:B------:R-:W-:-:S03]  /*2590*/  IADD3 R13, PT, PT, -R13, RZ, RZ ;  /* 0x000000ff0d0d7210 */ /* 0x000fc60007ffe1ff */
[----:B------:R-:W-:Y:S02]  /*25a0*/  IMAD.IADD R17, R17, 0x1, R4 ;  /* 0x0000000111117824 */ /* 0x000fe400078e0204 */
[----:B------:R-:W-:-:S04]  /*25b0*/  IMAD R13, R14, R13, UR76 ;  /* 0x0000004c0e0d7e24 */ /* 0x000fc8000f8e020d */
[----:B------:R-:W-:-:S04]  /*25c0*/  IMAD.WIDE.U32 R4, R13, UR4, R16 ;  /* 0x000000040d047c25 */ /* 0x000fc8000f8e0010 */
[----:B------:R-:W-:Y:S01]  /*25d0*/  IMAD R13, R13, UR5, R5 ;  /* 0x000000050d0d7c24 */ /* 0x000fe2000f8e0205 */
[----:B-----5:R-:W-:-:S04]  /*25e0*/  LEA R14, P0, R4, UR8, 0x2 ;  /* 0x00000008040e7c11 */ /* 0x020fc8000f8010ff */
[----:B------:R-:W-:-:S05]  /*25f0*/  LEA.HI.X R15, R4, UR9, R13, 0x2, P0 ;  /* 0x00000009040f7c11 */ /* 0x000fca00080f140d */
[----:B------:R-:W-:Y:S01]  /*2600*/  @!PT LDS RZ, [RZ] ;  /* 0x00000000fffff984 */ /* 0x000fe20000000800 */
[----:B------:R-:W-:Y:S01]  /*2610*/  @!PT LDS RZ, [RZ] ;  /* 0x00000000fffff984 */ /* 0x000fe20000000800 */
[----:B------:R-:W-:Y:S01]  /*2620*/  @!PT LDS RZ, [RZ] ;  /* 0x00000000fffff984 */ /* 0x000fe20000000800 */
[----:B------:R0:W-:Y:S01]  /*2630*/  LDGSTS.E.LTC128B [R7+0x38204], desc[UR74][R14.64+0x4] ;  /* 0x382040040e077fae */ /* 0x0001e2000b9a124a */
[----:B------:R-:W-:Y:S05]  /*2640*/  BRA `(.L_x_309) ;  /* 0x0000000000047947 */ /* 0x000fea0003800000 */
.L_x_308:
[----:B------:R0:W-:Y:S02]  /*2650*/  STS [R12+UR40+0x38204], RZ ;  /* 0x038204ff0c007988 */ /* 0x0001e40008000828 */
.L_x_309:
[----:B------:R-:W-:Y:S05]  /*2660*/  BSYNC.RECONVERGENT B0 ;  /* 0x0000000000007941 */ /* 0x000fea0003800200 */
.L_x_307:
[----:B------:R-:W-:Y:S04]  /*2670*/  BSSY.RECONVERGENT B0, `(.L_x_310) ;  /* 0x0000031000007945 */ /* 0x000fe80003800200 */
[----:B------:R-:W-:Y:S05]  /*2680*/  @P3 BRA `(.L_x_311) ;  /* 0x0000000000b83947 */ /* 0x000fea0003800000 */
[----:B0-----:R-:W0:Y:S01]  /*2690*/  LDC R14, c[0x0][0x790] ;  /* 0x0001e400ff0e7b82 */ /* 0x001e220000000800 */
[----:B-----5:R-:W-:Y:S01]  /*26a0*/  IMAD.MOV.U32 R16, RZ, RZ, RZ ;  /* 0x000000ffff107224 */ /* 0x020fe200078e00ff */
[----:B------:R-:W5:Y:S01]  /*26b0*/  LDCU.128 UR4, c[0x0][0x7a0] ;  /* 0x0000f400ff0477ac */ /* 0x000f620008000c00 */
[----:B------:R-:W1:Y:S01]  /*26c0*/  LDCU.64 UR8, c[0x0][0x780] ;  /* 0x0000f000ff0877ac */ /* 0x000e620008000a00 */
[----:B0-----:R-:W-:-:S04]  /*26d0*/  IABS R4, R14 ;  /* 0x0000000e00047213 */ /* 0x001fc80000000000 */
[----:B------:R-:W0:Y:S08]  /*26e0*/  I2F.RP R15, R4 ;  /* 0x00000004000f7306 */ /* 0x000e300000209400 */
[----:B0-----:R-:W0:Y:S02]  /*26f0*/  MUFU.RCP R17, R15 ;  /* 0x0000000f00117308 */ /* 0x001e240000001000 */
[----:B0-----:R-:W-:-:S02]  /*2700*/  IADD3 R17, PT, PT, R17, 0xffffffe, RZ ;  /* 0x0ffffffe11117810 */ /* 0x001fc40007ffe0ff */
[----:B------:R-:W-:-:S04]  /*2710*/  LOP3.LUT R15, R14, UR76, RZ, 0x3c, !PT ;  /* 0x0000004c0e0f7c12 */ /* 0x000fc8000f8e3cff */
[----:B------:R-:W0:Y:S01]  /*2720*/  F2I.FTZ.U32.TRUNC.NTZ R17, R17 ;  /* 0x0000001100117305 */ /* 0x000e22000021f000 */
[----:B------:R-:W-:Y:S02]  /*2730*/  ISETP.GE.AND P1, PT, R15, RZ, PT ;  /* 0x000000ff0f00720c */ /* 0x000fe40003f26270 */
[----:B0-----:R-:W-:-:S05]  /*2740*/  IADD3 R5, PT, PT, RZ, -R17, RZ ;  /* 0x80000011ff057210 */ /* 0x001fca0007ffe0ff */
        /* <DEDUP_REMOVED lines=13> */
[----:B------:R-:W-:-:S04]  /*2820*/  @P3 VIADD R13, R13, 0x1 ;  /* 0x000000010d0d3836 */ /* 0x000fc80000000000 */
[----:B------:R-:W-:Y:S01]  /*2830*/  @!P1 IMAD.MOV R13, RZ, RZ, -R13 ;  /* 0x000000ffff0d9224 */ /* 0x000fe200078e0a0d */
[----:B------:R-:W-:Y:S01]  /*2840*/  @!P0 LOP3.LUT R13, RZ, R14, RZ, 0x33, !PT ;  /* 0x0000000eff0d8212 */ /* 0x000fe200078e33ff */
[----:B0-----:R-:W-:-:S03]  /*2850*/  IMAD.WIDE.U32 R16, R4, UR46, R16 ;  /* 0x0000002e04107c25 */ /* 0x001fc6000f8e0010 */
[----:B------:R-:W-:Y:S01]  /*2860*/  SHF.R.S32.HI R4, RZ, 0x1f, R13 ;  /* 0x0000001fff047819 */ /* 0x000fe2000001140d */
[----:B------:R-:W-:-:S04]  /*2870*/  IMAD R17, R5, UR46, R17 ;  /* 0x0000002e05117c24 */ /* 0x000fc8000f8e0211 */
[----:B-----5:R-:W-:Y:S02]  /*2880*/  IMAD R4, R4, UR6, RZ ;  /* 0x0000000604047c24 */ /* 0x020fe4000f8e02ff */
[----:B------:R-:W-:-:S04]  /*2890*/  IMAD.WIDE.U32 R16, R13, UR6, R16 ;  /* 0x000000060d107c25 */ /* 0x000fc8000f8e0010 */
[C---:B------:R-:W-:Y:S01]  /*28a0*/  IMAD R4, R13.reuse, UR7, R4 ;  /* 0x000000070d047c24 */ /* 0x040fe2000f8e0204 */
[----:B------:R-:W-:-:S03]  /*28b0*/  IADD3 R13, PT, PT, -R13, RZ, RZ ;  /* 0x000000ff0d0d7210 */ /* 0x000fc60007ffe1ff */
[----:B------:R-:W-:Y:S02]  /*28c0*/  IMAD.IADD R17, R17, 0x1, R4 ;  /* 0x0000000111117824 */ /* 0x000fe400078e0204 */
[----:B------:R-:W-:-:S04]  /*28d0*/  IMAD R13, R14, R13, UR76 ;  /* 0x0000004c0e0d7e24 */ /* 0x000fc8000f8e020d */
[----:B------:R-:W-:-:S04]  /*28e0*/  IMAD.WIDE.U32 R4, R13, UR4, R16 ;  /* 0x000000040d047c25 */ /* 0x000fc8000f8e0010 */
[----:B------:R-:W-:Y:S01]  /*28f0*/  IMAD R13, R13, UR5, R5 ;  /* 0x000000050d0d7c24 */ /* 0x000fe2000f8e0205 */
[----:B-1----:R-:W-:-:S04]  /*2900*/  LEA R14, P0, R4, UR8, 0x2 ;  /* 0x00000008040e7c11 */ /* 0x002fc8000f8010ff */
[----:B------:R-:W-:-:S05]  /*2910*/  LEA.HI.X R15, R4, UR9, R13, 0x2, P0 ;  /* 0x00000009040f7c11 */ /* 0x000fca00080f140d */
[----:B------:R-:W-:Y:S01]  /*2920*/  @!PT LDS RZ, [RZ] ;  /* 0x00000000fffff984 */ /* 0x000fe20000000800 */
[----:B------:R-:W-:Y:S01]  /*2930*/  @!PT LDS RZ, [RZ] ;  /* 0x00000000fffff984 */ /* 0x000fe20000000800 */
[----:B------:R-:W-:Y:S01]  /*2940*/  @!PT LDS RZ, [RZ] ;  /* 0x00000000fffff984 */ /* 0x000fe20000000800 */
[----:B------:R0:W-:Y:S01]  /*2950*/  LDGSTS.E.LTC128B [R7+0x38208], desc[UR74][R14.64+0x8] ;  /* 0x382080080e077fae */ /* 0x0001e2000b9a124a */
[----:B------:R-:W-:Y:S05]  /*2960*/  BRA `(.L_x_312) ;  /* 0x0000000000047947 */ /* 0x000fea0003800000 */
.L_x_311:
[----:B------:R0:W-:Y:S02]  /*2970*/  STS [R12+UR40+0x38208], RZ ;  /* 0x038208ff0c007988 */ /* 0x0001e40008000828 */
.L_x_312:
[----:B------:R-:W-:Y:S05]  /*2980*/  BSYNC.RECONVERGENT B0 ;  /* 0x0000000000007941 */ /* 0x000fea0003800200 */
.L_x_310:
[----:B------:R-:W-:Y:S04]  /*2990*/  BSSY.RECONVERGENT B0, `(.L_x_313) ;  /* 0x0000031000007945 */ /* 0x000fe80003800200 */
[----:B------:R-:W-:Y:S05]  /*29a0*/  @P2 BRA `(.L_x_314) ;  /* 0x0000000000b82947 */ /* 0x000fea0003800000 */
[----:B0-2-4-:R-:W0:Y:S01]  /*29b0*/  LDC R12, c[0x0][0x790] ;  /* 0x0001e400ff0c7b82 */ /* 0x015e220000000800 */
[----:B------:R-:W-:Y:S01]  /*29c0*/  IMAD.MOV.U32 R14, RZ, RZ, RZ ;  /* 0x000000ffff0e7224 */ /* 0x000fe200078e00ff */
[----:B------:R-:W2:Y:S01]  /*29d0*/  LDCU.128 UR4, c[0x0][0x7a0] ;  /* 0x0000f400ff0477ac */ /* 0x000ea20008000c00 */
[----:B------:R-:W4:Y:S01]  /*29e0*/  LDCU.64 UR8, c[0x0][0x780] ;  /* 0x0000f000ff0877ac */ /* 0x000f220008000a00 */
[----:B0-----:R-:W-:-:S04]  /*29f0*/  IABS R4, R12 ;  /* 0x0000000c00047213 */ /* 0x001fc80000000000 */
[----:B------:R-:W0:Y:S08]  /*2a00*/  I2F.RP R13, R4 ;  /* 0x00000004000d7306 */ /* 0x000e300000209400 */
[----:B0-----:R-:W0:Y:S02]  /*2a10*/  MUFU.RCP R15, R13 ;  /* 0x0000000d000f7308 */ /* 0x001e240000001000 */
[----:B0-----:R-:W-:-:S06]  /*2a20*/  IADD3 R15, PT, PT, R15, 0xffffffe, RZ ;  /* 0x0ffffffe0f0f7810 */ /* 0x001fcc0007ffe0ff */
[----:B------:R-:W0:Y:S02]  /*2a30*/  F2I.FTZ.U32.TRUNC.NTZ R15, R15 ;  /* 0x0000000f000f7305 */ /* 0x000e24000021f000 */
[----:B0-----:R-:W-:-:S05]  /*2a40*/  IADD3 R5, PT, PT, RZ, -R15, RZ ;  /* 0x8000000fff057210 */ /* 0x001fca0007ffe0ff */
[----:B------:R-:W-:-:S04]  /*2a50*/  IMAD R5, R5, R4, RZ ;  /* 0x0000000405057224 */ /* 0x000fc800078e02ff */
[----:B------:R-:W-:Y:S01]  /*2a60*/  IMAD.HI.U32 R14, R15, R5, R14 ;  /* 0x000000050f0e7227 */ /* 0x000fe200078e000e */
[----:B------:R-:W-:-:S05]  /*2a70*/  SHF.R.S32.HI R15, RZ, 0x1f, R10 ;  /* 0x0000001fff0f7819 */ /* 0x000fca000001140a */
[----:B------:R-:W-:-:S04]  /*2a80*/  IMAD.HI.U32 R11, R14, R9, RZ ;  /* 0x000000090e0b7227 */ /* 0x000fc800078e00ff */
[----:B------:R-:W-:Y:S01]  /*2a90*/  IMAD.MOV.U32 R14, RZ, RZ, R10 ;  /* 0x000000ffff0e7224 */ /* 0x000fe200078e000a */
[----:B------:R-:W-:-:S05]  /*2aa0*/  IADD3 R5, PT, PT, -R11, RZ, RZ ;  /* 0x000000ff0b057210 */ /* 0x000fca0007ffe1ff */
[----:B------:R-:W-:Y:S01]  /*2ab0*/  IMAD R5, R4, R5, R9 ;  /* 0x0000000504057224 */ /* 0x000fe200078e0209 */
[----:B------:R-:W-:-:S04]  /*2ac0*/  LOP3.LUT R9, R12, UR76, RZ, 0x3c, !PT ;  /* 0x0000004c0c097c12 */ /* 0x000fc8000f8e3cff */
[----:B------:R-:W-:Y:S02]  /*2ad0*/  ISETP.GT.U32.AND P0, PT, R4, R5, PT ;  /* 0x000000050400720c */ /* 0x000fe40003f04070 */
[----:B------:R-:W-:-:S11]  /*2ae0*/  ISETP.GE.AND P1, PT, R9, RZ, PT ;  /* 0x000000ff0900720c */ /* 0x000fd60003f26270 */
[----:B------:R-:W-:Y:S01]  /*2af0*/  @!P0 IMAD.IADD R5, R5, 0x1, -R4 ;  /* 0x0000000105058824 */ /* 0x000fe200078e0a04 */
[----:B------:R-:W-:Y:S02]  /*2b00*/  @!P0 IADD3 R11, PT, PT, R11, 0x1, RZ ;  /* 0x000000010b0b8810 */ /* 0x000fe40007ffe0ff */
[----:B------:R-:W-:Y:S02]  /*2b10*/  ISETP.NE.AND P0, PT, R12, RZ, PT ;  /* 0x000000ff0c00720c */ /* 0x000fe40003f05270 */
[----:B------:R-:W-:Y:S02]  /*2b20*/  ISETP.GE.U32.AND P2, PT, R5, R4, PT ;  /* 0x000000040500720c */ /* 0x000fe40003f46070 */
[----:B------:R-:W0:Y:S11]  /*2b30*/  LDC.64 R4, c[0x0][0x7b0] ;  /* 0x0001ec00ff047b82 */ /* 0x000e360000000a00 */
[----:B------:R-:W-:-:S05]  /*2b40*/  @P2 VIADD R11, R11, 0x1 ;  /* 0x000000010b0b2836 */ /* 0x000fca0000000000 */
[----:B------:R-:W-:Y:S02]  /*2b50*/  @!P1 IADD3 R11, PT, PT, -R11, RZ, RZ ;  /* 0x000000ff0b0b9210 */ /* 0x000fe40007ffe1ff */
[----:B------:R-:W-:Y:S01]  /*2b60*/  @!P0 LOP3.LUT R11, RZ, R12, RZ, 0x33, !PT ;  /* 0x0000000cff0b8212 */ /* 0x000fe200078e33ff */
[----:B0-----:R-:W-:-:S03]  /*2b70*/  IMAD.WIDE.U32 R14, R4, UR46, R14 ;  /* 0x0000002e040e7c25 */ /* 0x001fc6000f8e000e */
[----:B------:R-:W-:Y:S01]  /*2b80*/  SHF.R.S32.HI R4, RZ, 0x1f, R11 ;  /* 0x0000001fff047819 */ /* 0x000fe2000001140b */
[----:B------:R-:W-:-:S04]  /*2b90*/  IMAD R15, R5, UR46, R15 ;  /* 0x0000002e050f7c24 */ /* 0x000fc8000f8e020f */
[----:B--2---:R-:W-:Y:S02]  /*2ba0*/  IMAD R4, R4, UR6, RZ ;  /* 0x0000000604047c24 */ /* 0x004fe4000f8e02ff */
[----:B------:R-:W-:-:S04]  /*2bb0*/  IMAD.WIDE.U32 R14, R11, UR6, R14 ;  /* 0x000000060b0e7c25 */ /* 0x000fc8000f8e000e */
[C---:B------:R-:W-:Y:S01]  /*2bc0*/  IMAD R4, R11.reuse, UR7, R4 ;  /* 0x000000070b047c24 */ /* 0x040fe2000f8e0204 */
[----:B------:R-:W-:-:S03]  /*2bd0*/  IADD3 R11, PT, PT, -R11, RZ, RZ ;  /* 0x000000ff0b0b7210 */ /* 0x000fc60007ffe1ff */
[----:B------:R-:W-:Y:S02]  /*2be0*/  IMAD.IADD R15, R15, 0x1, R4 ;  /* 0x000000010f0f7824 */ /* 0x000fe400078e0204 */
[----:B------:R-:W-:-:S04]  /*2bf0*/  IMAD R11, R12, R11, UR76 ;  /* 0x0000004c0c0b7e24 */ /* 0x000fc8000f8e020b */
[----:B------:R-:W-:-:S04]  /*2c00*/  IMAD.WIDE.U32 R14, R11, UR4, R14 ;  /* 0x000000040b0e7c25 */ /* 0x000fc8000f8e000e */
[----:B------:R-:W-:Y:S01]  /*2c10*/  IMAD R11, R11, UR5, R15 ;  /* 0x000000050b0b7c24 */ /* 0x000fe2000f8e020f */
[----:B----4-:R-:W-:-:S04]  /*2c20*/  LEA R4, P0, R14, UR8, 0x2 ;  /* 0x000000080e047c11 */ /* 0x010fc8000f8010ff */
[----:B------:R-:W-:-:S05]  /*2c30*/  LEA.HI.X R5, R14, UR9, R11, 0x2, P0 ;  /* 0x000000090e057c11 */ /* 0x000fca00080f140b */
[----:B------:R-:W-:Y:S01]  /*2c40*/  @!PT LDS RZ, [RZ] ;  /* 0x00000000fffff984 */ /* 0x000fe20000000800 */
[----:B------:R-:W-:Y:S01]  /*2c50*/  @!PT LDS RZ, [RZ] ;  /* 0x00000000fffff984 */ /* 0x000fe20000000800 */
[----:B------:R-:W-:Y:S01]  /*2c60*/  @!PT LDS RZ, [RZ] ;  /* 0x00000000fffff984 */ /* 0x000fe20000000800 */
[----:B------:R0:W-:Y:S01]  /*2c70*/  LDGSTS.E.LTC128B [R7+0x3820c], desc[UR74][R4.64+0xc] ;  /* 0x3820c00c04077fae */ /* 0x0001e2000b9a124a */
[----:B------:R-:W-:Y:S05]  /*2c80*/  BRA `(.L_x_315) ;  /* 0x0000000000047947 */ /* 0x000fea0003800000 */
.L_x_314:
[----:B------:R0:W-:Y:S02]  /*2c90*/  STS [R12+UR40+0x3820c], RZ ;  /* 0x03820cff0c007988 */ /* 0x0001e40008000828 */
.L_x_315:
[----:B------:R-:W-:Y:S05]  /*2ca0*/  BSYNC.RECONVERGENT B0 ;  /* 0x0000000000007941 */ /* 0x000fea0003800200 */
.L_x_313:
[----:B------:R-:W-:Y:S01]  /*2cb0*/  NOP ;  /* 0x0000000000007918 */ /* 0x000fe20000000000 */
[----:B------:R-:W-:Y:S01]  /*2cc0*/  UISETP.NE.AND UP1, UPT, UR25, URZ, UPT ;  /* 0x000000ff1900728c */ /* 0x000fe2000bf25270 */
[----:B------:R-:W-:Y:S01]  /*2cd0*/  ARRIVES.LDGSTSBAR.64.ARVCNT [UR15+0xa0] ;  /* 0x0000a000ff0079b0 */ /* 0x000fe20008001a0f */
[----:B------:R-:W-:Y:S01]  /*2ce0*/  NOP ;  /* 0x0000000000007918 */ /* 0x000fe20000000000 */
[----:B------:R-:W0:Y:S02]  /*2cf0*/  SYNCS.PHASECHK.TRANS64.TRYWAIT P0, [UR15+0x8], R3 ;  /* 0x00000803ff0075a7 */ /* 0x000e24000800110f */
[----:B0-----:R-:W-:Y:S06]  /*2d00*/  @!P0 BRA `(.L_x_316) ;  /* 0x0000003800748947 */ /* 0x001fec0003800000 */
.L_x_390:
[----:B------:R-:W0:Y:S01]  /*2d10*/  LDCU.64 UR4, c[0x0][0x348] ;  /* 0x00006900ff0477ac */ /* 0x000e220008000a00 */
[----:B------:R-:W1:Y:S01]  /*2d20*/  LDCU.64 UR8, c[0x0][0x348] ;  /* 0x00006900ff0877ac */ /* 0x000e620008000a00 */
[----:B------:R-:W2:Y:S01]  /*2d30*/  LDCU.64 UR10, c[0x0][0x348] ;  /* 0x00006900ff0a77ac */ /* 0x000ea20008000a00 */
[----:B------:R-:W3:Y:S01]  /*2d40*/  LDCU.64 UR12, c[0x0][0x348] ;  /* 0x00006900ff0c77ac */ /* 0x000ee20008000a00 */
[----:B------:R-:W-:Y:S02]  /*2d50*/  ULOP3.LUT UR41, UR15, 0xfefffc00, URZ, 0xc0, !UPT ;  /* 0xfefffc000f297892 */ /* 0x000fe4000f8ec0ff */
[----:B0-----:R-:W-:Y:S01]  /*2d60*/  UIADD3 UR6, UP0, UPT, UR4, 0x40, URZ ;  /* 0x0000004004067890 */ /* 0x001fe2000ff1e0ff */
[----:B------:R-:W-:Y:S01]  /*2d70*/  UMOV UR42, URZ ;  /* 0x000000ff002a7c82 */ /* 0x000fe20008000000 */
[----:B------:R-:W-:Y:S02]  /*2d80*/  UIADD3 UR24, UPT, UPT, UR40, 0x4000, URZ ;  /* 0x0000400028187890 */ /* 0x000fe4000fffe0ff */
[----:B------:R-:W-:-:S02]  /*2d90*/  UIADD3.X UR4, UPT, UPT, URZ, UR5, URZ, UP0, !UPT ;  /* 0x00000005ff047290 */ /* 0x000fc400087fe4ff */
[----:B-1----:R-:W-:Y:S01]  /*2da0*/  UIADD3 UR8, UP0, UPT, UR8, 0x40, URZ ;  /* 0x0000004008087890 */ /* 0x002fe2000ff1e0ff */
[----:B------:R-:W-:Y:S01]  /*2db0*/  UMOV UR26, 0x40 ;  /* 0x00000040001a7882 */ /* 0x000fe20000000000 */
[----:B------:R-:W-:Y:S02]  /*2dc0*/  UMOV UR27, UR43 ;  /* 0x0000002b001b7c82 */ /* 0x000fe40008000000 */
[----:B------:R-:W-:Y:S02]  /*2dd0*/  UIADD3.X UR5, UPT, UPT, URZ, UR9, URZ, UP0, !UPT ;  /* 0x00000009ff057290 */ /* 0x000fe400087fe4ff */
[----:B--2---:R-:W-:Y:S01]  /*2de0*/  UIADD3 UR10, UP0, UPT, UR10, 0x40, URZ ;  /* 0x000000400a0a7890 */ /* 0x004fe2000ff1e0ff */
[----:B------:R-:W-:Y:S01]  /*2df0*/  UMOV UR28, UR44 ;  /* 0x0000002c001c7c82 */ /* 0x000fe20008000000 */
[----:B------:R-:W-:Y:S02]  /*2e00*/  UMOV UR29, UR45 ;  /* 0x0000002d001d7c82 */ /* 0x000fe40008000000 */
[----:B------:R-:W-:-:S02]  /*2e10*/  UIADD3.X UR9, UPT, UPT, URZ, UR11, URZ, UP0, !UPT ;  /* 0x0000000bff097290 */ /* 0x000fc400087fe4ff */
[----:B---3--:R-:W-:Y:S01]  /*2e20*/  UIADD3 UR31, UP0, UPT, UR12, 0x40, URZ ;  /* 0x000000400c1f7890 */ /* 0x008fe2000ff1e0ff */
[----:B------:R-:W-:Y:S01]  /*2e30*/  UMOV UR30, UR46 ;  /* 0x0000002e001e7c82 */ /* 0x000fe20008000000 */
[----:B------:R-:W-:Y:S02]  /*2e40*/  UIADD3 UR16, UPT, UPT, UR40, 0x8000, URZ ;  /* 0x0000800028107890 */ /* 0x000fe4000fffe0ff */
[----:B------:R-:W-:Y:S01]  /*2e50*/  UIADD3.X UR23, UPT, UPT, URZ, UR13, URZ, UP0, !UPT ;  /* 0x0000000dff177290 */ /* 0x000fe200087fe4ff */
[----:B------:R-:W0:Y:S01]  /*2e60*/  LDCU.64 UR12, c[0x0][0x348] ;  /* 0x00006900ff0c77ac */ /* 0x000e220008000a00 */
[----:B------:R-:W-:Y:S01]  /*2e70*/  UMOV UR18, 0x80 ;  /* 0x0000008000127882 */ /* 0x000fe20000000000 */
[----:B------:R-:W-:Y:S01]  /*2e80*/  UMOV UR19, UR43 ;  /* 0x0000002b00137c82 */ /* 0x000fe20008000000 */
[----:B------:R-:W-:Y:S01]  /*2e90*/  UMOV UR20, UR44 ;  /* 0x0000002c00147c82 */ /* 0x000fe20008000000 */
[----:B------:R-:W-:Y:S01]  /*2ea0*/  UMOV UR21, UR45 ;  /* 0x0000002d00157c82 */ /* 0x000fe20008000000 */
[----:B------:R-:W-:Y:S01]  /*2eb0*/  UMOV UR22, UR46 ;  /* 0x0000002e00167c82 */ /* 0x000fe20008000000 */
[----:B------:R-:W-:Y:S01]  /*2ec0*/  UMOV UR25, UR41 ;  /* 0x0000002900197c82 */ /* 0x000fe20008000000 */
[----:B0-----:R-:W-:-:S04]  /*2ed0*/  UIADD3 UR47, UP0, UPT, UR12, 0x280, URZ ;  /* 0x000002800c2f7890 */ /* 0x001fc8000ff1e0ff */
[----:B------:R-:W-:Y:S01]  /*2ee0*/  UIADD3.X UR39, UPT, UPT, URZ, UR13, URZ, UP0, !UPT ;  /* 0x0000000dff277290 */ /* 0x000fe200087fe4ff */
[----:B------:R-:W0:Y:S02]  /*2ef0*/  LDCU.64 UR12, c[0x0][0x348] ;  /* 0x00006900ff0c77ac */ /* 0x000e240008000a00 */
        /* <DEDUP_REMOVED lines=8> */
[----:B------:R-:W-:Y:S11]  /*2f80*/  BRA.U UP1, `(.L_x_317) ;  /* 0x00000001010c7547 */ /* 0x000ff6000b800000 */
[----:B------:R-:W-:-:S13]  /*2f90*/  ELECT P0, URZ, PT ;  /* 0x0000000000ff782f */ /* 0x000fda0003800000 */
[----:B------:R-:W-:-:S04]  /*2fa0*/  @P0 MOV R4, 0x20000 ;  /* 0x0002000000040802 */ /* 0x000fc80000000f00 */
[----:B------:R0:W-:Y:S03]  /*2fb0*/  @P0 SYNCS.ARRIVE.TRANS64 RZ, [UR15], R4 ;  /* 0x00000004ffff09a7 */ /* 0x0001e6000800000f */
.L_x_317:
[----:B------:R-:W-:Y:S01]  /*2fc0*/  UMOV UR7, UR4 ;  /* 0x0000000400077c82 */ /* 0x000fe20008000000 */
[----:B------:R-:W-:Y:S01]  /*2fd0*/  UMOV UR4, UR8 ;  /* 0x0000000800047c82 */ /* 0x000fe20008000000 */
[----:B------:R-:W-:Y:S01]  /*2fe0*/  UIADD3 UR8, UPT, UPT, UR40, 0xc000, URZ ;  /* 0x0000c00028087890 */ /* 0x000fe2000fffe0ff */
[----:B------:R1:W-:Y:S01]  /*2ff0*/  UTMALDG.5D.2CTA [UR40], [UR6], desc[URZ] ;  /* 0x0000ff28060075b4 */ /* 0x0003e20008221000 */
[----:B------:R-:W-:Y:S01]  /*3000*/  UMOV UR17, UR41 ;  /* 0x0000002900117c82 */ /* 0x000fe20008000000 */
[----:B------:R-:W-:Y:S01]  /*3010*/  UMOV UR11, UR43 ;  /* 0x0000002b000b7c82 */ /* 0x000fe20008000000 */
[----:B------:R-:W-:Y:S01]  /*3020*/  UMOV UR12, UR44 ;  /* 0x0000002c000c7c82 */ /* 0x000fe20008000000 */
[----:B------:R-:W-:Y:S01]  /*3030*/  UMOV UR13, UR45 ;  /* 0x0000002d000d7c82 */ /* 0x000fe20008000000 */
[----:B------:R-:W-:Y:S01]  /*3040*/  UMOV UR14, UR46 ;  /* 0x0000002e000e7c82 */ /* 0x000fe20008000000 */
[----:B------:R-:W-:Y:S01]  /*3050*/  UIADD3 UR33, UPT, UPT, UR15, 0x10, URZ ;  /* 0x000000100f217890 */ /* 0x000fe2000fffe0ff */
[----:B------:R2:W-:Y:S01]  /*3060*/  UTMALDG.5D.2CTA [UR24], [UR4], desc[URZ] ;  /* 0x0000ff18040075b4 */ /* 0x0005e20008221000 */
[----:B------:R-:W-:-:S02]  /*3070*/  UMOV UR34, URZ ;  /* 0x000000ff00227c82 */ /* 0x000fc40008000000 */
[----:B------:R-:W-:Y:S01]  /*3080*/  ULOP3.LUT UR33, UR33, 0xfefffc10, URZ, 0xc0, !UPT ;  /* 0xfefffc1021217892 */ /* 0x000fe2000f8ec0ff */
[----:B------:R-:W-:Y:S01]  /*3090*/  UMOV UR35, UR43 ;  /* 0x0000002b00237c82 */ /* 0x000fe20008000000 */
[----:B------:R-:W-:Y:S01]  /*30a0*/  UMOV UR38, UR46 ;  /* 0x0000002e00267c82 */ /* 0x000fe20008000000 */
[----:B-1----:R-:W-:Y:S01]  /*30b0*/  UMOV UR6, UR47 ;  /* 0x0000002f00067c82 */ /* 0x002fe20008000000 */
[----:B------:R-:W-:Y:S01]  /*30c0*/  UMOV UR7, UR39 ;  /* 0x0000002700077c82 */ /* 0x000fe20008000000 */
[----:B--2---:R-:W-:Y:S01]  /*30d0*/  UMOV UR4, UR10 ;  /* 0x0000000a00047c82 */ /* 0x004fe20008000000 */
[----:B------:R-:W-:Y:S01]  /*30e0*/  UMOV UR5, UR9 ;  /* 0x0000000900057c82 */ /* 0x000fe20008000000 */
[----:B------:R-:W-:Y:S01]  /*30f0*/  UMOV UR10, 0xc0 ;  /* 0x000000c0000a7882 */ /* 0x000fe20000000000 */
[----:B------:R1:W-:Y:S01]  /*3100*/  UTMALDG.5D.2CTA [UR16], [UR4], desc[URZ] ;  /* 0x0000ff10040075b4 */ /* 0x0003e20008221000 */
[----:B------:R-:W-:Y:S01]  /*3110*/  UMOV UR9, UR41 ;  /* 0x0000002900097c82 */ /* 0x000fe20008000000 */
[----:B------:R-:W-:Y:S01]  /*3120*/  UIADD3 UR24, UPT, UPT, UR40, 0x24000, URZ ;  /* 0x0002400028187890 */ /* 0x000fe2000fffe0ff */
[----:B------:R-:W-:Y:S01]  /*3130*/  UMOV UR26, 0x40 ;  /* 0x00000040001a7882 */ /* 0x000fe20000000000 */
[----:B------:R-:W-:Y:S01]  /*3140*/  UMOV UR27, UR43 ;  /* 0x0000002b001b7c82 */ /* 0x000fe20008000000 */
[----:B------:R-:W-:Y:S01]  /*3150*/  UMOV UR28, UR36 ;  /* 0x00000024001c7c82 */ /* 0x000fe20008000000 */
[----:B------:R-:W-:Y:S01]  /*3160*/  UMOV UR29, UR37 ;  /* 0x00000025001d7c82 */ /* 0x000fe20008000000 */
[----:B------:R-:W-:Y:S01]  /*3170*/  UMOV UR30, UR46 ;  /* 0x0000002e001e7c82 */ /* 0x000fe20008000000 */
[----:B------:R-:W-:Y:S01]  /*3180*/  UMOV UR25, UR33 ;  /* 0x0000002100197c82 */ /* 0x000fe20008000000 */
[----:B-1----:R-:W-:Y:S01]  /*3190*/  UMOV UR4, UR31 ;  /* 0x0000001f00047c82 */ /* 0x002fe20008000000 */
[----:B------:R-:W-:Y:S01]  /*31a0*/  UMOV UR5, UR23 ;  /* 0x0000001700057c82 */ /* 0x000fe20008000000 */
[----:B------:R-:W-:Y:S01]  /*31b0*/  UIADD3 UR16, UPT, UPT, UR40, 0x28000, URZ ;  /* 0x0002800028107890 */ /* 0x000fe2000fffe0ff */
[----:B------:R1:W-:Y:S01]  /*31c0*/  UTMALDG.5D.2CTA [UR8], [UR4], desc[URZ] ;  /* 0x0000ff08040075b4 */ /* 0x0003e20008221000 */
[----:B------:R-:W2:Y:S01]  /*31d0*/  SYNCS.PHASECHK.TRANS64.TRYWAIT P0, [UR15+0x18], R3 ;  /* 0x00001803ff0075a7 */ /* 0x000ea2000800110f */
[----:B------:R-:W-:Y:S01]  /*31e0*/  UMOV UR18, 0x80 ;  /* 0x0000008000127882 */ /* 0x000fe20000000000 */
[----:B------:R-:W-:Y:S01]  /*31f0*/  UMOV UR19, UR43 ;  /* 0x0000002b00137c82 */ /* 0x000fe20008000000 */
[----:B------:R-:W-:Y:S01]  /*3200*/  UMOV UR20, UR36 ;  /* 0x0000002400147c82 */ /* 0x000fe20008000000 */
[----:B------:R-:W-:Y:S01]  /*3210*/  UMOV UR21, UR37 ;  /* 0x0000002500157c82 */ /* 0x000fe20008000000 */
[----:B------:R-:W-:Y:S01]  /*3220*/  UMOV UR22, UR46 ;  /* 0x0000002e00167c82 */ /* 0x000fe20008000000 */
[----:B-1----:R-:W-:Y:S01]  /*3230*/  UMOV UR4, UR49 ;  /* 0x0000003100047c82 */ /* 0x002fe20008000000 */
[----:B------:R-:W-:Y:S01]  /*3240*/  UMOV UR5, UR48 ;  /* 0x0000003000057c82 */ /* 0x000fe20008000000 */
[----:B--2---:R-:W-:Y:S05]  /*3250*/  @!P0 BRA `(.L_x_318) ;  /* 0x0000003400408947 */ /* 0x004fea0003800000 */
.L_x_392:
[----:B------:R-:W-:Y:S05]  /*3260*/  BRA.U UP1, `(.L_x_319) ;  /* 0x00000001010c7547 */ /* 0x000fea000b800000 */
[----:B------:R-:W-:-:S13]  /*3270*/  ELECT P0, URZ, PT ;  /* 0x0000000000ff782f */ /* 0x000fda0003800000 */
[----:B0-----:R-:W-:-:S04]  /*3280*/  @P0 MOV R4, 0x20000 ;  /* 0x0002000000040802 */ /* 0x001fc80000000f00 */
[----:B------:R1:W-:Y:S03]  /*3290*/  @P0 SYNCS.ARRIVE.TRANS64 RZ, [UR15+0x10], R4 ;  /* 0x00001004ffff09a7 */ /* 0x0003e6000800000f */
.L_x_319:
[----:B------:R-:W-:Y:S01]  /*32a0*/  UIADD3 UR8, UPT, UPT, UR40, 0x2c000, URZ ;  /* 0x0002c00028087890 */ /* 0x000fe2000fffe0ff */
[----:B------:R-:W-:Y:S01]  /*32b0*/  UTMALDG.5D.2CTA [UR32], [UR6], desc[URZ] ;  /* 0x0000ff20060075b4 */ /* 0x000fe20008221000 */
[----:B------:R-:W-:Y:S01]  /*32c0*/  UMOV UR17, UR33 ;  /* 0x0000002100117c82 */ /* 0x000fe20008000000 */
[----:B------:R-:W-:Y:S01]  /*32d0*/  UMOV UR10, 0xc0 ;  /* 0x000000c0000a7882 */ /* 0x000fe20000000000 */
[----:B------:R-:W-:Y:S01]  /*32e0*/  UMOV UR11, UR43 ;  /* 0x0000002b000b7c82 */ /* 0x000fe20008000000 */
[----:B------:R-:W-:Y:S01]  /*32f0*/  UMOV UR12, UR36 ;  /* 0x00000024000c7c82 */ /* 0x000fe20008000000 */
[----:B------:R-:W-:Y:S01]  /*3300*/  UMOV UR13, UR37 ;  /* 0x00000025000d7c82 */ /* 0x000fe20008000000 */
[----:B------:R-:W-:Y:S01]  /*3310*/  UMOV UR14, UR46 ;  /* 0x0000002e000e7c82 */ /* 0x000fe20008000000 */
[----:B------:R-:W-:Y:S01]  /*3320*/  UMOV UR9, UR33 ;  /* 0x0000002100097c82 */ /* 0x000fe20008000000 */
[----:B------:R2:W-:Y:S02]  /*3330*/  UTMALDG.5D.2CTA [UR24], [UR4], desc[URZ] ;  /* 0x0000ff18040075b4 */ /* 0x0005e40008221000 */
[----:B--2---:R-:W-:Y:S01]  /*3340*/  UMOV UR4, UR51 ;  /* 0x0000003300047c82 */ /* 0x004fe20008000000 */
[----:B------:R-:W-:-:S02]  /*3350*/  UMOV UR5, UR50 ;  /* 0x0000003200057c82 */ /* 0x000fc40008000000 */
[----:B------:R2:W-:Y:S02]  /*3360*/  UTMALDG.5D.2CTA [UR16], [UR4], desc[URZ] ;  /* 0x0000ff10040075b4 */ /* 0x0005e40008221000 */
[----:B--2---:R-:W-:Y:S01]  /*3370*/  UMOV UR4, UR54 ;  /* 0x0000003600047c82 */ /* 0x004fe20008000000 */
[----:B------:R-:W-:Y:S02]  /*3380*/  UMOV UR5, UR53 ;  /* 0x0000003500057c82 */ /* 0x000fe40008000000 */
[----:B------:R2:W-:Y:S01]  /*3390*/  UTMALDG.5D.2CTA [UR8], [UR4], desc[URZ] ;  /* 0x0000ff08040075b4 */ /* 0x0005e20008221000 */
[----:B------:R-:W3:Y:S02]  /*33a0*/  SYNCS.PHASECHK.TRANS64.TRYWAIT P0, [UR15+0x28], R3 ;  /* 0x00002803ff0075a7 */ /* 0x000ee4000800110f */
[----:B--23--:R-:W-:Y:S05]  /*33b0*/  @!P0 BRA `(.L_x_320) ;  /* 0x0000003400088947 */ /* 0x00cfea0003800000 */
.L_x_394:
[----:B------:R-:W-:Y:S04]  /*33c0*/  BSSY.RECONVERGENT B0, `(.L_x_321) ;  /* 0x0000023000007945 */ /* 0x000fe80003800200 */
[----:B------:R-:W-:Y:S05]  /*33d0*/  BRA.U UP1, `(.L_x_322) ;  /* 0x0000000101647547 */ /* 0x000fea000b800000 */
[----:B------:R-:W-:-:S13]  /*33e0*/  ELECT P0, URZ, PT ;  /* 0x0000000000ff782f */ /* 0x000fda0003800000 */
[----:B01----:R-:W-:-:S04]  /*33f0*/  @P0 MOV R4, 0x10000 ;  /* 0x0001000000040802 */ /* 0x003fc80000000f00 */
[----:B------:R0:W-:Y:S01]  /*3400*/  @P0 SYNCS.ARRIVE.TRANS64 RZ, [UR15+0x20], R4 ;  /* 0x00002004ffff09a7 */ /* 0x0001e2000800000f */
[----:B------:R-:W1:Y:S02]  /*3410*/  SYNCS.PHASECHK.TRANS64.TRYWAIT P0, [UR15+0x48], R3 ;  /* 0x00004803ff0075a7 */ /* 0x000e64000800110f */
[----:B01----:R-:W-:Y:S05]  /*3420*/  @!P0 BRA `(.L_x_323) ;  /* 0x00000034000c8947 */ /* 0x003fea0003800000 */
.L_x_396:
[----:B------:R-:W-:-:S13]  /*3430*/  ELECT P0, URZ, PT ;  /* 0x0000000000ff782f */ /* 0x000fda0003800000 */
[----:B0-----:R-:W-:-:S04]  /*3440*/  @P0 MOV R4, 0x10000 ;  /* 0x0001000000040802 */ /* 0x001fc80000000f00 */
[----:B------:R0:W-:Y:S01]  /*3450*/  @P0 SYNCS.ARRIVE.TRANS64 RZ, [UR15+0x40], R4 ;  /* 0x00004004ffff09a7 */ /* 0x0001e2000800000f */
[----:B------:R-:W1:Y:S02]  /*3460*/  SYNCS.PHASECHK.TRANS64.TRYWAIT P0, [UR15+0x38], R3 ;  /* 0x00003803ff0075a7 */ /* 0x000e64000800110f */
[----:B01----:R-:W-:Y:S05]  /*3470*/  @!P0 BRA `(.L_x_324) ;  /* 0x0000003400188947 */ /* 0x003fea0003800000 */
.L_x_398:
[----:B------:R-:W-:-:S13]  /*3480*/  ELECT P0, URZ, PT ;  /* 0x0000000000ff782f */ /* 0x000fda0003800000 */
[----:B0-----:R-:W-:-:S04]  /*3490*/  @P0 MOV R3, 0x10000 ;  /* 0x0001000000030802 */ /* 0x001fc80000000f00 */
[----:B------:R0:W-:Y:S01]  /*34a0*/  @P0 SYNCS.ARRIVE.TRANS64 RZ, [UR15+0x30], R3 ;  /* 0x00003003ffff09a7 */ /* 0x0001e2000800000f */
[----:B------:R-:W1:Y:S02]  /*34b0*/  SYNCS.PHASECHK.TRANS64.TRYWAIT P0, [UR15+0x8], RZ ;  /* 0x000008ffff0075a7 */ /* 0x000e64000800110f */
[----:B01----:R-:W-:Y:S05]  /*34c0*/  @!P0 BRA `(.L_x_325) ;  /* 0x0000003400248947 */ /* 0x003fea0003800000 */
.L_x_400:
[----:B------:R-:W-:-:S13]  /*34d0*/  ELECT P0, URZ, PT ;  /* 0x0000000000ff782f */ /* 0x000fda0003800000 */
[----:B0-----:R-:W-:-:S04]  /*34e0*/  @P0 MOV R3, 0x20000 ;  /* 0x0002000000030802 */ /* 0x001fc80000000f00 */
[----:B------:R0:W-:Y:S01]  /*34f0*/  @P0 SYNCS.ARRIVE.TRANS64 RZ, [UR15], R3 ;  /* 0x00000003ffff09a7 */ /* 0x0001e2000800000f */
[----:B------:R-:W1:Y:S02]  /*3500*/  SYNCS.PHASECHK.TRANS64.TRYWAIT P0, [UR15+0x18], RZ ;  /* 0x000018ffff0075a7 */ /* 0x000e64000800110f */
[----:B01----:R-:W-:Y:S05]  /*3510*/  @!P0 BRA `(.L_x_326) ;  /* 0x0000003400288947 */ /* 0x003fea0003800000 */
.L_x_402:
[----:B------:R-:W-:-:S13]  /*3520*/  ELECT P0, URZ, PT ;  /* 0x0000000000ff782f */ /* 0x000fda0003800000 */
[----:B------:R-:W-:Y:S05]  /*3530*/  @!P0 BRA `(.L_x_327) ;  /* 0x00000000002c8947 */ /* 0x000fea0003800000 */
[----:B0-----:R-:W-:-:S04]  /*3540*/  HFMA2 R3, -RZ, RZ, 1.1920928955078125e-07, 0 ;  /* 0x00020000ff037431 */ /* 0x001fc800000001ff */
[----:B------:R1:W-:Y:S01]  /*3550*/  SYNCS.ARRIVE.TRANS64 RZ, [UR15+0x10], R3 ;  /* 0x00001003ffff79a7 */ /* 0x0003e2000800000f */
[----:B------:R-:W-:Y:S05]  /*3560*/  BRA `(.L_x_327) ;  /* 0x0000000000207947 */ /* 0x000fea0003800000 */
.L_x_322:
[----:B------:R-:W2:Y:S02]  /*3570*/  SYNCS.PHASECHK.TRANS64.TRYWAIT P0, [UR15+0x48], R3 ;  /* 0x00004803ff0075a7 */ /* 0x000ea4000800110f */
[----:B--2---:R-:W-:Y:S05]  /*3580*/  @!P0 BRA `(.L_x_328) ;  /* 0x0000003400248947 */ /* 0x004fea0003800000 */
.L_x_404:
[----:B------:R-:W2:Y:S02]  /*3590*/  SYNCS.PHASECHK.TRANS64.TRYWAIT P0, [UR15+0x38], R3 ;  /* 0x00003803ff0075a7 */ /* 0x000ea4000800110f */
[----:B--2---:R-:W-:Y:S05]  /*35a0*/  @!P0 BRA `(.L_x_329) ;  /* 0x00000034003c8947 */ /* 0x004fea0003800000 */
.L_x_406:
[----:B------:R-:W2:Y:S02]  /*35b0*/  SYNCS.PHASECHK.TRANS64.TRYWAIT P0, [UR15+0x8], RZ ;  /* 0x000008ffff0075a7 */ /* 0x000ea4000800110f */
[----:B--2---:R-:W-:Y:S05]  /*35c0*/  @!P0 BRA `(.L_x_330) ;  /* 0x0000003400548947 */ /* 0x004fea0003800000 */
.L_x_408:
[----:B------:R-:W2:Y:S02]  /*35d0*/  SYNCS.PHASECHK.TRANS64.TRYWAIT P0, [UR15+0x18], RZ ;  /* 0x000018ffff0075a7 */ /* 0x000ea4000800110f */
[----:B--2---:R-:W-:Y:S05]  /*35e0*/  @!P0 BRA `(.L_x_331) ;  /* 0x0000003400648947 */ /* 0x004fea0003800000 */
.L_x_327:
[----:B------:R-:W-:Y:S05]  /*35f0*/  BSYNC.RECONVERGENT B0 ;  /* 0x0000000000007941 */ /* 0x000fea0003800200 */
.L_x_321:
[----:B------:R-:W2:Y:S02]  /*3600*/  SYNCS.PHASECHK.TRANS64.TRYWAIT P0, [UR15+0x98], RZ ;  /* 0x000098ffff0075a7 */ /* 0x000ea4000800110f */
[----:B--2---:R-:W-:Y:S05]  /*3610*/  @!P0 BRA `(.L_x_332) ;  /* 0x0000003400708947 */ /* 0x004fea0003800000 */
.L_x_411:
[----:B------:R-:W2:Y:S02]  /*3620*/  SYNCS.PHASECHK.TRANS64.TRYWAIT P0, [UR15+0xa8], RZ ;  /* 0x0000a8ffff0075a7 */ /* 0x000ea4000800110f */
[----:B--2---:R-:W-:Y:S05]  /*3630*/  @!P0 BRA `(.L_x_333) ;  /* 0x0000003400808947 */ /* 0x004fea0003800000 */
.L_x_289:
[----:B------:R-:W-:-:S13]  /*3640*/  ISETP.NE.AND P0, PT, R2, 0x8, PT ;  /* 0x000000080200780c */ /* 0x000fda0003f05270 */
[----:B------:R-:W-:Y:S05]  /*3650*/  @P0 BRA `(.L_x_334) ;  /* 0x0000001400e80947 */ /* 0x000fea0003800000 */
[----:B------:R-:W-:-:S08]  /*3660*/  NOP ;  /* 0x0000000000007918 */ /* 0x000fd00000000000 */
[----:B------:R-:W0:-:S00]  /*3670*/  USETMAXREG.DEALLOC.CTAPOOL 0x20 ;  /* 0x00000020000079c8 */ /* 0x000e0000080e0500 */
[----:B------:R-:W-:Y:S01]  /*3680*/  UISETP.NE.AND UP0, UPT, UR71, URZ, UPT ;  /* 0x000000ff4700728c */ /* 0x000fe2000bf05270 */
[----:B01----:R-:W-:-:S08]  /*3690*/  MOV R4, 0x1 ;  /* 0x0000000100047802 */ /* 0x003fd00000000f00 */
[----:B------:R-:W-:Y:S05]  /*36a0*/  BRA.U UP0, `(.L_x_335) ;  /* 0x0000001500ac7547 */ /* 0x000fea000b800000 */
[----:B------:R-:W-:-:S04]  /*36b0*/  HFMA2 R4, -RZ, RZ, -0.0 , 0 ;  /* 0x80000000ff047431 */ /* 0x000fc800000001ff */
[----:B------:R-:W0:Y:S02]  /*36c0*/  SYNCS.PHASECHK.TRANS64.TRYWAIT P0, [UR15+0x78], R4 ;  /* 0x00007804ff0075a7 */ /* 0x000e24000800110f */
[----:B0-----:R-:W-:Y:S05]  /*36d0*/  @!P0 BRA `(.L_x_336) ;  /* 0x0000003400708947 */ /* 0x001fea0003800000 */
.L_x_414:
[----:B------:R-:W1:Y:S02]  /*36e0*/  SYNCS.PHASECHK.TRANS64.TRYWAIT P0, [UR15+0x58], R4 ;  /* 0x00005804ff0075a7 */ /* 0x000e64000800110f */
[----:B-1----:R-:W-:Y:S05]  /*36f0*/  @!P0 BRA `(.L_x_337) ;  /* 0x0000003400888947 */ /* 0x002fea0003800000 */
.L_x_416:
[----:B------:R-:W1:Y:S02]  /*3700*/  SYNCS.PHASECHK.TRANS64.TRYWAIT P0, [UR15], RZ ;  /* 0x000000ffff0075a7 */ /* 0x000e64000800110f */
[----:B-1----:R-:W-:Y:S05]  /*3710*/  @!P0 BRA `(.L_x_338) ;  /* 0x0000003400a08947 */ /* 0x002fea0003800000 */
.L_x_418:
[----:B------:R-:W1:Y:S01]  /*3720*/  SYNCS.PHASECHK.TRANS64.TRYWAIT P0, [UR15+0x20], RZ ;  /* 0x000020ffff0075a7 */ /* 0x000e62000800110f */
[----:B------:R-:W-:Y:S01]  /*3730*/  USHF.R.U32.HI UR5, URZ, 0x4, UR52 ;  /* 0x00000004ff057899 */ /* 0x000fe20008011634 */
[----:B------:R-:W-:Y:S01]  /*3740*/  HFMA2 R9, -RZ, RZ, 0, 0 ;  /* 0x00000000ff097431 */ /* 0x000fe200000001ff */
[----:B------:R-:W-:Y:S01]  /*3750*/  USHF.R.U32.HI UR4, URZ, 0x4, UR55 ;  /* 0x00000004ff047899 */ /* 0x000fe20008011637 */
[----:B----4-:R-:W-:Y:S01]  /*3760*/  IMAD.MOV.U32 R12, RZ, RZ, RZ ;  /* 0x000000ffff0c7224 */ /* 0x010fe200078e00ff */
[----:B------:R-:W-:Y:S01]  /*3770*/  ULOP3.LUT UR5, UR5, 0x3fd0, URZ, 0xc0, !UPT ;  /* 0x00003fd005057892 */ /* 0x000fe2000f8ec0ff */
[----:B0-----:R-:W-:Y:S01]  /*3780*/  CS2R R10, SRZ ;  /* 0x00000000000a7805 */ /* 0x001fe2000001ff00 */
[----:B------:R-:W-:Y:S01]  /*3790*/  ULOP3.LUT UR40, UR4, 0x3fd0, URZ, 0xc0, !UPT ;  /* 0x00003fd004287892 */ /* 0x000fe2000f8ec0ff */
[----:B-----5:R-:W-:Y:S01]  /*37a0*/  IMAD.MOV.U32 R7, RZ, RZ, RZ ;  /* 0x000000ffff077224 */ /* 0x020fe200078e00ff */
[----:B------:R-:W-:Y:S01]  /*37b0*/  USEL UR6, URZ, 0x4000, UP3 ;  /* 0x00004000ff067887 */ /* 0x000fe20009800000 */
[----:B------:R-:W-:Y:S01]  /*37c0*/  CS2R R4, SRZ ;  /* 0x0000000000047805 */ /* 0x000fe2000001ff00 */
[----:B------:R-:W-:Y:S01]  /*37d0*/  UMOV UR7, 0x10202490 ;  /* 0x1020249000077882 */ /* 0x000fe20000000000 */
[----:B------:R-:W-:-:S02]  /*37e0*/  ULOP3.LUT UR33, UR5, 0x10000, URZ, 0xfc, !UPT ;  /* 0x0001000005217892 */ /* 0x000fc4000f8efcff */
[----:B------:R-:W-:Y:S02]  /*37f0*/  USEL UR4, UR7, 0x10200490, !UP2 ;  /* 0x1020049007047887 */ /* 0x000fe4000d000000 */
[----:B------:R-:W-:Y:S02]  /*3800*/  ULOP3.LUT UR40, UR40, 0x10000, URZ, 0xfc, !UPT ;  /* 0x0001000028287892 */ /* 0x000fe4000f8efcff */
[----:B------:R-:W-:Y:S02]  /*3810*/  UIADD3 UR4, UPT, UPT, UR6, UR4, URZ ;  /* 0x0000000406047290 */ /* 0x000fe4000fffe0ff */
[----:B------:R-:W-:Y:S02]  /*3820*/  UPLOP3.LUT UP0, UPT, UPT, UPT, UPT, 0x80, 0x8 ;  /* 0x000000000008789c */ /* 0x000fe40003f0f070 */
[----:B------:R-:W-:Y:S02]  /*3830*/  UPLOP3.LUT UP1, UPT, UPT, UPT, UPT, 0x40, 0x4 ;  /* 0x000000000004789c */ /* 0x000fe40003f2e870 */
[----:B------:R-:W-:-:S02]  /*3840*/  ULOP3.LUT UR47, UR33, 0x2, URZ, 0xfc, !UPT ;  /* 0x00000002212f7892 */ /* 0x000fc4000f8efcff */
[----:B------:R-:W-:Y:S02]  /*3850*/  ULOP3.LUT UR45, UR40, 0x2, URZ, 0xfc, !UPT ;  /* 0x00000002282d7892 */ /* 0x000fe4000f8efcff */
[----:B------:R-:W-:Y:S02]  /*3860*/  ULOP3.LUT UR44, UR33, 0x4, URZ, 0xfc, !UPT ;  /* 0x00000004212c7892 */ /* 0x000fe4000f8efcff */
[----:B------:R-:W-:Y:S02]  /*3870*/  ULOP3.LUT UR43, UR40, 0x4, URZ, 0xfc, !UPT ;  /* 0x00000004282b7892 */ /* 0x000fe4000f8efcff */
[----:B------:R-:W-:Y:S02]  /*3880*/  ULOP3.LUT UR42, UR33, 0x6, URZ, 0xfc, !UPT ;  /* 0x00000006212a7892 */ /* 0x000fe4000f8efcff */
[----:B------:R-:W-:Y:S01]  /*3890*/  ULOP3.LUT UR41, UR40, 0x6, URZ, 0xfc, !UPT ;  /* 0x0000000628297892 */ /* 0x000fe2000f8efcff */
[----:B------:R-:W-:Y:S01]  /*38a0*/  UMOV UR6, URZ ;  /* 0x000000ff00067c82 */ /* 0x000fe20008000000 */
[----:B-1----:R-:W-:Y:S10]  /*38b0*/  @!P0 BRA `(.L_x_339) ;  /* 0x0000003400508947 */ /* 0x002ff40003800000 */
.L_x_420:
[----:B0-----:R-:W-:Y:S01]  /*38c0*/  MOV R3, RZ ;  /* 0x000000ff00037202 */ /* 0x001fe20000000f00 */
[----:B------:R-:W-:Y:S01]  /*38d0*/  UMOV UR62, URZ ;  /* 0x000000ff003e7c82 */ /* 0x000fe20008000000 */
[----:B------:R-:W-:Y:S01]  /*38e0*/  UMOV UR63, UR4 ;  /* 0x00000004003f7c82 */ /* 0x000fe20008000000 */
        /* <DEDUP_REMOVED lines=13> */
[----:B------:R-:W-:-:S05]  /*39c0*/  UMOV UR49, UR4 ;  /* 0x0000000400317c82 */ /* 0x000fca0008000000 */
.L_x_340:
[----:B0-----:R-:W-:Y:S01]  /*39d0*/  USHF.L.U32 UR4, UR6, 0x3, URZ ;  /* 0x0000000306047899 */ /* 0x001fe200080006ff */
[----:B------:R-:W-:Y:S01]  /*39e0*/  R2UR UR69, R12 ;  /* 0x000000000c4572ca */ /* 0x000fe200000e0000 */
[----:B------:R-:W-:Y:S01]  /*39f0*/  ULEA UR38, UR6, UR40, 0xa ;  /* 0x0000002806267291 */ /* 0x000fe2000f8e50ff */
[----:B------:R-:W-:Y:S01]  /*3a00*/  R2UR UR71, R11 ;  /* 0x000000000b4772ca */ /* 0x000fe200000e0000 */
[----:B------:R-:W-:Y:S01]  /*3a10*/  UIADD3 UR5, UPT, UPT, UR4, 0x1, URZ ;  /* 0x0000000104057890 */ /* 0x000fe2000fffe0ff */
[----:B------:R-:W-:Y:S01]  /*3a20*/  R2UR UR70, R10 ;  /* 0x000000000a4672ca */ /* 0x000fe200000e0000 */
[----:B------:R-:W-:Y:S01]  /*3a30*/  UIADD3 UR9, UPT, UPT, UR4, 0x2, URZ ;  /* 0x0000000204097890 */ /* 0x000fe2000fffe0ff */
[----:B------:R-:W-:Y:S01]  /*3a40*/  R2UR UR68, R9 ;  /* 0x00000000094472ca */ /* 0x000fe200000e0000 */
[----:B------:R-:W-:Y:S01]  /*3a50*/  UIADD3 UR10, UPT, UPT, UR4, 0x3, URZ ;  /* 0x00000003040a7890 */ /* 0x000fe2000fffe0ff */
[----:B------:R-:W-:Y:S01]  /*3a60*/  R2UR UR67, R7 ;  /* 0x00000000074372ca */ /* 0x000fe200000e0000 */
[----:B------:R-:W-:Y:S01]  /*3a70*/  UIADD3 UR8, UPT, UPT, UR4, 0x5, URZ ;  /* 0x0000000504087890 */ /* 0x000fe2000fffe0ff */
[----:B------:R-:W-:Y:S01]  /*3a80*/  R2UR UR66, R5 ;  /* 0x00000000054272ca */ /* 0x000fe200000e0000 */
[----:B------:R-:W-:Y:S01]  /*3a90*/  USHF.R.U32.HI UR5, URZ, 0x2, UR5 ;  /* 0x00000002ff057899 */ /* 0x000fe20008011605 */
[----:B------:R-:W-:Y:S01]  /*3aa0*/  R2UR UR65, R4 ;  /* 0x00000000044172ca */ /* 0x000fe200000e0000 */
[----:B------:R-:W-:Y:S01]  /*3ab0*/  ULEA UR36, UR6, UR33, 0xb ;  /* 0x0000002106247291 */ /* 0x000fe2000f8e58ff */
[----:B------:R-:W-:Y:S01]  /*3ac0*/  R2UR UR64, R3 ;  /* 0x00000000034072ca */ /* 0x000fe200000e0000 */
[----:B------:R-:W-:Y:S02]  /*3ad0*/  UIADD3 UR7, UPT, UPT, UR4, 0x6, URZ ;  /* 0x0000000604077890 */ /* 0x000fe4000fffe0ff */
[----:B------:R-:W-:Y:S02]  /*3ae0*/  USHF.R.U32.HI UR9, URZ, 0x2, UR9 ;  /* 0x00000002ff097899 */ /* 0x000fe40008011609 */
[----:B------:R-:W-:Y:S02]  /*3af0*/  UIADD3 UR6, UPT, UPT, UR4, 0x7, URZ ;  /* 0x0000000704067890 */ /* 0x000fe4000fffe0ff */
[----:B------:R-:W-:Y:S02]  /*3b00*/  USHF.R.U32.HI UR10, URZ, 0x2, UR10 ;  /* 0x00000002ff0a7899 */ /* 0x000fe4000801160a */
[----:B------:R-:W-:Y:S02]  /*3b10*/  UIADD3 UR4, UPT, UPT, UR4, 0x4, URZ ;  /* 0x0000000404047890 */ /* 0x000fe4000fffe0ff */
[----:B------:R-:W-:Y:S02]  /*3b20*/  USHF.R.U32.HI UR8, URZ, 0x2, UR8 ;  /* 0x00000002ff087899 */ /* 0x000fe40008011608 */
[----:B------:R-:W-:Y:S02]  /*3b30*/  ULEA UR30, UR5, UR45, 0x9 ;  /* 0x0000002d051e7291 */ /* 0x000fe4000f8e48ff */
[----:B------:R-:W-:Y:S02]  /*3b40*/  ULEA UR26, UR5, UR47, 0xa ;  /* 0x0000002f051a7291 */ /* 0x000fe4000f8e50ff */
[----:B------:R-:W-:Y:S02]  /*3b50*/  USHF.R.U32.HI UR7, URZ, 0x2, UR7 ;  /* 0x00000002ff077899 */ /* 0x000fe40008011607 */
[----:B------:R-:W-:Y:S02]  /*3b60*/  ULEA UR24, UR9, UR43, 0x9 ;  /* 0x0000002b09187291 */ /* 0x000fe4000f8e48ff */
[----:B------:R-:W-:Y:S02]  /*3b70*/  ULEA UR22, UR9, UR44, 0xa ;  /* 0x0000002c09167291 */ /* 0x000fe4000f8e50ff */
[----:B------:R-:W-:Y:S02]  /*3b80*/  USHF.R.U32.HI UR6, URZ, 0x2, UR6 ;  /* 0x00000002ff067899 */ /* 0x000fe40008011606 */
[----:B------:R-:W-:Y:S02]  /*3b90*/  ULEA UR20, UR10, UR41, 0x9 ;  /* 0x000000290a147291 */ /* 0x000fe4000f8e48ff */
        /* <DEDUP_REMOVED lines=9> */
[----:B------:R-:W-:Y:S02]  /*3c30*/  UPLOP3.LUT UP2, UPT, UPT, UPT, UP0, 0x80, 0x8 ;  /* 0x000000000008789c */ /* 0x000fe40003f4f000 */
[----:B------:R-:W-:Y:S01]  /*3c40*/  UPLOP3.LUT UP0, UPT, UPT, UPT, UPT, 0x40, 0x4 ;  /* 0x000000000004789c */ /* 0x000fe20003f0e870 */
[----:B------:R-:W-:Y:S01]  /*3c50*/  UMOV UR39, 0x40004040 ;  /* 0x4000404000277882 */ /* 0x000fe20000000000 */
[----:B------:R-:W-:Y:S01]  /*3c60*/  UMOV UR37, 0x40004040 ;  /* 0x4000404000257882 */ /* 0x000fe20000000000 */
[----:B------:R-:W-:Y:S01]  /*3c70*/  UMOV UR31, 0x40004040 ;  /* 0x40004040001f7882 */ /* 0x000fe20000000000 */
[----:B------:R0:W-:Y:S01]  /*3c80*/  UTCHMMA.2CTA gdesc[UR36], gdesc[UR38], tmem[UR69], tmem[UR62], idesc[UR63], UP1 ;  /* 0x00ff3e26240075ea */ /* 0x0001e20008a00045 */
[----:B------:R-:W-:Y:S01]  /*3c90*/  UPLOP3.LUT UP1, UPT, UPT, UPT, UPT, 0x80, 0x8 ;  /* 0x000000000008789c */ /* 0x000fe20003f2f070 */
[----:B------:R-:W-:Y:S01]  /*3ca0*/  UMOV UR27, 0x40004040 ;  /* 0x40004040001b7882 */ /* 0x000fe20000000000 */
[----:B------:R-:W-:Y:S01]  /*3cb0*/  UMOV UR25, 0x40004040 ;  /* 0x4000404000197882 */ /* 0x000fe20000000000 */
[----:B------:R0:W-:Y:S01]  /*3cc0*/  UTCHMMA.2CTA gdesc[UR26], gdesc[UR30], tmem[UR71], tmem[UR60], idesc[UR61], UPT ;  /* 0x00ff3c1e1a0075ea */ /* 0x0001e2000ba00047 */
        /* <DEDUP_REMOVED lines=18> */
[----:B------:R-:W-:Y:S05]  /*3df0*/  BRA.U UP2, `(.L_x_340) ;  /* 0xfffffff902f47547 */ /* 0x000fea000b83ffff */
[----:B------:R-:W1:Y:S01]  /*3e00*/  S2UR UR6, SR_CgaCtaId ;  /* 0x00000000000679c3 */ /* 0x000e620000008800 */
[----:B0-----:R-:W-:Y:S01]  /*3e10*/  ULEA.HI UR4, UR72, UR72, URZ, 0x1 ;  /* 0x0000004848047291 */ /* 0x001fe2000f8f08ff */
[----:B------:R-:W-:Y:S01]  /*3e20*/  HFMA2 R3, -RZ, RZ, -0.0 , 0 ;  /* 0x80000000ff037431 */ /* 0x000fe200000001ff */
[----:B------:R-:W-:Y:S01]  /*3e30*/  UMOV UR8, 0x400 ;  /* 0x0000040000087882 */ /* 0x000fe20000000000 */
[----:B------:R-:W-:Y:S01]  /*3e40*/  UMOV UR5, 0x1 ;  /* 0x0000000100057882 */ /* 0x000fe20000000000 */
[----:B------:R-:W-:Y:S01]  /*3e50*/  ULOP3.LUT UR4, UR4, 0xfffffffe, URZ, 0xc0, !UPT ;  /* 0xfffffffe04047892 */ /* 0x000fe2000f8ec0ff */
[----:B------:R-:W-:Y:S02]  /*3e60*/  UMOV UR7, 0x400 ;  /* 0x0000040000077882 */ /* 0x000fe40000000000 */
[----:B------:R-:W0:Y:S01]  /*3e70*/  S2UR UR9, SR_CgaCtaId ;  /* 0x00000000000979c3 */ /* 0x000e220000008800 */
[----:B------:R-:W-:Y:S01]  /*3e80*/  UIADD3 UR71, UPT, UPT, -UR4, UR72, URZ ;  /* 0x0000004804477290 */ /* 0x000fe2000fffe1ff */
[----:B------:R-:W-:-:S03]  /*3e90*/  UMOV UR10, 0x400 ;  /* 0x00000400000a7882 */ /* 0x000fc60000000000 */
[----:B------:R-:W-:-:S03]  /*3ea0*/  ULOP3.LUT UR4, UR71, 0x1, URZ, 0x3c, !UPT ;  /* 0x0000000147047892 */ /* 0x000fc6000f8e3cff */
[----:B------:R-:W4:Y:S01]  /*3eb0*/  S2UR UR11, SR_CgaCtaId ;  /* 0x00000000000b79c3 */ /* 0x000f220000008800 */
[----:B-1----:R-:W-:Y:S02]  /*3ec0*/  ULEA UR8, UR6, UR8, 0x18 ;  /* 0x0000000806087291 */ /* 0x002fe4000f8ec0ff */
[----:B------:R-:W-:Y:S02]  /*3ed0*/  USHF.L.U32 UR6, UR5, UR71, URZ ;  /* 0x0000004705067299 */ /* 0x000fe400080006ff */
[----:B------:R-:W-:Y:S02]  /*3ee0*/  USHF.L.U32 UR5, UR5, UR4, URZ ;  /* 0x0000000405057299 */ /* 0x000fe400080006ff */
[----:B0-----:R-:W-:Y:S02]  /*3ef0*/  ULEA UR4, UR9, UR7, 0x18 ;  /* 0x0000000709047291 */ /* 0x001fe4000f8ec0ff */
[----:B------:R-:W-:Y:S02]  /*3f00*/  ULOP3.LUT UR70, UR5, UR6, URZ, 0xfc, !UPT ;  /* 0x0000000605467292 */ /* 0x000fe4000f8efcff */
[----:B------:R-:W-:-:S02]  /*3f10*/  UIADD3 UR9, UPT, UPT, UR8, 0x28, URZ ;  /* 0x0000002808097890 */ /* 0x000fc4000fffe0ff */
[----:B------:R-:W-:Y:S02]  /*3f20*/  UIADD3 UR6, UPT, UPT, UR4, 0x8, URZ ;  /* 0x0000000804067890 */ /* 0x000fe4000fffe0ff */
[----:B----4-:R-:W-:Y:S02]  /*3f30*/  ULEA UR10, UR11, UR10, 0x18 ;  /* 0x0000000a0b0a7291 */ /* 0x010fe4000f8ec0ff */
[----:B------:R-:W-:Y:S02]  /*3f40*/  ULOP3.LUT UR7, UR70, 0xffff, URZ, 0xc0, !UPT ;  /* 0x0000ffff46077892 */ /* 0x000fe4000f8ec0ff */
[----:B------:R-:W-:Y:S02]  /*3f50*/  ULOP3.LUT UR4, UR70, 0xffff, URZ, 0xc0, !UPT ;  /* 0x0000ffff46047892 */ /* 0x000fe4000f8ec0ff */
[----:B------:R-:W-:-:S03]  /*3f60*/  UIADD3 UR5, UPT, UPT, UR10, 0x50, URZ ;  /* 0x000000500a057890 */ /* 0x000fc6000fffe0ff */
[----:B------:R-:W-:Y:S02]  /*3f70*/  UMOV UR10, 0x3 ;  /* 0x00000003000a7882 */ /* 0x000fe40000000000 */
[----:B------:R0:W-:Y:S02]  /*3f80*/  UTCBAR.2CTA.MULTICAST [UR9], URZ, UR7 ;  /* 0x000000ff090073e9 */ /* 0x0001e40008200807 */
[----:B------:R0:W-:Y:S02]  /*3f90*/  UTCBAR.2CTA.MULTICAST [UR6], URZ, UR4 ;  /* 0x000000ff060073e9 */ /* 0x0001e40008200804 */
[----:B------:R0:W-:Y:S01]  /*3fa0*/  UTCBAR.2CTA.MULTICAST [UR5], URZ, UR10 ;  /* 0x000000ff050073e9 */ /* 0x0001e2000820080a */
[----:B------:R-:W1:Y:S02]  /*3fb0*/  SYNCS.PHASECHK.TRANS64.TRYWAIT P0, [UR8+0x68], R3 ;  /* 0x00006803ff0075a7 */ /* 0x000e640008001108 */
[----:B01----:R-:W-:Y:S05]  /*3fc0*/  @!P0 BRA `(.L_x_341) ;  /* 0x0000002c00a48947 */ /* 0x003fea0003800000 */
.L_x_422:
[----:B------:R-:W1:Y:S02]  /*3fd0*/  SYNCS.PHASECHK.TRANS64.TRYWAIT P0, [UR8+0x10], RZ ;  /* 0x000010ffff0075a7 */ /* 0x000e640008001108 */
[----:B-1----:R-:W-:Y:S05]  /*3fe0*/  @!P0 BRA `(.L_x_342) ;  /* 0x0000002c00bc8947 */ /* 0x002fea0003800000 */
.L_x_424:
[----:B------:R-:W1:Y:S01]  /*3ff0*/  SYNCS.PHASECHK.TRANS64.TRYWAIT P0, [UR8+0x40], RZ ;  /* 0x000040ffff0075a7 */ /* 0x000e620008001108 */
[----:B------:R-:W-:Y:S01]  /*4000*/  USHF.R.U32.HI UR32, URZ, 0x4, UR32 ;  /* 0x00000004ff207899 */ /* 0x000fe20008011620 */
[----:B------:R-:W-:Y:S01]  /*4010*/  HFMA2 R12, -RZ, RZ, 0, 7.62939453125e-06 ;  /* 0x00000080ff0c7431 */ /* 0x000fe200000001ff */
[----:B------:R-:W-:Y:S01]  /*4020*/  USHF.R.U32.HI UR4, URZ, 0x4, UR77 ;  /* 0x00000004ff047899 */ /* 0x000fe2000801164d */
[----:B------:R-:W-:Y:S01]  /*4030*/  HFMA2 R9, -RZ, RZ, 0, 7.62939453125e-06 ;  /* 0x00000080ff097431 */ /* 0x000fe200000001ff */
[----:B------:R-:W-:Y:S01]  /*4040*/  ULOP3.LUT UR32, UR32, 0x3fd0, URZ, 0xc0, !UPT ;  /* 0x00003fd020207892 */ /* 0x000fe2000f8ec0ff */
[----:B------:R-:W-:Y:S01]  /*4050*/  MOV R11, 0x80 ;  /* 0x00000080000b7802 */ /* 0x000fe20000000f00 */
[----:B------:R-:W-:Y:S01]  /*4060*/  ULOP3.LUT UR4, UR4, 0x3fd0, URZ, 0xc0, !UPT ;  /* 0x00003fd004047892 */ /* 0x000fe2000f8ec0ff */
[----:B------:R-:W-:Y:S01]  /*4070*/  IMAD.MOV.U32 R10, RZ, RZ, 0x80 ;  /* 0x00000080ff0a7424 */ /* 0x000fe200078e00ff */
[----:B------:R-:W-:Y:S01]  /*4080*/  USEL UR6, URZ, 0x4000, UP5 ;  /* 0x00004000ff067887 */ /* 0x000fe2000a800000 */
[----:B------:R-:W-:Y:S01]  /*4090*/  IMAD.MOV.U32 R7, RZ, RZ, 0x80 ;  /* 0x00000080ff077424 */ /* 0x000fe200078e00ff */
[----:B------:R-:W-:Y:S01]  /*40a0*/  UMOV UR5, 0x10202490 ;  /* 0x1020249000057882 */ /* 0x000fe20000000000 */
[----:B------:R-:W-:Y:S01]  /*40b0*/  ULOP3.LUT UR39, UR32, 0x10000, URZ, 0xfc, !UPT ;  /* 0x0001000020277892 */ /* 0x000fe2000f8efcff */
[----:B0-----:R-:W-:Y:S01]  /*40c0*/  MOV R5, 0x80 ;  /* 0x0000008000057802 */ /* 0x001fe20000000f00 */
[----:B------:R-:W-:Y:S01]  /*40d0*/  USEL UR5, UR5, 0x10200490, !UP4 ;  /* 0x1020049005057887 */ /* 0x000fe2000e000000 */
[----:B------:R-:W-:Y:S01]  /*40e0*/  IMAD.MOV.U32 R4, RZ, RZ, 0x80 ;  /* 0x00000080ff047424 */ /* 0x000fe200078e00ff */
[----:B------:R-:W-:-:S02]  /*40f0*/  ULOP3.LUT UR38, UR4, 0x10000, URZ, 0xfc, !UPT ;  /* 0x0001000004267892 */ /* 0x000fc4000f8efcff */
[----:B------:R-:W-:Y:S02]  /*4100*/  UIADD3 UR4, UPT, UPT, UR6, UR5, URZ ;  /* 0x0000000506047290 */ /* 0x000fe4000fffe0ff */
[----:B------:R-:W-:Y:S02]  /*4110*/  UPLOP3.LUT UP1, UPT, UPT, UPT, UPT, 0x80, 0x8 ;  /* 0x000000000008789c */ /* 0x000fe40003f2f070 */
[----:B------:R-:W-:Y:S02]  /*4120*/  UPLOP3.LUT UP0, UPT, UPT, UPT, UPT, 0x40, 0x4 ;  /* 0x000000000004789c */ /* 0x000fe40003f0e870 */
[----:B------:R-:W-:Y:S02]  /*4130*/  ULOP3.LUT UR45, UR39, 0x2, URZ, 0xfc, !UPT ;  /* 0x00000002272d7892 */ /* 0x000fe4000f8efcff */
[----:B------:R-:W-:Y:S02]  /*4140*/  ULOP3.LUT UR44, UR38, 0x2, URZ, 0xfc, !UPT ;  /* 0x00000002262c7892 */ /* 0x000fe4000f8efcff */
[----:B------:R-:W-:-:S02]  /*4150*/  ULOP3.LUT UR43, UR39, 0x4, URZ, 0xfc, !UPT ;  /* 0x00000004272b7892 */ /* 0x000fc4000f8efcff */
[----:B------:R-:W-:Y:S02]  /*4160*/  ULOP3.LUT UR42, UR38, 0x4, URZ, 0xfc, !UPT ;  /* 0x00000004262a7892 */ /* 0x000fe4000f8efcff */
[----:B------:R-:W-:Y:S02]  /*4170*/  ULOP3.LUT UR41, UR39, 0x6, URZ, 0xfc, !UPT ;  /* 0x0000000627297892 */ /* 0x000fe4000f8efcff */
[----:B------:R-:W-:Y:S01]  /*4180*/  ULOP3.LUT UR40, UR38, 0x6, URZ, 0xfc, !UPT ;  /* 0x0000000626287892 */ /* 0x000fe2000f8efcff */
[----:B------:R-:W-:Y:S01]  /*4190*/  UMOV UR6, URZ ;  /* 0x000000ff00067c82 */ /* 0x000fe20008000000 */
[----:B-1----:R-:W-:Y:S10]  /*41a0*/  @!P0 BRA `(.L_x_343) ;  /* 0x0000002c00648947 */ /* 0x002ff40003800000 */
.L_x_426:
[----:B0-----:R-:W-:Y:S01]  /*41b0*/  MOV R3, 0x80 ;  /* 0x0000008000037802 */ /* 0x001fe20000000f00 */
        /* <DEDUP_REMOVED lines=16> */
.L_x_344:
        /* <DEDUP_REMOVED lines=14> */
[----:B------:R-:W-:Y:S02]  /*43a0*/  ULEA UR34, UR6, UR39, 0xb ;  /* 0x0000002706227291 */ /* 0x000fe4000f8e58ff */
[----:B------:R-:W-:Y:S02]  /*43b0*/  USHF.R.U32.HI UR9, URZ, 0x2, UR9 ;  /* 0x00000002ff097899 */ /* 0x000fe40008011609 */
[----:B------:R-:W-:Y:S02]  /*43c0*/  UIADD3 UR6, UPT, UPT, UR4, 0x6, URZ ;  /* 0x0000000604067890 */ /* 0x000fe4000fffe0ff */
[----:B------:R-:W-:Y:S02]  /*43d0*/  USHF.R.U32.HI UR10, URZ, 0x2, UR10 ;  /* 0x00000002ff0a7899 */ /* 0x000fe4000801160a */
[----:B------:R-:W-:Y:S02]  /*43e0*/  UIADD3 UR5, UPT, UPT, UR4, 0x7, URZ ;  /* 0x0000000704057890 */ /* 0x000fe4000fffe0ff */
[----:B------:R-:W-:Y:S02]  /*43f0*/  USHF.R.U32.HI UR8, URZ, 0x2, UR8 ;  /* 0x00000002ff087899 */ /* 0x000fe40008011608 */
[----:B------:R-:W-:Y:S02]  /*4400*/  UIADD3 UR4, UPT, UPT, UR4, 0x4, URZ ;  /* 0x0000000404047890 */ /* 0x000fe4000fffe0ff */
[----:B------:R-:W-:Y:S02]  /*4410*/  ULEA UR30, UR9, UR44, 0x9 ;  /* 0x0000002c091e7291 */ /* 0x000fe4000f8e48ff */
[----:B------:R-:W-:Y:S02]  /*4420*/  ULEA UR28, UR9, UR45, 0xa ;  /* 0x0000002d091c7291 */ /* 0x000fe4000f8e50ff */
[----:B------:R-:W-:Y:S02]  /*4430*/  USHF.R.U32.HI UR6, URZ, 0x2, UR6 ;  /* 0x00000002ff067899 */ /* 0x000fe40008011606 */
[----:B------:R-:W-:Y:S02]  /*4440*/  ULEA UR26, UR10, UR42, 0x9 ;  /* 0x0000002a0a1a7291 */ /* 0x000fe4000f8e48ff */
[----:B------:R-:W-:Y:S02]  /*4450*/  ULEA UR24, UR10, UR43, 0xa ;  /* 0x0000002b0a187291 */ /* 0x000fe4000f8e50ff */
[----:B------:R-:W-:Y:S02]  /*4460*/  ULEA UR16, UR7, UR44, 0x9 ;  /* 0x0000002c07107291 */ /* 0x000fe4000f8e48ff */
[----:B------:R-:W-:Y:S01]  /*4470*/  ULEA UR14, UR7, UR45, 0xa ;  /* 0x0000002d070e7291 */ /* 0x000fe2000f8e50ff */
[----:B------:R-:W-:Y:S01]  /*4480*/  R2UR UR7, R3 ;  /* 0x00000000030772ca */ /* 0x000fe200000e0000 */
        /* <DEDUP_REMOVED lines=39> */
[----:B0-----:R-:W-:Y:S01]  /*4700*/  UMOV UR15, 0x400 ;  /* 0x00000400000f7882 */ /* 0x001fe20000000000 */
[----:B------:R-:W-:Y:S01]  /*4710*/  UMOV UR4, 0x400 ;  /* 0x0000040000047882 */ /* 0x000fe20000000000 */
[----:B------:R-:W-:Y:S01]  /*4720*/  UMOV UR10, 0x400 ;  /* 0x00000400000a7882 */ /* 0x000fe20000000000 */
[----:B------:R-:W-:Y:S02]  /*4730*/  ULOP3.LUT UR8, UR70, 0xffff, URZ, 0xc0, !UPT ;  /* 0x0000ffff46087892 */ /* 0x000fe4000f8ec0ff */
[----:B------:R-:W-:Y:S02]  /*4740*/  ULOP3.LUT UR7, UR70, 0xffff, URZ, 0xc0, !UPT ;  /* 0x0000ffff46077892 */ /* 0x000fe4000f8ec0ff */
[----:B------:R-:W0:Y:S08]  /*4750*/  S2UR UR5, SR_CgaCtaId ;  /* 0x00000000000579c3 */ /* 0x000e300000008800 */
[----:B------:R-:W4:Y:S01]  /*4760*/  S2UR UR9, SR_CgaCtaId ;  /* 0x00000000000979c3 */ /* 0x000f220000008800 */
[----:B-1----:R-:W-:-:S02]  /*4770*/  ULEA UR6, UR72, UR15, 0x18 ;  /* 0x0000000f48067291 */ /* 0x002fc4000f8ec0ff */
[----:B------:R-:W-:Y:S02]  /*4780*/  ULEA UR15, UR72, UR15, 0x18 ;  /* 0x0000000f480f7291 */ /* 0x000fe4000f8ec0ff */
[----:B------:R-:W-:Y:S02]  /*4790*/  UIADD3 UR6, UPT, UPT, UR6, 0x48, URZ ;  /* 0x0000004806067890 */ /* 0x000fe4000fffe0ff */
[----:B0-----:R-:W-:-:S04]  /*47a0*/  ULEA UR5, UR5, UR4, 0x18 ;  /* 0x0000000405057291 */ /* 0x001fc8000f8ec0ff */
[----:B------:R-:W-:-:S03]  /*47b0*/  UIADD3 UR5, UPT, UPT, UR5, 0x18, URZ ;  /* 0x0000001805057890 */ /* 0x000fc6000fffe0ff */
[----:B------:R0:W-:Y:S01]  /*47c0*/  UTCBAR.2CTA.MULTICAST [UR6], URZ, UR8 ;  /* 0x000000ff060073e9 */ /* 0x0001e20008200808 */
[----:B----4-:R-:W-:-:S03]  /*47d0*/  ULEA UR4, UR9, UR10, 0x18 ;  /* 0x0000000a09047291 */ /* 0x010fc6000f8ec0ff */
[----:B------:R-:W-:Y:S01]  /*47e0*/  UMOV UR9, 0x3 ;  /* 0x0000000300097882 */ /* 0x000fe20000000000 */
[----:B------:R-:W-:Y:S01]  /*47f0*/  UIADD3 UR4, UPT, UPT, UR4, 0x60, URZ ;  /* 0x0000006004047890 */ /* 0x000fe2000fffe0ff */
[----:B------:R0:W-:Y:S08]  /*4800*/  UTCBAR.2CTA.MULTICAST [UR5], URZ, UR7 ;  /* 0x000000ff050073e9 */ /* 0x0001f00008200807 */
[----:B------:R0:W-:Y:S01]  /*4810*/  UTCBAR.2CTA.MULTICAST [UR4], URZ, UR9 ;  /* 0x000000ff040073e9 */ /* 0x0001e20008200809 */
[----:B------:R-:W1:Y:S02]  /*4820*/  SYNCS.PHASECHK.TRANS64.TRYWAIT P0, [UR15+0x80], RZ ;  /* 0x000080ffff0075a7 */ /* 0x000e64000800110f */
[----:B01----:R-:W-:Y:S05]  /*4830*/  @!P0 BRA `(.L_x_345) ;  /* 0x0000002400d88947 */ /* 0x003fea0003800000 */
.L_x_428:
[----:B------:R-:W1:Y:S01]  /*4840*/  SYNCS.PHASECHK.TRANS64.TRYWAIT P0, [UR15+0x30], RZ ;  /* 0x000030ffff0075a7 */ /* 0x000e62000800110f */
[----:B------:R-:W-:Y:S01]  /*4850*/  IMAD.MOV.U32 R4, RZ, RZ, 0x88 ;  /* 0x00000088ff047424 */ /* 0x000fe200078e00ff */
[----:B------:R-:W-:Y:S01]  /*4860*/  R2UR UR4, R8 ;  /* 0x00000000080472ca */ /* 0x000fe200000e0000 */
[----:B------:R-:W-:Y:S01]  /*4870*/  IMAD.MOV.U32 R7, RZ, RZ, 0x80 ;  /* 0x00000080ff077424 */ /* 0x000fe200078e00ff */
[----:B------:R-:W-:Y:S01]  /*4880*/  UIADD3 UR20, UPT, UPT, UR73, 0x80, URZ ;  /* 0x0000008049147890 */ /* 0x000fe2000fffe0ff */
[----:B------:R-:W-:Y:S01]  /*4890*/  IMAD.MOV.U32 R5, RZ, RZ, 0x100 ;  /* 0x00000100ff057424 */ /* 0x000fe200078e00ff */
[----:B------:R-:W-:Y:S01]  /*48a0*/  R2UR UR53, R4 ;  /* 0x00000000043572ca */ /* 0x000fe200000e0000 */
[----:B------:R-:W-:Y:S01]  /*48b0*/  IMAD.MOV.U32 R4, RZ, RZ, 0x98 ;  /* 0x00000098ff047424 */ /* 0x000fe200078e00ff */
[----:B------:R-:W-:Y:S01]  /*48c0*/  R2UR UR55, R7 ;  /* 0x00000000073772ca */ /* 0x000fe200000e0000 */
[----:B------:R-:W-:Y:S01]  /*48d0*/  IMAD.MOV.U32 R7, RZ, RZ, 0x90 ;  /* 0x00000090ff077424 */ /* 0x000fe200078e00ff */
[----:B------:R-:W-:Y:S01]  /*48e0*/  R2UR UR56, R5 ;  /* 0x00000000053872ca */ /* 0x000fe200000e0000 */
[----:B0-----:R-:W-:Y:S01]  /*48f0*/  IMAD.MOV.U32 R3, RZ, RZ, 0x100 ;  /* 0x00000100ff037424 */ /* 0x001fe200078e00ff */
[----:B------:R-:W-:Y:S01]  /*4900*/  R2UR UR49, R4 ;  /* 0x00000000043172ca */ /* 0x000fe200000e0000 */
[----:B------:R-:W-:Y:S01]  /*4910*/  IMAD.MOV.U32 R4, RZ, RZ, 0xa8 ;  /* 0x000000a8ff047424 */ /* 0x000fe200078e00ff */
[----:B------:R-:W-:Y:S01]  /*4920*/  R2UR UR51, R7 ;  /* 0x00000000073372ca */ /* 0x000fe200000e0000 */
[----:B------:R-:W-:Y:S01]  /*4930*/  UISETP.NE.AND UP0, UPT, UR4, URZ, UPT ;  /* 0x000000ff0400728c */ /* 0x000fe2000bf05270 */
[----:B------:R-:W-:Y:S01]  /*4940*/  IMAD.MOV.U32 R7, RZ, RZ, 0xa0 ;  /* 0x000000a0ff077424 */ /* 0x000fe200078e00ff */
[----:B------:R-:W-:Y:S01]  /*4950*/  R2UR UR54, R3 ;  /* 0x00000000033672ca */ /* 0x000fe200000e0000 */
[----:B------:R-:W-:Y:S01]  /*4960*/  UMOV UR4, 0x10412490 ;  /* 0x1041249000047882 */ /* 0x000fe20000000000 */
[----:B------:R-:W-:Y:S01]  /*4970*/  R2UR UR44, R4 ;  /* 0x00000000042c72ca */ /* 0x000fe200000e0000 */
[----:B------:R-:W-:Y:S01]  /*4980*/  USEL UR5, URZ, 0x4000, UP0 ;  /* 0x00004000ff057887 */ /* 0x000fe20008000000 */
[----:B------:R-:W-:Y:S01]  /*4990*/  IMAD.MOV.U32 R4, RZ, RZ, 0xb0 ;  /* 0x000000b0ff047424 */ /* 0x000fe200078e00ff */
[----:B------:R-:W-:Y:S01]  /*49a0*/  USEL UR4, UR4, 0x10410490, !UP6 ;  /* 0x1041049004047887 */ /* 0x000fe2000f000000 */
[----:B------:R-:W-:Y:S01]  /*49b0*/  R2UR UR52, R5 ;  /* 0x00000000053472ca */ /* 0x000fe200000e0000 */
[----:B------:R-:W-:Y:S01]  /*49c0*/  UIADD3 UR18, UPT, UPT, UR73, 0x100, URZ ;  /* 0x0000010049127890 */ /* 0x000fe2000fffe0ff */
[----:B------:R-:W-:Y:S01]  /*49d0*/  R2UR UR50, R3 ;  /* 0x00000000033272ca */ /* 0x000fe200000e0000 */
[----:B------:R-:W-:Y:S01]  /*49e0*/  UIADD3 UR5, UPT, UPT, UR5, UR4, URZ ;  /* 0x0000000405057290 */ /* 0x000fe2000fffe0ff */
[----:B------:R-:W-:Y:S01]  /*49f0*/  R2UR UR42, R4 ;  /* 0x00000000042a72ca */ /* 0x000fe200000e0000 */
[----:B------:R-:W-:Y:S01]  /*4a00*/  IMAD.MOV.U32 R4, RZ, RZ, 0xb8 ;  /* 0x000000b8ff047424 */ /* 0x000fe200078e00ff */
[----:B------:R-:W-:Y:S01]  /*4a10*/  R2UR UR47, R7 ;  /* 0x00000000072f72ca */ /* 0x000fe200000e0000 */
[----:B------:R-:W-:Y:S01]  /*4a20*/  UIADD3 UR16, UPT, UPT, UR73, 0x180, URZ ;  /* 0x0000018049107890 */ /* 0x000fe2000fffe0ff */
[----:B------:R-:W-:Y:S01]  /*4a30*/  R2UR UR48, R5 ;  /* 0x00000000053072ca */ /* 0x000fe200000e0000 */
[----:B------:R-:W-:Y:S01]  /*4a40*/  UIADD3 UR12, UPT, UPT, UR73, 0x200, URZ ;  /* 0x00000200490c7890 */ /* 0x000fe2000fffe0ff */
[C---:B------:R-:W-:Y:S01]  /*4a50*/  R2UR UR45, R3.reuse ;  /* 0x00000000032d72ca */ /* 0x040fe200000e0000 */
[----:B------:R-:W-:Y:S01]  /*4a60*/  UIADD3 UR10, UPT, UPT, UR73, 0x280, URZ ;  /* 0x00000280490a7890 */ /* 0x000fe2000fffe0ff */
[C---:B------:R-:W-:Y:S01]  /*4a70*/  R2UR UR43, R3.reuse ;  /* 0x00000000032b72ca */ /* 0x040fe200000e0000 */
[----:B------:R-:W-:Y:S01]  /*4a80*/  UIADD3 UR8, UPT, UPT, UR73, 0x300, URZ ;  /* 0x0000030049087890 */ /* 0x000fe2000fffe0ff */
[----:B------:R-:W-:Y:S01]  /*4a90*/  R2UR UR40, R4 ;  /* 0x00000000042872ca */ /* 0x000fe200000e0000 */
[----:B------:R-:W-:Y:S01]  /*4aa0*/  UIADD3 UR6, UPT, UPT, UR73, 0x380, URZ ;  /* 0x0000038049067890 */ /* 0x000fe2000fffe0ff */
[----:B------:R-:W-:Y:S01]  /*4ab0*/  R2UR UR41, R3 ;  /* 0x00000000032972ca */ /* 0x000fe200000e0000 */
[----:B------:R-:W-:Y:S01]  /*4ac0*/  ULOP3.LUT UR70, UR70, 0xffff, URZ, 0xc0, !UPT ;  /* 0x0000ffff46467892 */ /* 0x000fe2000f8ec0ff */
[----:B------:R-:W-:Y:S01]  /*4ad0*/  UMOV UR57, 0x3 ;  /* 0x0000000300397882 */ /* 0x000fe20000000000 */
[----:B------:R-:W-:Y:S01]  /*4ae0*/  UMOV UR36, UR73 ;  /* 0x0000004900247c82 */ /* 0x000fe20008000000 */
[----:B------:R-:W-:Y:S01]  /*4af0*/  UMOV UR37, 0x40004040 ;  /* 0x4000404000257882 */ /* 0x000fe20000000000 */
[----:B------:R-:W-:Y:S01]  /*4b00*/  UMOV UR21, 0x40004040 ;  /* 0x4000404000157882 */ /* 0x000fe20000000000 */
[----:B------:R-:W-:Y:S01]  /*4b10*/  UMOV UR19, 0x40004040 ;  /* 0x4000404000137882 */ /* 0x000fe20000000000 */
[----:B------:R-:W-:Y:S01]  /*4b20*/  UMOV UR17, 0x40004040 ;  /* 0x4000404000117882 */ /* 0x000fe20000000000 */
[----:B------:R-:W-:Y:S01]  /*4b30*/  UMOV UR13, 0x40004040 ;  /* 0x40004040000d7882 */ /* 0x000fe20000000000 */
[----:B------:R-:W-:Y:S01]  /*4b40*/  UMOV UR11, 0x40004040 ;  /* 0x40004040000b7882 */ /* 0x000fe20000000000 */
[----:B------:R-:W-:Y:S01]  /*4b50*/  UIADD3 UR39, UPT, UPT, UR15, 0x38, URZ ;  /* 0x000000380f277890 */ /* 0x000fe2000fffe0ff */
[----:B------:R-:W-:Y:S01]  /*4b60*/  UMOV UR9, 0x40004040 ;  /* 0x4000404000097882 */ /* 0x000fe20000000000 */
[----:B------:R-:W-:Y:S01]  /*4b70*/  UIADD3 UR38, UPT, UPT, UR15, 0x88, URZ ;  /* 0x000000880f267890 */ /* 0x000fe2000fffe0ff */
[----:B------:R-:W-:Y:S01]  /*4b80*/  UMOV UR7, 0x40004040 ;  /* 0x4000404000077882 */ /* 0x000fe20000000000 */
[----:B------:R-:W-:Y:S01]  /*4b90*/  UIADD3 UR14, UPT, UPT, UR15, 0x70, URZ ;  /* 0x000000700f0e7890 */ /* 0x000fe2000fffe0ff */
[----:B------:R-:W-:Y:S01]  /*4ba0*/  UMOV UR4, URZ ;  /* 0x000000ff00047c82 */ /* 0x000fe20008000000 */
        /* <DEDUP_REMOVED lines=14> */
[----:B-1----:R-:W-:Y:S05]  /*4c90*/  @!P0 BRA `(.L_x_346) ;  /* 0x0000002000d88947 */ /* 0x002fea0003800000 */
.L_x_430:
[----:B------:R1:W-:Y:S01]  /*4ca0*/  UTCHMMA.2CTA tmem[UR55], gdesc[UR36], tmem[UR56], tmem[UR4], idesc[UR5], !UPT ;  /* 0x00ff0424370079ea */ /* 0x0003e2000fa00038 */
[----:B------:R1:W-:Y:S01]  /*4cb0*/  UTCHMMA.2CTA tmem[UR53], gdesc[UR20], tmem[UR54], tmem[UR34], idesc[UR35], UPT ;  /* 0x00ff2214350079ea */ /* 0x0003e2000ba00036 */
[----:B------:R1:W-:Y:S01]  /*4cc0*/  UTCHMMA.2CTA tmem[UR51], gdesc[UR18], tmem[UR52], tmem[UR32], idesc[UR33], UPT ;  /* 0x00ff2012330079ea */ /* 0x0003e2000ba00034 */
[----:B------:R1:W-:Y:S01]  /*4cd0*/  UTCHMMA.2CTA tmem[UR49], gdesc[UR16], tmem[UR50], tmem[UR30], idesc[UR31], UPT ;  /* 0x00ff1e10310079ea */ /* 0x0003e2000ba00032 */
[----:B------:R1:W-:Y:S01]  /*4ce0*/  UTCHMMA.2CTA tmem[UR47], gdesc[UR12], tmem[UR48], tmem[UR28], idesc[UR29], UPT ;  /* 0x00ff1c0c2f0079ea */ /* 0x0003e2000ba00030 */
[----:B------:R1:W-:Y:S01]  /*4cf0*/  UTCHMMA.2CTA tmem[UR44], gdesc[UR10], tmem[UR45], tmem[UR26], idesc[UR27], UPT ;  /* 0x00ff1a0a2c0079ea */ /* 0x0003e2000ba0002d */
[----:B------:R1:W-:Y:S01]  /*4d00*/  UTCHMMA.2CTA tmem[UR42], gdesc[UR8], tmem[UR43], tmem[UR24], idesc[UR25], UPT ;  /* 0x00ff18082a0079ea */ /* 0x0003e2000ba0002b */
[----:B------:R1:W-:Y:S01]  /*4d10*/  UTCHMMA.2CTA tmem[UR40], gdesc[UR6], tmem[UR41], tmem[UR22], idesc[UR23], UPT ;  /* 0x00ff1606280079ea */ /* 0x0003e2000ba00029 */
[----:B------:R1:W-:Y:S01]  /*4d20*/  UTCBAR.2CTA.MULTICAST [UR39], URZ, UR70 ;  /* 0x000000ff270073e9 */ /* 0x0003e20008200846 */
[----:B------:R1:W-:Y:S01]  /*4d30*/  UTCBAR.2CTA.MULTICAST [UR38], URZ, UR57 ;  /* 0x000000ff260073e9 */ /* 0x0003e20008200839 */
[----:B------:R1:W-:Y:S01]  /*4d40*/  UTCBAR.2CTA.MULTICAST [UR14], URZ, UR57 ;  /* 0x000000ff0e0073e9 */ /* 0x0003e20008200839 */
[----:B------:R-:W-:Y:S01]  /*4d50*/  HFMA2 R4, -RZ, RZ, 0, 0 ;  /* 0x00000000ff047431 */ /* 0x000fe200000001ff */
.L_x_335:
[----:B------:R-:W-:Y:S01]  /*4d60*/  UISETP.NE.AND UP0, UPT, UR71, URZ, UPT ;  /* 0x000000ff4700728c */ /* 0x000fe2000bf05270 */
[----:B------:R-:W-:-:S08]  /*4d70*/  PLOP3.LUT P6, PT, PT, PT, PT, 0x8, 0x80 ;  /* 0x000000000080781c */ /* 0x000fd00003fce170 */
[----:B------:R-:W-:Y:S05]  /*4d80*/  BRA.U UP0, `(.L_x_334) ;  /* 0x00000001001c7547 */ /* 0x000fea000b800000 */
[----:B------:R-:W-:-:S04]  /*4d90*/  SHF.L.U32 R4, R4, 0x1f, RZ ;  /* 0x0000001f04047819 */ /* 0x000fc800000006ff */
[----:B------:R-:W0:Y:S02]  /*4da0*/  SYNCS.PHASECHK.TRANS64.TRYWAIT P0, [UR15+0x58], R4 ;  /* 0x00005804ff0075a7 */ /* 0x000e24000800110f */
[----:B0-----:R-:W-:Y:S05]  /*4db0*/  @!P0 BRA `(.L_x_347) ;  /* 0x0000002000a88947 */ /* 0x001fea0003800000 */
.L_x_432:
[----:B------:R-:W0:Y:S02]  /*4dc0*/  SYNCS.PHASECHK.TRANS64.TRYWAIT P0, [UR15+0x68], R4 ;  /* 0x00006804ff0075a7 */ /* 0x000e24000800110f */
[----:B0-----:R-:W-:Y:S05]  /*4dd0*/  @!P0 BRA `(.L_x_348) ;  /* 0x0000002000bc8947 */ /* 0x001fea0003800000 */
.L_x_434:
[----:B------:R-:W0:Y:S02]  /*4de0*/  SYNCS.PHASECHK.TRANS64.TRYWAIT P0, [UR15+0x78], R4 ;  /* 0x00007804ff0075a7 */ /* 0x000e24000800110f */
[----:B0-----:R-:W-:Y:S05]  /*4df0*/  @!P0 BRA `(.L_x_349) ;  /* 0x0000002000d48947 */ /* 0x001fea0003800000 */
.L_x_334:
[----:B------:R-:W-:-:S13]  /*4e00*/  ISETP.GT.U32.AND P0, PT, R2, 0x3, PT ;  /* 0x000000030200780c */ /* 0x000fda0003f04070 */
[----:B------:R-:W-:Y:S05]  /*4e10*/  @P0 BRA `(.L_x_350) ;  /* 0x0000000000540947 */ /* 0x000fea0003800000 */
.L_x_351:
[----:B------:R-:W-:-:S08]  /*4e20*/  NOP ;  /* 0x0000000000007918 */ /* 0x000fd00000000000 */
[----:B------:R-:W0:Y:S02]  /*4e30*/  USETMAXREG.TRY_ALLOC.CTAPOOL UP0, 0x100 ;  /* 0x00000100000079c8 */ /* 0x000e240008000600 */
[----:B0-----:R-:W-:Y:S05]  /*4e40*/  BRA.U !UP0, `(.L_x_351) ;  /* 0xfffffffd08f47547 */ /* 0x001fea000b83ffff */
[----:B------:R-:W-:Y:S05]  /*4e50*/  @!P6 BRA `(.L_x_352) ;  /* 0x000000000028e947 */ /* 0x000fea0003800000 */
[----:B-1----:R-:W0:Y:S01]  /*4e60*/  S2R R4, SR_CgaCtaId ;  /* 0x0000000000047919 */ /* 0x002e220000008800 */
[----:B------:R-:W-:-:S04]  /*4e70*/  MOV R3, 0x400 ;  /* 0x0000040000037802 */ /* 0x000fc80000000f00 */
[----:B0-----:R-:W-:-:S04]  /*4e80*/  LEA R4, R4, R3, 0x18 ;  /* 0x0000000304047211 */ /* 0x001fc800078ec0ff */
[----:B------:R-:W0:Y:S02]  /*4e90*/  SYNCS.PHASECHK.TRANS64.TRYWAIT P0, [R4+URZ+0x90], RZ ;  /* 0x000090ff040075a7 */ /* 0x000e2400080011ff */
[----:B0-----:R-:W-:Y:S05]  /*4ea0*/  @!P0 BRA `(.L_x_353) ;  /* 0x0000002000c48947 */ /* 0x001fea0003800000 */
.L_x_436:
[----:B------:R-:W1:Y:S01]  /*4eb0*/  SYNCS.PHASECHK.TRANS64.TRYWAIT P0, [R4+URZ+0xa0], RZ ;  /* 0x0000a0ff040075a7 */ /* 0x000e6200080011ff */
[----:B------:R-:W-:Y:S01]  /*4ec0*/  MOV R3, 0x1 ;  /* 0x0000000100037802 */ /* 0x000fe20000000f00 */
[----:B-1----:R-:W-:Y:S06]  /*4ed0*/  @!P0 BRA `(.L_x_354) ;  /* 0x0000002000cc8947 */ /* 0x002fec0003800000 */
.L_x_437:
[----:B------:R0:W-:Y:S01]  /*4ee0*/  SYNCS.ARRIVE.TRANS64.ART0 RZ, [R4+URZ+0x98], R3 ;  /* 0x0000980304ff79a7 */ /* 0x0001e200085000ff */
[----:B------:R0:W-:Y:S02]  /*4ef0*/  SYNCS.ARRIVE.TRANS64.ART0 RZ, [R4+URZ+0xa8], R3 ;  /* 0x0000a80304ff79a7 */ /* 0x0001e400085000ff */
.L_x_352:
[----:B------:R-:W0:Y:S01]  /*4f00*/  S2UR UR72, SR_CgaCtaId ;  /* 0x00000000004879c3 */ /* 0x000e220000008800 */
[----:B------:R-:W-:Y:S01]  /*4f10*/  UMOV UR15, 0x400 ;  /* 0x00000400000f7882 */ /* 0x000fe20000000000 */
[----:B01----:R-:W-:Y:S01]  /*4f20*/  HFMA2 R3, -RZ, RZ, -0.0 , 0 ;  /* 0x80000000ff037431 */ /* 0x003fe200000001ff */
[----:B------:R-:W-:Y:S01]  /*4f30*/  PLOP3.LUT P6, PT, PT, PT, PT, 0x8, 0x80 ;  /* 0x000000000080781c */ /* 0x000fe20003fce170 */
[----:B------:R-:W-:-:S09]  /*4f40*/  ULEA UR15, UR72, UR15, 0x18 ;  /* 0x0000000f480f7291 */ /* 0x000fd2000f8ec0ff */
[----:B------:R-:W0:Y:S02]  /*4f50*/  SYNCS.PHASECHK.TRANS64.TRYWAIT P0, [UR15+0x88], R3 ;  /* 0x00008803ff0075a7 */ /* 0x000e24000800110f */
[----:B0-----:R-:W-:Y:S05]  /*4f60*/  @!P0 BRA `(.L_x_355) ;  /* 0x0000002000bc8947 */ /* 0x001fea0003800000 */
.L_x_350:
[----:B01----:R-:W-:-:S04]  /*4f70*/  LOP3.LUT R3, R2, 0xfffffffc, RZ, 0xc0, !PT ;  /* 0xfffffffc02037812 */ /* 0x003fc800078ec0ff */
[----:B------:R-:W-:-:S13]  /*4f80*/  ISETP.NE.AND P0, PT, R3, 0x4, PT ;  /* 0x000000040300780c */ /* 0x000fda0003f05270 */
[----:B------:R-:W-:Y:S05]  /*4f90*/  @P0 BRA `(.L_x_356) ;  /* 0x00000010002c0947 */ /* 0x000fea0003800000 */
[----:B------:R-:W-:-:S08]  /*4fa0*/  NOP ;  /* 0x0000000000007918 */ /* 0x000fd00000000000 */
[----:B------:R-:W0:-:S00]  /*4fb0*/  USETMAXREG.DEALLOC.CTAPOOL 0xa0 ;  /* 0x000000a0000079c8 */ /* 0x000e0000080e0500 */
[----:B0----5:R-:W0:Y:S01]  /*4fc0*/  S2R R7, SR_CTAID.X ;  /* 0x0000000000077919 */ /* 0x021e220000002500 */
[----:B------:R-:W-:-:S04]  /*4fd0*/  LOP3.LUT R4, R6, 0x7f, RZ, 0xc0, !PT ;  /* 0x0000007f06047812 */ /* 0x000fc800078ec0ff */
[----:B0-----:R-:W-:Y:S01]  /*4fe0*/  LEA R7, R7, R4, 0x7 ;  /* 0x0000000407077211 */ /* 0x001fe200078e38ff */
[----:B------:R-:W-:Y:S06]  /*4ff0*/  @!P6 BRA `(.L_x_356) ;  /* 0x000000100014e947 */ /* 0x000fec0003800000 */
[----:B------:R-:W0:Y:S01]  /*5000*/  LDC R3, c[0x0][0x7cc] ;  /* 0x0001f300ff037b82 */ /* 0x000e220000000800 */
[----:B------:R-:W1:Y:S01]  /*5010*/  S2R R5, SR_CTAID.Y ;  /* 0x0000000000057919 */ /* 0x000e620000002600 */
[----:B------:R-:W5:Y:S01]  /*5020*/  SYNCS.PHASECHK.TRANS64.TRYWAIT P2, [UR15+0x70], RZ ;  /* 0x000070ffff0075a7 */ /* 0x000f62000804110f */
[----:B0-----:R-:W-:-:S05]  /*5030*/  IABS R4, R3 ;  /* 0x0000000300047213 */ /* 0x001fca0000000000 */
[----:B------:R-:W0:Y:S01]  /*5040*/  S2UR UR4, SR_CTAID.X ;  /* 0x00000000000479c3 */ /* 0x000e220000002500 */
[----:B------:R-:W4:Y:S01]  /*5050*/  I2F.RP R9, R4 ;  /* 0x0000000400097306 */ /* 0x000f220000209400 */
[----:B-1----:R-:W-:-:S07]  /*5060*/  IABS R5, R5 ;  /* 0x0000000500057213 */ /* 0x002fce0000000000 */
[----:B----4-:R-:W1:Y:S01]  /*5070*/  MUFU.RCP R10, R9 ;  /* 0x00000009000a7308 */ /* 0x010e620000001000 */
[----:B0-----:R-:W-:Y:S01]  /*5080*/  UIMAD.WIDE.U32 UR8, UR4, 0x80, URZ ;  /* 0x00000080040878a5 */ /* 0x001fe2000f8e00ff */
[----:B-1----:R-:W-:-:S06]  /*5090*/  VIADD R10, R10, 0xffffffe ;  /* 0x0ffffffe0a0a7836 */ /* 0x002fcc0000000000 */
[----:B------:R-:W0:Y:S02]  /*50a0*/  F2I.FTZ.U32.TRUNC.NTZ R11, R10 ;  /* 0x0000000a000b7305 */ /* 0x000e24000021f000 */
[----:B0-----:R-:W-:Y:S01]  /*50b0*/  IADD3 R8, PT, PT, RZ, -R11, RZ ;  /* 0x8000000bff087210 */ /* 0x001fe20007ffe0ff */
[----:B------:R-:W-:-:S04]  /*50c0*/  IMAD.MOV.U32 R10, RZ, RZ, RZ ;  /* 0x000000ffff0a7224 */ /* 0x000fc800078e00ff */
[----:B------:R-:W-:-:S04]  /*50d0*/  IMAD R8, R8, R4, RZ ;  /* 0x0000000408087224 */ /* 0x000fc800078e02ff */
[----:B------:R-:W-:Y:S02]  /*50e0*/  IMAD.HI.U32 R8, R11, R8, R10 ;  /* 0x000000080b087227 */ /* 0x000fe400078e000a */
[----:B------:R-:W0:Y:S04]  /*50f0*/  LDC.64 R10, c[0x0][0x7e8] ;  /* 0x0001fa00ff0a7b82 */ /* 0x000e280000000a00 */
[----:B------:R-:W-:-:S05]  /*5100*/  IMAD.HI.U32 R13, R8, R5, RZ ;  /* 0x00000005080d7227 */ /* 0x000fca00078e00ff */
[----:B------:R-:W-:-:S05]  /*5110*/  IADD3 R9, PT, PT, -R13, RZ, RZ ;  /* 0x000000ff0d097210 */ /* 0x000fca0007ffe1ff */
[----:B------:R-:W-:Y:S01]  /*5120*/  IMAD R9, R4, R9, R5 ;  /* 0x0000000904097224 */ /* 0x000fe200078e0205 */
[----:B------:R-:W-:-:S04]  /*5130*/  LOP3.LUT R5, R3, UR76, RZ, 0x3c, !PT ;  /* 0x0000004c03057c12 */ /* 0x000fc8000f8e3cff */
[----:B------:R-:W-:Y:S02]  /*5140*/  ISETP.GT.U32.AND P1, PT, R4, R9, PT ;  /* 0x000000090400720c */ /* 0x000fe40003f24070 */
[----:B------:R-:W-:-:S11]  /*5150*/  ISETP.GE.AND P0, PT, R5, RZ, PT ;  /* 0x000000ff0500720c */ /* 0x000fd60003f06270 */
[----:B------:R-:W-:-:S05]  /*5160*/  @!P1 IMAD.IADD R9, R9, 0x1, -R4 ;  /* 0x0000000109099824 */ /* 0x000fca00078e0a04 */
[----:B------:R-:W-:Y:S01]  /*5170*/  ISETP.GE.U32.AND P3, PT, R9, R4, PT ;  /* 0x000000040900720c */ /* 0x000fe20003f66070 */
[----:B-----5:R-:W-:-:S12]  /*5180*/  @!P2 BRA `(.L_x_357) ;  /* 0x000000200054a947 */ /* 0x020fd80003800000 */
.L_x_440:
[----:B------:R-:W4:Y:S01]  /*5190*/  LDCU.64 UR6, c[0x0][0x7f0] ;  /* 0x0000fe00ff0677ac */ /* 0x000f220008000a00 */
[----:B------:R-:W-:Y:S01]  /*51a0*/  @!P1 IADD3 R13, PT, PT, R13, 0x1, RZ ;  /* 0x000000010d0d9810 */ /* 0x000fe20007ffe0ff */
[----:B------:R-:W5:Y:S01]  /*51b0*/  LDC.64 R8, c[0x0][0x7e0] ;  /* 0x0001f800ff087b82 */ /* 0x000f620000000a00 */
[----:B------:R-:W-:Y:S01]  /*51c0*/  ISETP.NE.AND P1, PT, R3, RZ, PT ;  /* 0x000000ff0300720c */ /* 0x000fe20003f25270 */
[----:B------:R-:W-:Y:S01]  /*51d0*/  @!PT LDS RZ, [RZ] ;  /* 0x00000000fffff984 */ /* 0x000fe20000000800 */
[----:B------:R-:W-:Y:S01]  /*51e0*/  @!PT LDS RZ, [RZ] ;  /* 0x00000000fffff984 */ /* 0x000fe20000000800 */
[----:B------:R-:W-:Y:S01]  /*51f0*/  @!PT LDS RZ, [RZ] ;  /* 0x00000000fffff984 */ /* 0x000fe20000000800 */
[----:B------:R-:W-:Y:S01]  /*5200*/  @!PT LDS RZ, [RZ] ;  /* 0x00000000fffff984 */ /* 0x000fe20000000800 */
[----:B------:R1:W-:Y:S06]  /*5210*/  MEMBAR.ALL.CTA ;  /* 0x0000000000007992 */ /* 0x0003ec0000008000 */
[----:B-1----:R-:W1:Y:S01]  /*5220*/  FENCE.VIEW.ASYNC.S ;  /* 0x00000000000073c6 */ /* 0x002e620000000000 */
[----:B------:R-:W-:Y:S01]  /*5230*/  @P3 IADD3 R13, PT, PT, R13, 0x1, RZ ;  /* 0x000000010d0d3810 */ /* 0x000fe20007ffe0ff */
[----:B------:R-:W-:Y:S04]  /*5240*/  BSSY.RECONVERGENT B0, `(.L_x_358) ;  /* 0x0000033000007945 */ /* 0x000fe80003800200 */
[----:B------:R-:W-:Y:S01]  /*5250*/  @!P0 IMAD.MOV R13, RZ, RZ, -R13 ;  /* 0x000000ffff0d8224 */ /* 0x000fe200078e0a0d */
[----:B------:R-:W3:Y:S01]  /*5260*/  LDC.64 R4, c[0x0][0x7d8] ;  /* 0x0001f600ff047b82 */ /* 0x000ee20000000a00 */
[----:B------:R-:W-:Y:S01]  /*5270*/  @!P1 LOP3.LUT R13, RZ, R3, RZ, 0x33, !PT ;  /* 0x00000003ff0d9212 */ /* 0x000fe200078e33ff */
[----:B---34-:R-:W-:-:S03]  /*5280*/  UIMAD.WIDE.U32 UR4, UR46, UR6, URZ ;  /* 0x000000062e0472a5 */ /* 0x018fc6000f8e00ff */
[----:B------:R-:W-:Y:S01]  /*5290*/  SHF.R.S32.HI R15, RZ, 0x1f, R13 ;  /* 0x0000001fff0f7819 */ /* 0x000fe2000001140d */
[----:B------:R-:W-:Y:S01]  /*52a0*/  UIMAD UR47, UR46, UR7, UR5 ;  /* 0x000000072e2f72a4 */ /* 0x000fe2000f8e0205 */
[----:B------:R-:W3:Y:S03]  /*52b0*/  LDCU.64 UR6, c[0x0][0x7b8] ;  /* 0x0000f700ff0677ac */ /* 0x000ee60008000a00 */
[-C--:B0-----:R-:W-:Y:S01]  /*52c0*/  IMAD R12, R15, R10.reuse, RZ ;  /* 0x0000000a0f0c7224 */ /* 0x081fe200078e02ff */
[----:B------:R-:W-:Y:S02]  /*52d0*/  UMOV UR46, UR4 ;  /* 0x00000004002e7c82 */ /* 0x000fe40008000000 */
[----:B------:R-:W0:Y:S01]  /*52e0*/  LDCU UR5, c[0x0][0x440] ;  /* 0x00008800ff0577ac */ /* 0x000e220008000800 */
[C---:B------:R-:W-:Y:S01]  /*52f0*/  IMAD.WIDE.U32 R14, R13.reuse, R10, UR46 ;  /* 0x0000002e0d0e7e25 */ /* 0x040fe2000f8e000a */
[----:B------:R-:W-:-:S03]  /*5300*/  IADD3 R10, PT, PT, -R13, RZ, RZ ;  /* 0x000000ff0d0a7210 */ /* 0x000fc60007ffe1ff */
[----:B------:R-:W-:Y:S01]  /*5310*/  IMAD R11, R13, R11, R12 ;  /* 0x0000000b0d0b7224 */ /* 0x000fe200078e020c */
[----:B------:R-:W-:Y:S01]  /*5320*/  MOV R12, UR8 ;  /* 0x00000008000c7c02 */ /* 0x000fe20008000f00 */
[----:B------:R-:W-:Y:S01]  /*5330*/  IMAD R10, R3, R10, UR76 ;  /* 0x0000004c030a7e24 */ /* 0x000fe2000f8e020a */
[----:B------:R-:W-:Y:S01]  /*5340*/  SHF.L.U32 R3, R6, 0x10, RZ ;  /* 0x0000001006037819 */ /* 0x000fe200000006ff */
[----:B------:R-:W-:Y:S02]  /*5350*/  IMAD.IADD R15, R15, 0x1, R11 ;  /* 0x000000010f0f7824 */ /* 0x000fe400078e020b */
[----:B------:R-:W-:Y:S01]  /*5360*/  IMAD.U32 R13, RZ, RZ, UR9 ;  /* 0x00000009ff0d7e24 */ /* 0x000fe2000f8e00ff */
[----:B------:R-:W-:Y:S01]  /*5370*/  LOP3.LUT R3, R3, 0x600000, RZ, 0xc0, !PT ;  /* 0x0060000003037812 */ /* 0x000fe200078ec0ff */
[----:B-----5:R-:W-:Y:S01]  /*5380*/  IMAD.WIDE.U32 R14, R10, R8, R14 ;  /* 0x000000080a0e7225 */ /* 0x020fe200078e000e */
[----:B------:R-:W-:Y:S02]  /*5390*/  LOP3.LUT R13, R12, 0x7f, R6, 0xf8, !PT ;  /* 0x0000007f0c0d7812 */ /* 0x000fe400078ef806 */
[----:B------:R-:W-:Y:S01]  /*53a0*/  R2UR UR4, R3 ;  /* 0x00000000030472ca */ /* 0x000fe200000e0000 */
[----:B------:R-:W-:Y:S01]  /*53b0*/  IMAD R15, R10, R9, R15 ;  /* 0x000000090a0f7224 */ /* 0x000fe200078e020f */
[----:B0-----:R-:W-:Y:S01]  /*53c0*/  ISETP.GE.AND P2, PT, R7, UR5, PT ;  /* 0x0000000507007c0c */ /* 0x001fe2000bf46270 */
[----:B------:R-:W-:-:S02]  /*53d0*/  IMAD R6, R4, UR9, RZ ;  /* 0x0000000904067c24 */ /* 0x000fc4000f8e02ff */
[----:B------:R-:W-:-:S04]  /*53e0*/  IMAD.WIDE.U32 R14, R13, R4, R14 ;  /* 0x000000040d0e7225 */ /* 0x000fc800078e000e */
[----:B------:R-:W-:Y:S01]  /*53f0*/  IMAD R5, R13, R5, R6 ;  /* 0x000000050d057224 */ /* 0x000fe200078e0206 */
[----:B---3--:R-:W-:-:S03]  /*5400*/  IADD3 R36, P1, P0, R14, UR6, R14 ;  /* 0x000000060e247c10 */ /* 0x008fc6000f83e00e */
[----:B------:R-:W-:-:S05]  /*5410*/  IMAD.IADD R5, R15, 0x1, R5 ;  /* 0x000000010f057824 */ /* 0x000fca00078e0205 */
[----:B------:R-:W-:Y:S02]  /*5420*/  IADD3.X R37, PT, PT, R5, UR7, R5, P1, P0 ;  /* 0x0000000705257c10 */ /* 0x000fe40008fe0405 */
[----:B------:R-:W0:Y:S01]  /*5430*/  LDTM.x32 R4, tmem[UR4+0x100] ;  /* 0x00010004000479ee */ /* 0x000e2200082c0000 */
[----:B-1----:R-:W-:Y:S05]  /*5440*/  @P2 BRA `(.L_x_359) ;  /* 0x0000000000482947 */ /* 0x002fea0003800000 */
[----:B0-----:R-:W-:Y:S02]  /*5450*/  F2FP.BF16.F32.PACK_AB R20, R21, R20 ;  /* 0x000000141514723e */ /* 0x001fe400000010ff */
[----:B------:R-:W-:Y:S02]  /*5460*/  F2FP.BF16.F32.PACK_AB R28, R29, R28 ;  /* 0x0000001c1d1c723e */ /* 0x000fe400000010ff */
[----:B------:R-:W-:Y:S02]  /*5470*/  F2FP.BF16.F32.PACK_AB R4, R5, R4 ;  /* 0x000000040504723e */ /* 0x000fe400000010ff */
[----:B------:R-:W-:Y:S02]  /*5480*/  F2FP.BF16.F32.PACK_AB R12, R13, R12 ;  /* 0x0000000c0d0c723e */ /* 0x000fe400000010ff */
[----:B------:R-:W-:Y:S02]  /*5490*/  F2FP.BF16.F32.PACK_AB R21, R23, R22 ;  /* 0x000000161715723e */ /* 0x000fe400000010ff */
[----:B------:R-:W-:-:S02]  /*54a0*/  F2FP.BF16.F32.PACK_AB R29, R31, R30 ;  /* 0x0000001e1f1d723e */ /* 0x000fc400000010ff */
[----:B------:R-:W-:Y:S02]  /*54b0*/  F2FP.BF16.F32.PACK_AB R5, R7, R6 ;  /* 0x000000060705723e */ /* 0x000fe400000010ff */
        /* <DEDUP_REMOVED lines=8> */
[----:B------:R-:W-:-:S03]  /*5540*/  F2FP.BF16.F32.PACK_AB R31, R35, R34 ;  /* 0x00000022231f723e */ /* 0x000fc600000010ff */
[----:B------:R1:W-:Y:S04]  /*5550*/  STG.E.ENL2.256 desc[UR74][R36.64], R4, R12 ;  /* 0xf8000004240c797f */ /* 0x0003e8000f12184a */
[----:B------:R1:W-:Y:S02]  /*5560*/  STG.E.ENL2.256 desc[UR74][R36.64+0x20], R20, R28 ;  /* 0xf8000114241c797f */ /* 0x0003e4000f12184a */
.L_x_359:
[----:B------:R-:W-:Y:S05]  /*5570*/  BSYNC.RECONVERGENT B0 ;  /* 0x0000000000007941 */ /* 0x000fea0003800200 */
.L_x_358:
[----:B------:R-:W-:Y:S01]  /*5580*/  R2UR UR4, R3 ;  /* 0x00000000030472ca */ /* 0x000fe200000e0000 */
[----:B------:R-:W-:-:S12]  /*5590*/  BSSY.RECONVERGENT B0, `(.L_x_360) ;  /* 0x0000015000007945 */ /* 0x000fd80003800200 */
[----:B01----:R-:W0:Y:S01]  /*55a0*/  LDTM.x32 R4, tmem[UR4+0x120] ;  /* 0x00012004000479ee */ /* 0x003e2200082c0000 */
[----:B------:R-:W-:Y:S05]  /*55b0*/  @P2 BRA `(.L_x_361) ;  /* 0x0000000000482947 */ /* 0x000fea0003800000 */
        /* <DEDUP_REMOVED lines=18> */
.L_x_361:
[----:B------:R-:W-:Y:S05]  /*56e0*/  BSYNC.RECONVERGENT B0 ;  /* 0x0000000000007941 */ /* 0x000fea0003800200 */
.L_x_360:
        /* <DEDUP_REMOVED lines=22> */
.L_x_363:
[----:B------:R-:W-:Y:S05]  /*5850*/  BSYNC.RECONVERGENT B0 ;  /* 0x0000000000007941 */ /* 0x000fea0003800200 */
.L_x_362:
        /* <DEDUP_REMOVED lines=22> */
.L_x_365:
[----:B------:R-:W-:Y:S05]  /*59c0*/  BSYNC.RECONVERGENT B0 ;  /* 0x0000000000007941 */ /* 0x000fea0003800200 */
.L_x_364:
        /* <DEDUP_REMOVED lines=22> */
.L_x_367:
[----:B------:R-:W-:Y:S05]  /*5b30*/  BSYNC.RECONVERGENT B0 ;  /* 0x0000000000007941 */ /* 0x000fea0003800200 */
.L_x_366:
        /* <DEDUP_REMOVED lines=22> */
.L_x_369:
[----:B------:R-:W-:Y:S05]  /*5ca0*/  BSYNC.RECONVERGENT B0 ;  /* 0x0000000000007941 */ /* 0x000fea0003800200 */
.L_x_368:
        /* <DEDUP_REMOVED lines=22> */
.L_x_371:
[----:B------:R-:W-:Y:S05]  /*5e10*/  BSYNC.RECONVERGENT B0 ;  /* 0x0000000000007941 */ /* 0x000fea0003800200 */
.L_x_370:
        /* <DEDUP_REMOVED lines=22> */
.L_x_373:
[----:B------:R-:W-:Y:S05]  /*5f80*/  BSYNC.RECONVERGENT B0 ;  /* 0x0000000000007941 */ /* 0x000fea0003800200 */
.L_x_372:
[----:B------:R-:W-:Y:S01]  /*5f90*/  ULEA.HI UR4, UR72, UR72, URZ, 0x1 ;  /* 0x0000004848047291 */ /* 0x000fe2000f8f08ff */
[----:B------:R-:W-:-:S03]  /*5fa0*/  HFMA2 R3, -RZ, RZ, 0, 5.9604644775390625e-08 ;  /* 0x00000001ff037431 */ /* 0x000fc600000001ff */
[----:B------:R-:W-:-:S04]  /*5fb0*/  ULOP3.LUT UR5, UR4, 0xfffffffe, URZ, 0xc0, !UPT ;  /* 0xfffffffe04057892 */ /* 0x000fc8000f8ec0ff */
[----:B------:R-:W-:Y:S02]  /*5fc0*/  UISETP.NE.AND UP0, UPT, UR72, UR5, UPT ;  /* 0x000000054800728c */ /* 0x000fe4000bf05270 */
[----:B------:R-:W-:Y:S02]  /*5fd0*/  USHF.R.U32.HI UR5, URZ, 0x1, UR4 ;  /* 0x00000001ff057899 */ /* 0x000fe40008011604 */
[----:B------:R-:W-:Y:S02]  /*5fe0*/  UISETP.LT.AND UP0, UPT, UR72, URZ, UP0 ;  /* 0x000000ff4800728c */ /* 0x000fe40008701270 */
[----:B------:R-:W-:-:S09]  /*5ff0*/  UIADD3 UR4, UPT, UPT, UR5, -0x1, URZ ;  /* 0xffffffff05047890 */ /* 0x000fd2000fffe0ff */
[----:B------:R-:W-:Y:S02]  /*6000*/  @!UP0 UIADD3 UR4, UPT, UPT, UR5, URZ, URZ ;  /* 0x000000ff05048290 */ /* 0x000fe4000fffe0ff */
[----:B------:R-:W-:Y:S02]  /*6010*/  UIADD3 UR5, UPT, UPT, UR15, 0x78, URZ ;  /* 0x000000780f057890 */ /* 0x000fe4000fffe0ff */
[----:B------:R-:W-:-:S04]  /*6020*/  UIADD3 UR4, UPT, UPT, UR4, UR4, URZ ;  /* 0x0000000404047290 */ /* 0x000fc8000fffe0ff */
[----:B------:R-:W-:-:S09]  /*6030*/  UPRMT UR4, UR4, 0x654, UR5 ;  /* 0x0000065404047896 */ /* 0x000fd20008000005 */
[----:B------:R3:W-:Y:S03]  /*6040*/  SYNCS.ARRIVE.TRANS64.RED.ART0 RZ, [UR4], R3 ;  /* 0x00000003ffff79a7 */ /* 0x0007e60008500404 */
.L_x_356:
[----:B------:R-:W-:-:S13]  /*6050*/  ISETP.GE.AND P0, PT, R2, 0xa, PT ;  /* 0x0000000a0200780c */ /* 0x000fda0003f06270 */
[----:B------:R-:W-:Y:S05]  /*6060*/  @!P0 BRA `(.L_x_374) ;  /* 0x0000000000088947 */ /* 0x000fea0003800000 */
[----:B------:R-:W-:-:S08]  /*6070*/  NOP ;  /* 0x0000000000007918 */ /* 0x000fd00000000000 */
[----:B------:R-:W1:-:S00]  /*6080*/  USETMAXREG.DEALLOC.CTAPOOL 0x20 ;  /* 0x00000020000079c8 */ /* 0x000e4000080e0500 */
.L_x_374:
[----:B------:R-:W5:Y:S01]  /*6090*/  LDCU UR4, c[0x0][0x36c] ;  /* 0x00006d80ff0477ac */ /* 0x000f620008000800 */
[----:B-1----:R-:W-:Y:S01]  /*60a0*/  ISETP.NE.AND P0, PT, R2, 0x4, PT ;  /* 0x000000040200780c */ /* 0x002fe20003f05270 */
[----:B-----5:R-:W-:-:S09]  /*60b0*/  UISETP.EQ.U32.AND UP0, UPT, UR4, 0x1, UPT ;  /* 0x000000010400788c */ /* 0x020fd2000bf02070 */
[----:B------:R-:W-:Y:S05]  /*60c0*/  BRA.U !UP0, `(.L_x_375) ;  /* 0x0000000108287547 */ /* 0x000fea000b800000 */
        /* <DEDUP_REMOVED lines=10> */
.L_x_375:
[----:B------:R-:W-:Y:S01]  /*6170*/  NOP ;  /* 0x0000000000007918 */ /* 0x000fe20000000000 */
.L_x_376:
[----:B------:R-:W-:Y:S05]  /*6180*/  BRA.U !UP0, `(.L_x_377) ;  /* 0x00000001080c7547 */ /* 0x000fea000b800000 */
[----:B------:R-:W-:Y:S01]  /*6190*/  UCGABAR_WAIT ;  /* 0x0000000000007dc7 */ /* 0x000fe20008000000 */
[----:B------:R-:W-:Y:S01]  /*61a0*/  CCTL.IVALL ;  /* 0x00000000ff00798f */ /* 0x000fe20002000000 */
[----:B------:R-:W-:Y:S05]  /*61b0*/  BRA `(.L_x_378) ;  /* 0x0000000000047947 */ /* 0x000fea0003800000 */
.L_x_377:
[----:B------:R-:W-:Y:S06]  /*61c0*/  BAR.SYNC.DEFER_BLOCKING 0x0 ;  /* 0x0000000000007b1d */ /* 0x000fec0000010000 */
.L_x_378:
[----:B---34-:R-:W-:Y:S05]  /*61d0*/  @P0 EXIT ;  /* 0x000000000000094d */ /* 0x018fea0003800000 */
[----:B------:R-:W-:Y:S01]  /*61e0*/  ELECT P0, URZ, PT ;  /* 0x0000000000ff782f */ /* 0x000fe20003800000 */
[----:B------:R-:W-:Y:S01]  /*61f0*/  IMAD.MOV.U32 R3, RZ, RZ, 0x1 ;  /* 0x00000001ff037424 */ /* 0x000fe200078e00ff */
[----:B------:R-:W-:Y:S01]  /*6200*/  ULOP3.LUT UR4, UR72, 0x1, URZ, 0x3c, !UPT ;  /* 0x0000000148047892 */ /* 0x000fe2000f8e3cff */
[----:B------:R-:W-:Y:S01]  /*6210*/  MOV R2, 0x1 ;  /* 0x0000000100027802 */ /* 0x000fe20000000f00 */
[----:B------:R-:W-:Y:S01]  /*6220*/  UIADD3 UR6, UPT, UPT, UR15, 0xb0, URZ ;  /* 0x000000b00f067890 */ /* 0x000fe2000fffe0ff */
[----:B------:R-:W-:Y:S01]  /*6230*/  UVIRTCOUNT.DEALLOC.SMPOOL 0x80 ;  /* 0x000000800000784c */ /* 0x000fe20000000000 */
[----:B------:R-:W-:Y:S02]  /*6240*/  UMOV UR5, 0x40 ;  /* 0x0000004000057882 */ /* 0x000fe40000000000 */
[----:B------:R-:W-:Y:S02]  /*6250*/  ULEA UR5, UR72, UR5, 0x18 ;  /* 0x0000000548057291 */ /* 0x000fe4000f8ec0ff */
[----:B------:R-:W-:-:S07]  /*6260*/  UPRMT UR4, UR4, 0x654, UR6 ;  /* 0x0000065404047896 */ /* 0x000fce0008000006 */
[----:B------:R1:W-:Y:S02]  /*6270*/  @P0 STS.U8 [UR5], R3 ;  /* 0x00000003ff000988 */ /* 0x0003e40008000005 */
[----:B------:R1:W-:Y:S01]  /*6280*/  SYNCS.ARRIVE.TRANS64.RED.ART0 RZ, [UR4], R2 ;  /* 0x00000002ffff79a7 */ /* 0x0003e20008500404 */
[----:B------:R-:W3:Y:S02]  /*6290*/  SYNCS.PHASECHK.TRANS64.TRYWAIT P0, [UR15+0xb0], RZ ;  /* 0x0000b0ffff0075a7 */ /* 0x000ee4000800110f */
[----:B-1-3--:R-:W-:Y:S05]  /*62a0*/  @!P0 BRA `(.L_x_379) ;  /* 0x0000001000248947 */ /* 0x00afea0003800000 */
.L_x_442:
[----:B------:R-:W-:Y:S01]  /*62b0*/  NOP ;  /* 0x0000000000007918 */ /* 0x000fe20000000000 */
[----:B------:R-:W-:Y:S01]  /*62c0*/  UMOV UR4, 0x50 ;  /* 0x0000005000047882 */ /* 0x000fe20000000000 */
[----:B--2---:R-:W-:Y:S01]  /*62d0*/  LOP3.LUT R0, R0, 0xffff, RZ, 0xc0, !PT ;  /* 0x0000ffff00007812 */ /* 0x004fe200078ec0ff */
[----:B------:R-:W-:-:S03]  /*62e0*/  ULEA UR6, UR72, UR4, 0x18 ;  /* 0x0000000448067291 */ /* 0x000fc6000f8ec0ff */
[----:B0-----:R-:W-:Y:S01]  /*62f0*/  SHF.R.U32.HI R7, RZ, 0x5, R0 ;  /* 0x00000005ff077819 */ /* 0x001fe20000011600 */
[----:B------:R-:W-:-:S04]  /*6300*/  IMAD.MOV.U32 R0, RZ, RZ, 0xffff ;  /* 0x0000ffffff007424 */ /* 0x000fc800078e00ff */
[----:B------:R-:W-:Y:S01]  /*6310*/  VIADD R5, R7, 0x10 ;  /* 0x0000001007057836 */ /* 0x000fe20000000000 */
[----:B-1----:R-:W0:Y:S01]  /*6320*/  LDS R3, [UR6] ;  /* 0x00000006ff037984 */ /* 0x002e220008000800 */
[----:B------:R-:W-:-:S03]  /*6330*/  SHF.L.U32 R0, R0, R7, RZ ;  /* 0x0000000700007219 */ /* 0x000fc600000006ff */
        /* <DEDUP_REMOVED lines=11> */
[----:B------:R-:W-:Y:S02]  /*63f0*/  R2UR UR4, R2 ;  /* 0x00000000020472ca */ /* 0x000fe400000e0000 */
[----:B------:R-:W0:Y:S11]  /*6400*/  S2R R2, SR_LANEID ;  /* 0x0000000000027919 */ /* 0x000e360000000000 */
[----:B------:R-:W-:-:S03]  /*6410*/  ULOP3.LUT UR5, URZ, UR4, URZ, 0x33, !UPT ;  /* 0x00000004ff057292 */ /* 0x000fc6000f8e33ff */
[----:B------:R-:W-:Y:S02]  /*6420*/  VOTEU.ANY UR4, UPT, PT ;  /* 0x0000000000047886 */ /* 0x000fe400038e0100 */
[----:B------:R-:W-:Y:S01]  /*6430*/  UFLO.U32 UR4, UR4 ;  /* 0x00000004000472bd */ /* 0x000fe200080e0000 */
[----:B------:R-:W-:-:S04]  /*6440*/  IMAD.U32 R0, RZ, RZ, UR5 ;  /* 0x00000005ff007e24 */ /* 0x000fc8000f8e00ff */
[----:B------:R-:W1:Y:S02]  /*6450*/  REDUX UR7, R0 ;  /* 0x00000000000773c4 */ /* 0x000e640000000000 */
[----:B------:R2:W-:Y:S01]  /*6460*/  UTCATOMSWS.AND URZ, UR5 ;  /* 0x0000000500ff79e3 */ /* 0x0005e20008000000 */
[----:B0-----:R-:W-:Y:S01]  /*6470*/  ISETP.EQ.U32.AND P0, PT, R2, UR4, PT ;  /* 0x0000000402007c0c */ /* 0x001fe2000bf02070 */
[----:B-1----:R-:W-:-:S12]  /*6480*/  IMAD.U32 R2, RZ, RZ, UR7 ;  /* 0x00000007ff027e24 */ /* 0x002fd8000f8e00ff */
[----:B------:R2:W-:Y:S01]  /*6490*/  @P0 ATOMS.AND RZ, [UR6], R2 ;  /* 0x00000002ffff098c */ /* 0x0005e2000a800006 */
[----:B------:R-:W-:Y:S05]  /*64a0*/  BRA `(.L_x_382) ;  /* 0x0000000000147947 */ /* 0x000fea0003800000 */
.L_x_381:
[----:B------:R-:W-:Y:S02]  /*64b0*/  MOV R2, 0x64d0 ;  /* 0x000064d000027802 */ /* 0x000fe40000000f00 */
[----:B------:R-:W-:Y:S05]  /*64c0*/  CALL.REL.NOINC `($__internal_4_$__cuda_sm10x_tcgen05_guardrail_trap_col_being_dealloced_not_returned_by_alloc) ;  /* 0x0000000c00b47944 */ /* 0x000fea0003c00000 */
[----:B------:R-:W-:Y:S05]  /*64d0*/  BRA `(.L_x_382) ;  /* 0x0000000000087947 */ /* 0x000fea0003800000 */
.L_x_380:
[----:B------:R-:W-:Y:S02]  /*64e0*/  MOV R2, 0x6500 ;  /* 0x0000650000027802 */ /* 0x000fe40000000f00 */
[----:B------:R-:W-:Y:S05]  /*64f0*/  CALL.REL.NOINC `($__internal_6_$__cuda_sm10x_tcgen05_guardrail_trap_unallocated_columns_being_dealloced) ;  /* 0x0000000c00c07944 */ /* 0x000fea0003c00000 */
.L_x_382:
[----:B------:R-:W-:Y:S01]  /*6500*/  NOP ;  /* 0x0000000000007918 */ /* 0x000fe20000000000 */
[----:B--2---:R-:W-:Y:S05]  /*6510*/  EXIT ;  /* 0x000000000000794d */ /* 0x004fea0003800000 */
.L_x_281:
[----:B------:R-:W-:-:S07]  /*6520*/  MOV R13, R12 ;  /* 0x0000000c000d7202 */ /* 0x000fce0000000f00 */
.L_x_383:
[----:B-1----:R1:W2:Y:S02]  /*6530*/  SYNCS.PHASECHK.TRANS64.TRYWAIT P0, [R5+URZ], R13 ;  /* 0x0000000d050075a7 */ /* 0x0022a400080011ff */
[----:B--2---:R-:W-:Y:S05]  /*6540*/  @!P0 NANOSLEEP.SYNCS 0x989680 ;  /* 0x009896800000895d */ /* 0x004fea0003900000 */
[----:B------:R-:W2:Y:S02]  /*6550*/  @!P0 SYNCS.PHASECHK.TRANS64 P0, [R5+URZ], R13 ;  /* 0x0000000d050085a7 */ /* 0x000ea400080010ff */
[----:B--2---:R-:W-:Y:S05]  /*6560*/  @!P0 BRA `(.L_x_383) ;  /* 0xfffffffc00f08947 */ /* 0x004fea000383ffff */
[----:B------:R-:W-:Y:S05]  /*6570*/  BRA `(.L_x_280) ;  /* 0xffffffa400607947 */ /* 0x000fea000383ffff */
.L_x_284:
[----:B------:R-:W-:-:S07]  /*6580*/  MOV R11, R10 ;  /* 0x0000000a000b7202 */ /* 0x000fce0000000f00 */
.L_x_384:
[----:B-1----:R1:W2:Y:S02]  /*6590*/  SYNCS.PHASECHK.TRANS64.TRYWAIT P0, [R4+URZ], R11 ;  /* 0x0000000b040075a7 */ /* 0x0022a400080011ff */
[----:B--2---:R-:W-:Y:S05]  /*65a0*/  @!P0 NANOSLEEP.SYNCS 0x989680 ;  /* 0x009896800000895d */ /* 0x004fea0003900000 */
[----:B------:R-:W2:Y:S02]  /*65b0*/  @!P0 SYNCS.PHASECHK.TRANS64 P0, [R4+URZ], R11 ;  /* 0x0000000b040085a7 */ /* 0x000ea400080010ff */
[----:B--2---:R-:W-:Y:S05]  /*65c0*/  @!P0 BRA `(.L_x_384) ;  /* 0xfffffffc00f08947 */ /* 0x004fea000383ffff */
[----:B------:R-:W-:Y:S05]  /*65d0*/  BRA `(.L_x_283) ;  /* 0xffffffa400d47947 */ /* 0x000fea000383ffff */
.L_x_290:
[----:B------:R-:W-:Y:S02]  /*65e0*/  MOV R4, UR15 ;  /* 0x0000000f00047c02 */ /* 0x000fe40008000f00 */
[----:B------:R-:W-:Y:S02]  /*65f0*/  MOV R14, 0x80000000 ;  /* 0x80000000000e7802 */ /* 0x000fe40000000f00 */
[----:B------:R-:W-:-:S07]  /*6600*/  MOV R15, 0x80000000 ;  /* 0x80000000000f7802 */ /* 0x000fce0000000f00 */
.L_x_385:
[----:B0-----:R0:W1:Y:S02]  /*6610*/  SYNCS.PHASECHK.TRANS64.TRYWAIT P0, [R4+URZ+0x98], R15 ;  /* 0x0000980f040075a7 */ /* 0x00106400080011ff */
[----:B-1----:R-:W-:Y:S05]  /*6620*/  @!P0 NANOSLEEP.SYNCS 0x989680 ;  /* 0x009896800000895d */ /* 0x002fea0003900000 */
[----:B------:R-:W1:Y:S02]  /*6630*/  @!P0 SYNCS.PHASECHK.TRANS64 P0, [R4+URZ+0x98], R15 ;  /* 0x0000980f040085a7 */ /* 0x000e6400080010ff */
[----:B-1----:R-:W-:Y:S05]  /*6640*/  @!P0 BRA `(.L_x_385) ;  /* 0xfffffffc00f08947 */ /* 0x002fea000383ffff */
[----:B------:R-:W-:Y:S05]  /*6650*/  BRA `(.L_x_386) ;  /* 0xffffffac00b47947 */ /* 0x000fea000383ffff */
.L_x_303:
[----:B------:R-:W-:Y:S01]  /*6660*/  HFMA2 R14, -RZ, RZ, -0.0 , 0 ;  /* 0x80000000ff0e7431 */ /* 0x000fe200000001ff */
[----:B------:R-:W-:Y:S02]  /*6670*/  MOV R4, UR15 ;  /* 0x0000000f00047c02 */ /* 0x000fe40008000f00 */
[----:B------:R-:W-:-:S07]  /*6680*/  MOV R15, 0x80000000 ;  /* 0x80000000000f7802 */ /* 0x000fce0000000f00 */
.L_x_387:
[----:B0-----:R0:W1:Y:S02]  /*6690*/  SYNCS.PHASECHK.TRANS64.TRYWAIT P0, [R4+URZ+0xa8], R15 ;  /* 0x0000a80f040075a7 */ /* 0x00106400080011ff */
[----:B-1----:R-:W-:Y:S05]  /*66a0*/  @!P0 NANOSLEEP.SYNCS 0x989680 ;  /* 0x009896800000895d */ /* 0x002fea0003900000 */
[----:B------:R-:W1:Y:S02]  /*66b0*/  @!P0 SYNCS.PHASECHK.TRANS64 P0, [R4+URZ+0xa8], R15 ;  /* 0x0000a80f040085a7 */ /* 0x000e6400080010ff */
[----:B-1----:R-:W-:Y:S05]  /*66c0*/  @!P0 BRA `(.L_x_387) ;  /* 0xfffffffc00f08947 */ /* 0x002fea000383ffff */
[----:B------:R-:W-:Y:S05]  /*66d0*/  BRA `(.L_x_388) ;  /* 0xffffffb800547947 */ /* 0x000fea000383ffff */
.L_x_316:
[----:B------:R-:W-:Y:S01]  /*66e0*/  HFMA2 R10, -RZ, RZ, -0.0 , 0 ;  /* 0x80000000ff0a7431 */ /* 0x000fe200000001ff */
[----:B------:R-:W-:Y:S02]  /*66f0*/  MOV R4, UR15 ;  /* 0x0000000f00047c02 */ /* 0x000fe40008000f00 */
[----:B------:R-:W-:-:S07]  /*6700*/  MOV R11, 0x80000000 ;  /* 0x80000000000b7802 */ /* 0x000fce0000000f00 */
.L_x_389:
[----:B0-----:R0:W1:Y:S02]  /*6710*/  SYNCS.PHASECHK.TRANS64.TRYWAIT P0, [R4+URZ+0x8], R11 ;  /* 0x0000080b040075a7 */ /* 0x00106400080011ff */
[----:B-1----:R-:W-:Y:S05]  /*6720*/  @!P0 NANOSLEEP.SYNCS 0x989680 ;  /* 0x009896800000895d */ /* 0x002fea0003900000 */
[----:B------:R-:W1:Y:S02]  /*6730*/  @!P0 SYNCS.PHASECHK.TRANS64 P0, [R4+URZ+0x8], R11 ;  /* 0x0000080b040085a7 */ /* 0x000e6400080010ff */
[----:B-1----:R-:W-:Y:S05]  /*6740*/  @!P0 BRA `(.L_x_389) ;  /* 0xfffffffc00f08947 */ /* 0x002fea000383ffff */
[----:B------:R-:W-:Y:S05]  /*6750*/  BRA `(.L_x_390) ;  /* 0xffffffc4006c7947 */ /* 0x000fea000383ffff */
.L_x_318:
[----:B------:R-:W-:Y:S01]  /*6760*/  HFMA2 R10, -RZ, RZ, -0.0 , 0 ;  /* 0x80000000ff0a7431 */ /* 0x000fe200000001ff */
[----:B0-----:R-:W-:Y:S02]  /*6770*/  MOV R4, UR15 ;  /* 0x0000000f00047c02 */ /* 0x001fe40008000f00 */
[----:B------:R-:W-:-:S07]  /*6780*/  MOV R11, 0x80000000 ;  /* 0x80000000000b7802 */ /* 0x000fce0000000f00 */
.L_x_391:
[----:B0-----:R0:W1:Y:S02]  /*6790*/  SYNCS.PHASECHK.TRANS64.TRYWAIT P0, [R4+URZ+0x18], R11 ;  /* 0x0000180b040075a7 */ /* 0x00106400080011ff */
[----:B-1----:R-:W-:Y:S05]  /*67a0*/  @!P0 NANOSLEEP.SYNCS 0x989680 ;  /* 0x009896800000895d */ /* 0x002fea0003900000 */
[----:B------:R-:W1:Y:S02]  /*67b0*/  @!P0 SYNCS.PHASECHK.TRANS64 P0, [R4+URZ+0x18], R11 ;  /* 0x0000180b040085a7 */ /* 0x000e6400080010ff */
[----:B-1----:R-:W-:Y:S05]  /*67c0*/  @!P0 BRA `(.L_x_391) ;  /* 0xfffffffc00f08947 */ /* 0x002fea000383ffff */
[----:B------:R-:W-:Y:S05]  /*67d0*/  BRA `(.L_x_392) ;  /* 0xffffffc800a07947 */ /* 0x000fea000383ffff */
.L_x_320:
[----:B------:R-:W-:Y:S01]  /*67e0*/  HFMA2 R10, -RZ, RZ, -0.0 , 0 ;  /* 0x80000000ff0a7431 */ /* 0x000fe200000001ff */
[----:B01----:R-:W-:Y:S02]  /*67f0*/  MOV R4, UR15 ;  /* 0x0000000f00047c02 */ /* 0x003fe40008000f00 */
[----:B------:R-:W-:-:S07]  /*6800*/  MOV R11, 0x80000000 ;  /* 0x80000000000b7802 */ /* 0x000fce0000000f00 */
.L_x_393:
[----:B0-----:R0:W1:Y:S02]  /*6810*/  SYNCS.PHASECHK.TRANS64.TRYWAIT P0, [R4+URZ+0x28], R11 ;  /* 0x0000280b040075a7 */ /* 0x00106400080011ff */
[----:B-1----:R-:W-:Y:S05]  /*6820*/  @!P0 NANOSLEEP.SYNCS 0x989680 ;  /* 0x009896800000895d */ /* 0x002fea0003900000 */
[----:B------:R-:W1:Y:S02]  /*6830*/  @!P0 SYNCS.PHASECHK.TRANS64 P0, [R4+URZ+0x28], R11 ;  /* 0x0000280b040085a7 */ /* 0x000e6400080010ff */
[----:B-1----:R-:W-:Y:S05]  /*6840*/  @!P0 BRA `(.L_x_393) ;  /* 0xfffffffc00f08947 */ /* 0x002fea000383ffff */
[----:B------:R-:W-:Y:S05]  /*6850*/  BRA `(.L_x_394) ;  /* 0xffffffc800d87947 */ /* 0x000fea000383ffff */
.L_x_323:
[----:B------:R-:W-:Y:S01]  /*6860*/  HFMA2 R10, -RZ, RZ, -0.0 , 0 ;  /* 0x80000000ff0a7431 */ /* 0x000fe200000001ff */
[----:B------:R-:W-:Y:S02]  /*6870*/  MOV R4, UR15 ;  /* 0x0000000f00047c02 */ /* 0x000fe40008000f00 */
[----:B------:R-:W-:-:S07]  /*6880*/  MOV R11, 0x80000000 ;  /* 0x80000000000b7802 */ /* 0x000fce0000000f00 */
.L_x_395:
[----:B0-----:R0:W1:Y:S02]  /*6890*/  SYNCS.PHASECHK.TRANS64.TRYWAIT P0, [R4+URZ+0x48], R11 ;  /* 0x0000480b040075a7 */ /* 0x00106400080011ff */
[----:B-1----:R-:W-:Y:S05]  /*68a0*/  @!P0 NANOSLEEP.SYNCS 0x989680 ;  /* 0x009896800000895d */ /* 0x002fea0003900000 */
[----:B------:R-:W1:Y:S02]  /*68b0*/  @!P0 SYNCS.PHASECHK.TRANS64 P0, [R4+URZ+0x48], R11 ;  /* 0x0000480b040085a7 */ /* 0x000e6400080010ff */
[----:B-1----:R-:W-:Y:S05]  /*68c0*/  @!P0 BRA `(.L_x_395) ;  /* 0xfffffffc00f08947 */ /* 0x002fea000383ffff */
[----:B------:R-:W-:Y:S05]  /*68d0*/  BRA `(.L_x_396) ;  /* 0xffffffc800d47947 */ /* 0x000fea000383ffff */
.L_x_324:
[----:B------:R-:W-:Y:S01]  /*68e0*/  HFMA2 R4, -RZ, RZ, -0.0 , 0 ;  /* 0x80000000ff047431 */ /* 0x000fe200000001ff */
[----:B------:R-:W-:Y:S02]  /*68f0*/  MOV R3, UR15 ;  /* 0x0000000f00037c02 */ /* 0x000fe40008000f00 */
[----:B------:R-:W-:-:S07]  /*6900*/  MOV R5, 0x80000000 ;  /* 0x8000000000057802 */ /* 0x000fce0000000f00 */
.L_x_397:
[----:B0-----:R0:W1:Y:S02]  /*6910*/  SYNCS.PHASECHK.TRANS64.TRYWAIT P0, [R3+URZ+0x38], R5 ;  /* 0x00003805030075a7 */ /* 0x00106400080011ff */
[----:B-1----:R-:W-:Y:S05]  /*6920*/  @!P0 NANOSLEEP.SYNCS 0x989680 ;  /* 0x009896800000895d */ /* 0x002fea0003900000 */
[----:B------:R-:W1:Y:S02]  /*6930*/  @!P0 SYNCS.PHASECHK.TRANS64 P0, [R3+URZ+0x38], R5 ;  /* 0x00003805030085a7 */ /* 0x000e6400080010ff */
[----:B-1----:R-:W-:Y:S05]  /*6940*/  @!P0 BRA `(.L_x_397) ;  /* 0xfffffffc00f08947 */ /* 0x002fea000383ffff */
[----:B------:R-:W-:Y:S05]  /*6950*/  BRA `(.L_x_398) ;  /* 0xffffffc800c87947 */ /* 0x000fea000383ffff */
.L_x_325:
[----:B------:R-:W-:-:S07]  /*6960*/  MOV R3, UR15 ;  /* 0x0000000f00037c02 */ /* 0x000fce0008000f00 */
.L_x_399:
[----:B0-----:R0:W1:Y:S02]  /*6970*/  SYNCS.PHASECHK.TRANS64.TRYWAIT P0, [R3+URZ+0x8], RZ ;  /* 0x000008ff030075a7 */ /* 0x00106400080011ff */
[----:B-1----:R-:W-:Y:S05]  /*6980*/  @!P0 NANOSLEEP.SYNCS 0x989680 ;  /* 0x009896800000895d */ /* 0x002fea0003900000 */
[----:B------:R-:W1:Y:S02]  /*6990*/  @!P0 SYNCS.PHASECHK.TRANS64 P0, [R3+URZ+0x8], RZ ;  /* 0x000008ff030085a7 */ /* 0x000e6400080010ff */
[----:B-1----:R-:W-:Y:S05]  /*69a0*/  @!P0 BRA `(.L_x_399) ;  /* 0xfffffffc00f08947 */ /* 0x002fea000383ffff */
[----:B------:R-:W-:Y:S05]  /*69b0*/  BRA `(.L_x_400) ;  /* 0xffffffc800c47947 */ /* 0x000fea000383ffff */
.L_x_326:
[----:B------:R-:W-:-:S07]  /*69c0*/  MOV R3, UR15 ;  /* 0x0000000f00037c02 */ /* 0x000fce0008000f00 */
.L_x_401:
[----:B0-----:R0:W1:Y:S02]  /*69d0*/  SYNCS.PHASECHK.TRANS64.TRYWAIT P0, [R3+URZ+0x18], RZ ;  /* 0x000018ff030075a7 */ /* 0x00106400080011ff */
[----:B-1----:R-:W-:Y:S05]  /*69e0*/  @!P0 NANOSLEEP.SYNCS 0x989680 ;  /* 0x009896800000895d */ /* 0x002fea0003900000 */
[----:B------:R-:W1:Y:S02]  /*69f0*/  @!P0 SYNCS.PHASECHK.TRANS64 P0, [R3+URZ+0x18], RZ ;  /* 0x000018ff030085a7 */ /* 0x000e6400080010ff */
[----:B-1----:R-:W-:Y:S05]  /*6a00*/  @!P0 BRA `(.L_x_401) ;  /* 0xfffffffc00f08947 */ /* 0x002fea000383ffff */
[----:B------:R-:W-:Y:S05]  /*6a10*/  BRA `(.L_x_402) ;  /* 0xffffffc800c07947 */ /* 0x000fea000383ffff */
.L_x_328:
[----:B------:R-:W-:Y:S01]  /*6a20*/  HFMA2 R10, -RZ, RZ, -0.0 , 0 ;  /* 0x80000000ff0a7431 */ /* 0x000fe200000001ff */
[----:B01----:R-:W-:Y:S02]  /*6a30*/  MOV R4, UR15 ;  /* 0x0000000f00047c02 */ /* 0x003fe40008000f00 */
[----:B------:R-:W-:-:S07]  /*6a40*/  MOV R11, 0x80000000 ;  /* 0x80000000000b7802 */ /* 0x000fce0000000f00 */
.L_x_403:
[----:B0-----:R0:W1:Y:S02]  /*6a50*/  SYNCS.PHASECHK.TRANS64.TRYWAIT P0, [R4+URZ+0x48], R11 ;  /* 0x0000480b040075a7 */ /* 0x00106400080011ff */
[----:B-1----:R-:W-:Y:S05]  /*6a60*/  @!P0 NANOSLEEP.SYNCS 0x989680 ;  /* 0x009896800000895d */ /* 0x002fea0003900000 */
[----:B------:R-:W1:Y:S02]  /*6a70*/  @!P0 SYNCS.PHASECHK.TRANS64 P0, [R4+URZ+0x48], R11 ;  /* 0x0000480b040085a7 */ /* 0x000e6400080010ff */
[----:B-1----:R-:W-:Y:S05]  /*6a80*/  @!P0 BRA `(.L_x_403) ;  /* 0xfffffffc00f08947 */ /* 0x002fea000383ffff */
[----:B------:R-:W-:Y:S05]  /*6a90*/  BRA `(.L_x_404) ;  /* 0xffffffc800bc7947 */ /* 0x000fea000383ffff */
.L_x_329:
[----:B01----:R-:W-:Y:S01]  /*6aa0*/  HFMA2 R4, -RZ, RZ, -0.0 , 0 ;  /* 0x80000000ff047431 */ /* 0x003fe200000001ff */
[----:B------:R-:W-:Y:S02]  /*6ab0*/  MOV R3, UR15 ;  /* 0x0000000f00037c02 */ /* 0x000fe40008000f00 */
[----:B------:R-:W-:-:S07]  /*6ac0*/  MOV R5, 0x80000000 ;  /* 0x8000000000057802 */ /* 0x000fce0000000f00 */
.L_x_405:
[----:B0-----:R0:W1:Y:S02]  /*6ad0*/  SYNCS.PHASECHK.TRANS64.TRYWAIT P0, [R3+URZ+0x38], R5 ;  /* 0x00003805030075a7 */ /* 0x00106400080011ff */
[----:B-1----:R-:W-:Y:S05]  /*6ae0*/  @!P0 NANOSLEEP.SYNCS 0x989680 ;  /* 0x009896800000895d */ /* 0x002fea0003900000 */
[----:B------:R-:W1:Y:S02]  /*6af0*/  @!P0 SYNCS.PHASECHK.TRANS64 P0, [R3+URZ+0x38], R5 ;  /* 0x00003805030085a7 */ /* 0x000e6400080010ff */
[----:B-1----:R-:W-:Y:S05]  /*6b00*/  @!P0 BRA `(.L_x_405) ;  /* 0xfffffffc00f08947 */ /* 0x002fea000383ffff */
[----:B------:R-:W-:Y:S05]  /*6b10*/  BRA `(.L_x_406) ;  /* 0xffffffc800a47947 */ /* 0x000fea000383ffff */
.L_x_330:
[----:B0-----:R-:W-:-:S07]  /*6b20*/  MOV R3, UR15 ;  /* 0x0000000f00037c02 */ /* 0x001fce0008000f00 */
.L_x_407:
[----:B0-----:R0:W2:Y:S02]  /*6b30*/  SYNCS.PHASECHK.TRANS64.TRYWAIT P0, [R3+URZ+0x8], RZ ;  /* 0x000008ff030075a7 */ /* 0x0010a400080011ff */
[----:B--2---:R-:W-:Y:S05]  /*6b40*/  @!P0 NANOSLEEP.SYNCS 0x989680 ;  /* 0x009896800000895d */ /* 0x004fea0003900000 */
[----:B------:R-:W2:Y:S02]  /*6b50*/  @!P0 SYNCS.PHASECHK.TRANS64 P0, [R3+URZ+0x8], RZ ;  /* 0x000008ff030085a7 */ /* 0x000ea400080010ff */
[----:B--2---:R-:W-:Y:S05]  /*6b60*/  @!P0 BRA `(.L_x_407) ;  /* 0xfffffffc00f08947 */ /* 0x004fea000383ffff */
[----:B------:R-:W-:Y:S05]  /*6b70*/  BRA `(.L_x_408) ;  /* 0xffffffc800947947 */ /* 0x000fea000383ffff */
.L_x_331:
[----:B0-----:R-:W-:-:S07]  /*6b80*/  MOV R3, UR15 ;  /* 0x0000000f00037c02 */ /* 0x001fce0008000f00 */
.L_x_409:
[----:B0-----:R0:W2:Y:S02]  /*6b90*/  SYNCS.PHASECHK.TRANS64.TRYWAIT P0, [R3+URZ+0x18], RZ ;  /* 0x000018ff030075a7 */ /* 0x0010a400080011ff */
[----:B--2---:R-:W-:Y:S05]  /*6ba0*/  @!P0 NANOSLEEP.SYNCS 0x989680 ;  /* 0x009896800000895d */ /* 0x004fea0003900000 */
[----:B------:R-:W2:Y:S02]  /*6bb0*/  @!P0 SYNCS.PHASECHK.TRANS64 P0, [R3+URZ+0x18], RZ ;  /* 0x000018ff030085a7 */ /* 0x000ea400080010ff */
[----:B--2---:R-:W-:Y:S05]  /*6bc0*/  @!P0 BRA `(.L_x_409) ;  /* 0xfffffffc00f08947 */ /* 0x004fea000383ffff */
[----:B------:R-:W-:Y:S05]  /*6bd0*/  BRA `(.L_x_327) ;  /* 0xffffffc800847947 */ /* 0x000fea000383ffff */
.L_x_332:
[----:B01----:R-:W-:-:S07]  /*6be0*/  MOV R3, UR15 ;  /* 0x0000000f00037c02 */ /* 0x003fce0008000f00 */
.L_x_410:
[----:B0-----:R0:W1:Y:S02]  /*6bf0*/  SYNCS.PHASECHK.TRANS64.TRYWAIT P0, [R3+URZ+0x98], RZ ;  /* 0x000098ff030075a7 */ /* 0x00106400080011ff */
[----:B-1----:R-:W-:Y:S05]  /*6c00*/  @!P0 NANOSLEEP.SYNCS 0x989680 ;  /* 0x009896800000895d */ /* 0x002fea0003900000 */
[----:B------:R-:W1:Y:S02]  /*6c10*/  @!P0 SYNCS.PHASECHK.TRANS64 P0, [R3+URZ+0x98], RZ ;  /* 0x000098ff030085a7 */ /* 0x000e6400080010ff */
[----:B-1----:R-:W-:Y:S05]  /*6c20*/  @!P0 BRA `(.L_x_410) ;  /* 0xfffffffc00f08947 */ /* 0x002fea000383ffff */
[----:B------:R-:W-:Y:S05]  /*6c30*/  BRA `(.L_x_411) ;  /* 0xffffffc800787947 */ /* 0x000fea000383ffff */
.L_x_333:
[----:B01----:R-:W-:-:S07]  /*6c40*/  MOV R3, UR15 ;  /* 0x0000000f00037c02 */ /* 0x003fce0008000f00 */
.L_x_412:
[----:B0-----:R0:W1:Y:S02]  /*6c50*/  SYNCS.PHASECHK.TRANS64.TRYWAIT P0, [R3+URZ+0xa8], RZ ;  /* 0x0000a8ff030075a7 */ /* 0x00106400080011ff */
[----:B-1----:R-:W-:Y:S05]  /*6c60*/  @!P0 NANOSLEEP.SYNCS 0x989680 ;  /* 0x009896800000895d */ /* 0x002fea0003900000 */
[----:B------:R-:W1:Y:S02]  /*6c70*/  @!P0 SYNCS.PHASECHK.TRANS64 P0, [R3+URZ+0xa8], RZ ;  /* 0x0000a8ff030085a7 */ /* 0x000e6400080010ff */
[----:B-1----:R-:W-:Y:S05]  /*6c80*/  @!P0 BRA `(.L_x_412) ;  /* 0xfffffffc00f08947 */ /* 0x002fea000383ffff */
[----:B------:R-:W-:Y:S05]  /*6c90*/  BRA `(.L_x_289) ;  /* 0xffffffc800687947 */ /* 0x000fea000383ffff */
.L_x_336:
[----:B------:R-:W-:Y:S02]  /*6ca0*/  MOV R3, UR15 ;  /* 0x0000000f00037c02 */ /* 0x000fe40008000f00 */
[----:B------:R-:W-:Y:S02]  /*6cb0*/  MOV R10, 0x80000000 ;  /* 0x80000000000a7802 */ /* 0x000fe40000000f00 */
[----:B------:R-:W-:-:S07]  /*6cc0*/  MOV R11, 0x80000000 ;  /* 0x80000000000b7802 */ /* 0x000fce0000000f00 */
.L_x_413:
[----:B0-----:R0:W1:Y:S02]  /*6cd0*/  SYNCS.PHASECHK.TRANS64.TRYWAIT P0, [R3+URZ+0x78], R11 ;  /* 0x0000780b030075a7 */ /* 0x00106400080011ff */
[----:B-1----:R-:W-:Y:S05]  /*6ce0*/  @!P0 NANOSLEEP.SYNCS 0x989680 ;  /* 0x009896800000895d */ /* 0x002fea0003900000 */
[----:B------:R-:W1:Y:S02]  /*6cf0*/  @!P0 SYNCS.PHASECHK.TRANS64 P0, [R3+URZ+0x78], R11 ;  /* 0x0000780b030085a7 */ /* 0x000e6400080010ff */
[----:B-1----:R-:W-:Y:S05]  /*6d00*/  @!P0 BRA `(.L_x_413) ;  /* 0xfffffffc00f08947 */ /* 0x002fea000383ffff */
[----:B------:R-:W-:Y:S05]  /*6d10*/  BRA `(.L_x_414) ;  /* 0xffffffc800707947 */ /* 0x000fea000383ffff */
.L_x_337:
[----:B------:R-:W-:Y:S01]  /*6d20*/  HFMA2 R4, -RZ, RZ, -0.0 , 0 ;  /* 0x80000000ff047431 */ /* 0x000fe200000001ff */
[----:B0-----:R-:W-:Y:S02]  /*6d30*/  MOV R3, UR15 ;  /* 0x0000000f00037c02 */ /* 0x001fe40008000f00 */
[----:B------:R-:W-:-:S07]  /*6d40*/  MOV R5, 0x80000000 ;  /* 0x8000000000057802 */ /* 0x000fce0000000f00 */
.L_x_415:
[----:B0-----:R0:W1:Y:S02]  /*6d50*/  SYNCS.PHASECHK.TRANS64.TRYWAIT P0, [R3+URZ+0x58], R5 ;  /* 0x00005805030075a7 */ /* 0x00106400080011ff */
[----:B-1----:R-:W-:Y:S05]  /*6d60*/  @!P0 NANOSLEEP.SYNCS 0x989680 ;  /* 0x009896800000895d */ /* 0x002fea0003900000 */
[----:B------:R-:W1:Y:S02]  /*6d70*/  @!P0 SYNCS.PHASECHK.TRANS64 P0, [R3+URZ+0x58], R5 ;  /* 0x00005805030085a7 */ /* 0x000e6400080010ff */
[----:B-1----:R-:W-:Y:S05]  /*6d80*/  @!P0 BRA `(.L_x_415) ;  /* 0xfffffffc00f08947 */ /* 0x002fea000383ffff */
[----:B------:R-:W-:Y:S05]  /*6d90*/  BRA `(.L_x_416) ;  /* 0xffffffc800587947 */ /* 0x000fea000383ffff */
.L_x_338:
[----:B0-----:R-:W-:-:S07]  /*6da0*/  MOV R3, UR15 ;  /* 0x0000000f00037c02 */ /* 0x001fce0008000f00 */
.L_x_417:
[----:B0-----:R0:W1:Y:S02]  /*6db0*/  SYNCS.PHASECHK.TRANS64.TRYWAIT P0, [R3+URZ], RZ ;  /* 0x000000ff030075a7 */ /* 0x00106400080011ff */
[----:B-1----:R-:W-:Y:S05]  /*6dc0*/  @!P0 NANOSLEEP.SYNCS 0x989680 ;  /* 0x009896800000895d */ /* 0x002fea0003900000 */
[----:B------:R-:W1:Y:S02]  /*6dd0*/  @!P0 SYNCS.PHASECHK.TRANS64 P0, [R3+URZ], RZ ;  /* 0x000000ff030085a7 */ /* 0x000e6400080010ff */
[----:B-1----:R-:W-:Y:S05]  /*6de0*/  @!P0 BRA `(.L_x_417) ;  /* 0xfffffffc00f08947 */ /* 0x002fea000383ffff */
[----:B------:R-:W-:Y:S05]  /*6df0*/  BRA `(.L_x_418) ;  /* 0xffffffc800487947 */ /* 0x000fea000383ffff */
.L_x_339:
[----:B------:R-:W-:-:S07]  /*6e00*/  MOV R3, UR15 ;  /* 0x0000000f00037c02 */ /* 0x000fce0008000f00 */
.L_x_419:
[----:B0-----:R0:W1:Y:S02]  /*6e10*/  SYNCS.PHASECHK.TRANS64.TRYWAIT P0, [R3+URZ+0x20], RZ ;  /* 0x000020ff030075a7 */ /* 0x00106400080011ff */
[----:B-1----:R-:W-:Y:S05]  /*6e20*/  @!P0 NANOSLEEP.SYNCS 0x989680 ;  /* 0x009896800000895d */ /* 0x002fea0003900000 */
[----:B------:R-:W1:Y:S02]  /*6e30*/  @!P0 SYNCS.PHASECHK.TRANS64 P0, [R3+URZ+0x20], RZ ;  /* 0x000020ff030085a7 */ /* 0x000e6400080010ff */
[----:B-1----:R-:W-:Y:S05]  /*6e40*/  @!P0 BRA `(.L_x_419) ;  /* 0xfffffffc00f08947 */ /* 0x002fea000383ffff */
[----:B------:R-:W-:Y:S05]  /*6e50*/  BRA `(.L_x_420) ;  /* 0xffffffc800987947 */ /* 0x000fea000383ffff */
.L_x_341:
[----:B------:R-:W-:Y:S02]  /*6e60*/  MOV R3, UR8 ;  /* 0x0000000800037c02 */ /* 0x000fe40008000f00 */
[----:B------:R-:W-:Y:S02]  /*6e70*/  MOV R4, 0x80000000 ;  /* 0x8000000000047802 */ /* 0x000fe40000000f00 */
[----:B------:R-:W-:-:S07]  /*6e80*/  MOV R5, 0x80000000 ;  /* 0x8000000000057802 */ /* 0x000fce0000000f00 */
.L_x_421:
[----:B0-----:R0:W1:Y:S02]  /*6e90*/  SYNCS.PHASECHK.TRANS64.TRYWAIT P0, [R3+URZ+0x68], R5 ;  /* 0x00006805030075a7 */ /* 0x00106400080011ff */
[----:B-1----:R-:W-:Y:S05]  /*6ea0*/  @!P0 NANOSLEEP.SYNCS 0x989680 ;  /* 0x009896800000895d */ /* 0x002fea0003900000 */
[----:B------:R-:W1:Y:S02]  /*6eb0*/  @!P0 SYNCS.PHASECHK.TRANS64 P0, [R3+URZ+0x68], R5 ;  /* 0x00006805030085a7 */ /* 0x000e6400080010ff */
[----:B-1----:R-:W-:Y:S05]  /*6ec0*/  @!P0 BRA `(.L_x_421) ;  /* 0xfffffffc00f08947 */ /* 0x002fea000383ffff */
[----:B------:R-:W-:Y:S05]  /*6ed0*/  BRA `(.L_x_422) ;  /* 0xffffffd0003c7947 */ /* 0x000fea000383ffff */
.L_x_342:
[----:B0-----:R-:W-:-:S07]  /*6ee0*/  MOV R3, UR8 ;  /* 0x0000000800037c02 */ /* 0x001fce0008000f00 */
.L_x_423:
[----:B0-----:R0:W1:Y:S02]  /*6ef0*/  SYNCS.PHASECHK.TRANS64.TRYWAIT P0, [R3+URZ+0x10], RZ ;  /* 0x000010ff030075a7 */ /* 0x00106400080011ff */
[----:B-1----:R-:W-:Y:S05]  /*6f00*/  @!P0 NANOSLEEP.SYNCS 0x989680 ;  /* 0x009896800000895d */ /* 0x002fea0003900000 */
[----:B------:R-:W1:Y:S02]  /*6f10*/  @!P0 SYNCS.PHASECHK.TRANS64 P0, [R3+URZ+0x10], RZ ;  /* 0x000010ff030085a7 */ /* 0x000e6400080010ff */
[----:B-1----:R-:W-:Y:S05]  /*6f20*/  @!P0 BRA `(.L_x_423) ;  /* 0xfffffffc00f08947 */ /* 0x002fea000383ffff */
[----:B------:R-:W-:Y:S05]  /*6f30*/  BRA `(.L_x_424) ;  /* 0xffffffd0002c7947 */ /* 0x000fea000383ffff */
.L_x_343:
[----:B------:R-:W-:-:S07]  /*6f40*/  MOV R3, UR8 ;  /* 0x0000000800037c02 */ /* 0x000fce0008000f00 */
.L_x_425:
[----:B0-----:R0:W1:Y:S02]  /*6f50*/  SYNCS.PHASECHK.TRANS64.TRYWAIT P0, [R3+URZ+0x40], RZ ;  /* 0x000040ff030075a7 */ /* 0x00106400080011ff */
[----:B-1----:R-:W-:Y:S05]  /*6f60*/  @!P0 NANOSLEEP.SYNCS 0x989680 ;  /* 0x009896800000895d */ /* 0x002fea0003900000 */
[----:B------:R-:W1:Y:S02]  /*6f70*/  @!P0 SYNCS.PHASECHK.TRANS64 P0, [R3+URZ+0x40], RZ ;  /* 0x000040ff030085a7 */ /* 0x000e6400080010ff */
[----:B-1----:R-:W-:Y:S05]  /*6f80*/  @!P0 BRA `(.L_x_425) ;  /* 0xfffffffc00f08947 */ /* 0x002fea000383ffff */
[----:B------:R-:W-:Y:S05]  /*6f90*/  BRA `(.L_x_426) ;  /* 0xffffffd000847947 */ /* 0x000fea000383ffff */
.L_x_345:
[----:B------:R-:W-:-:S07]  /*6fa0*/  MOV R3, UR15 ;  /* 0x0000000f00037c02 */ /* 0x000fce0008000f00 */
.L_x_427:
[----:B0-----:R0:W1:Y:S02]  /*6fb0*/  SYNCS.PHASECHK.TRANS64.TRYWAIT P0, [R3+URZ+0x80], RZ ;  /* 0x000080ff030075a7 */ /* 0x00106400080011ff */
[----:B-1----:R-:W-:Y:S05]  /*6fc0*/  @!P0 NANOSLEEP.SYNCS 0x989680 ;  /* 0x009896800000895d */ /* 0x002fea0003900000 */
[----:B------:R-:W1:Y:S02]  /*6fd0*/  @!P0 SYNCS.PHASECHK.TRANS64 P0, [R3+URZ+0x80], RZ ;  /* 0x000080ff030085a7 */ /* 0x000e6400080010ff */
[----:B-1----:R-:W-:Y:S05]  /*6fe0*/  @!P0 BRA `(.L_x_427) ;  /* 0xfffffffc00f08947 */ /* 0x002fea000383ffff */
[----:B------:R-:W-:Y:S05]  /*6ff0*/  BRA `(.L_x_428) ;  /* 0xffffffd800107947 */ /* 0x000fea000383ffff */
.L_x_346:
[----:B------:R-:W-:-:S07]  /*7000*/  MOV R3, UR15 ;  /* 0x0000000f00037c02 */ /* 0x000fce0008000f00 */
.L_x_429:
[----:B0-----:R0:W1:Y:S02]  /*7010*/  SYNCS.PHASECHK.TRANS64.TRYWAIT P0, [R3+URZ+0x30], RZ ;  /* 0x000030ff030075a7 */ /* 0x00106400080011ff */
[----:B-1----:R-:W-:Y:S05]  /*7020*/  @!P0 NANOSLEEP.SYNCS 0x989680 ;  /* 0x009896800000895d */ /* 0x002fea0003900000 */
[----:B------:R-:W1:Y:S02]  /*7030*/  @!P0 SYNCS.PHASECHK.TRANS64 P0, [R3+URZ+0x30], RZ ;  /* 0x000030ff030085a7 */ /* 0x000e6400080010ff */
[----:B-1----:R-:W-:Y:S05]  /*7040*/  @!P0 BRA `(.L_x_429) ;  /* 0xfffffffc00f08947 */ /* 0x002fea000383ffff */
[----:B------:R-:W-:Y:S05]  /*7050*/  BRA `(.L_x_430) ;  /* 0xffffffdc00107947 */ /* 0x000fea000383ffff */
.L_x_347:
[----:B------:R-:W-:Y:S02]  /*7060*/  MOV R3, UR15 ;  /* 0x0000000f00037c02 */ /* 0x000fe40008000f00 */
[----:B------:R-:W-:-:S07]  /*7070*/  MOV R5, R4 ;  /* 0x0000000400057202 */ /* 0x000fce0000000f00 */
.L_x_431:
[----:B0-----:R0:W1:Y:S02]  /*7080*/  SYNCS.PHASECHK.TRANS64.TRYWAIT P0, [R3+URZ+0x58], R5 ;  /* 0x00005805030075a7 */ /* 0x00106400080011ff */
[----:B-1----:R-:W-:Y:S05]  /*7090*/  @!P0 NANOSLEEP.SYNCS 0x989680 ;  /* 0x009896800000895d */ /* 0x002fea0003900000 */
[----:B------:R-:W1:Y:S02]  /*70a0*/  @!P0 SYNCS.PHASECHK.TRANS64 P0, [R3+URZ+0x58], R5 ;  /* 0x00005805030085a7 */ /* 0x000e6400080010ff */
[----:B-1----:R-:W-:Y:S05]  /*70b0*/  @!P0 BRA `(.L_x_431) ;  /* 0xfffffffc00f08947 */ /* 0x002fea000383ffff */
[----:B------:R-:W-:Y:S05]  /*70c0*/  BRA `(.L_x_432) ;  /* 0xffffffdc003c7947 */ /* 0x000fea000383ffff */
.L_x_348:
[----:B------:R-:W-:Y:S02]  /*70d0*/  MOV R3, UR15 ;  /* 0x0000000f00037c02 */ /* 0x000fe40008000f00 */
[-C--:B------:R-:W-:Y:S02]  /*70e0*/  MOV R8, R4.reuse ;  /* 0x0000000400087202 */ /* 0x080fe40000000f00 */
[----:B------:R-:W-:-:S07]  /*70f0*/  MOV R9, R4 ;  /* 0x0000000400097202 */ /* 0x000fce0000000f00 */
.L_x_433:
[----:B0-----:R0:W1:Y:S02]  /*7100*/  SYNCS.PHASECHK.TRANS64.TRYWAIT P0, [R3+URZ+0x68], R9 ;  /* 0x00006809030075a7 */ /* 0x00106400080011ff */
[----:B-1----:R-:W-:Y:S05]  /*7110*/  @!P0 NANOSLEEP.SYNCS 0x989680 ;  /* 0x009896800000895d */ /* 0x002fea0003900000 */
[----:B------:R-:W1:Y:S02]  /*7120*/  @!P0 SYNCS.PHASECHK.TRANS64 P0, [R3+URZ+0x68], R9 ;  /* 0x00006809030085a7 */ /* 0x000e6400080010ff */
[----:B-1----:R-:W-:Y:S05]  /*7130*/  @!P0 BRA `(.L_x_433) ;  /* 0xfffffffc00f08947 */ /* 0x002fea000383ffff */
[----:B------:R-:W-:Y:S05]  /*7140*/  BRA `(.L_x_434) ;  /* 0xffffffdc00247947 */ /* 0x000fea000383ffff */
.L_x_349:
[----:B------:R-:W-:Y:S02]  /*7150*/  MOV R3, UR15 ;  /* 0x0000000f00037c02 */ /* 0x000fe40008000f00 */
[----:B------:R-:W-:-:S07]  /*7160*/  MOV R5, R4 ;  /* 0x0000000400057202 */ /* 0x000fce0000000f00 */
.L_x_435:
[----:B0-----:R0:W1:Y:S02]  /*7170*/  SYNCS.PHASECHK.TRANS64.TRYWAIT P0, [R3+URZ+0x78], R5 ;  /* 0x00007805030075a7 */ /* 0x00106400080011ff */
[----:B-1----:R-:W-:Y:S05]  /*7180*/  @!P0 NANOSLEEP.SYNCS 0x989680 ;  /* 0x009896800000895d */ /* 0x002fea0003900000 */
[----:B------:R-:W1:Y:S02]  /*7190*/  @!P0 SYNCS.PHASECHK.TRANS64 P0, [R3+URZ+0x78], R5 ;  /* 0x00007805030085a7 */ /* 0x000e6400080010ff */
[----:B-1----:R-:W-:Y:S05]  /*71a0*/  @!P0 BRA `(.L_x_435) ;  /* 0xfffffffc00f08947 */ /* 0x002fea000383ffff */
[----:B------:R-:W-:Y:S05]  /*71b0*/  BRA `(.L_x_334) ;  /* 0xffffffdc00107947 */ /* 0x000fea000383ffff */
.L_x_353:
[----:B0-----:R0:W1:Y:S02]  /*71c0*/  SYNCS.PHASECHK.TRANS64.TRYWAIT P0, [R4+URZ+0x90], RZ ;  /* 0x000090ff040075a7 */ /* 0x00106400080011ff */
[----:B-1----:R-:W-:Y:S05]  /*71d0*/  @!P0 NANOSLEEP.SYNCS 0x989680 ;  /* 0x009896800000895d */ /* 0x002fea0003900000 */
[----:B------:R-:W1:Y:S02]  /*71e0*/  @!P0 SYNCS.PHASECHK.TRANS64 P0, [R4+URZ+0x90], RZ ;  /* 0x000090ff040085a7 */ /* 0x000e6400080010ff */
[----:B-1----:R-:W-:Y:S05]  /*71f0*/  @!P0 BRA `(.L_x_353) ;  /* 0xfffffffc00f08947 */ /* 0x002fea000383ffff */
[----:B------:R-:W-:Y:S05]  /*7200*/  BRA `(.L_x_436) ;  /* 0xffffffdc00287947 */ /* 0x000fea000383ffff */
.L_x_354:
[----:B-1----:R1:W0:Y:S02]  /*7210*/  SYNCS.PHASECHK.TRANS64.TRYWAIT P0, [R4+URZ+0xa0], RZ ;  /* 0x0000a0ff040075a7 */ /* 0x00222400080011ff */
[----:B0-----:R-:W-:Y:S05]  /*7220*/  @!P0 NANOSLEEP.SYNCS 0x989680 ;  /* 0x009896800000895d */ /* 0x001fea0003900000 */
[----:B------:R-:W0:Y:S02]  /*7230*/  @!P0 SYNCS.PHASECHK.TRANS64 P0, [R4+URZ+0xa0], RZ ;  /* 0x0000a0ff040085a7 */ /* 0x000e2400080010ff */
[----:B0-----:R-:W-:Y:S05]  /*7240*/  @!P0 BRA `(.L_x_354) ;  /* 0xfffffffc00f08947 */ /* 0x001fea000383ffff */
[----:B------:R-:W-:Y:S05]  /*7250*/  BRA `(.L_x_437) ;  /* 0xffffffdc00207947 */ /* 0x000fea000383ffff */
.L_x_355:
[----:B------:R-:W-:Y:S02]  /*7260*/  MOV R3, UR15 ;  /* 0x0000000f00037c02 */ /* 0x000fe40008000f00 */
[----:B------:R-:W-:Y:S02]  /*7270*/  MOV R4, 0x80000000 ;  /* 0x8000000000047802 */ /* 0x000fe40000000f00 */
[----:B------:R-:W-:-:S07]  /*7280*/  MOV R5, 0x80000000 ;  /* 0x8000000000057802 */ /* 0x000fce0000000f00 */
.L_x_438:
[----:B0-----:R0:W1:Y:S02]  /*7290*/  SYNCS.PHASECHK.TRANS64.TRYWAIT P0, [R3+URZ+0x88], R5 ;  /* 0x00008805030075a7 */ /* 0x00106400080011ff */
[----:B-1----:R-:W-:Y:S05]  /*72a0*/  @!P0 NANOSLEEP.SYNCS 0x989680 ;  /* 0x009896800000895d */ /* 0x002fea0003900000 */
[----:B------:R-:W1:Y:S02]  /*72b0*/  @!P0 SYNCS.PHASECHK.TRANS64 P0, [R3+URZ+0x88], R5 ;  /* 0x00008805030085a7 */ /* 0x000e6400080010ff */
[----:B-1----:R-:W-:Y:S05]  /*72c0*/  @!P0 BRA `(.L_x_438) ;  /* 0xfffffffc00f08947 */ /* 0x002fea000383ffff */
[----:B------:R-:W-:Y:S05]  /*72d0*/  BRA `(.L_x_350) ;  /* 0xffffffdc00247947 */ /* 0x000fea000383ffff */
.L_x_357:
[----:B------:R-:W-:-:S07]  /*72e0*/  MOV R4, UR15 ;  /* 0x0000000f00047c02 */ /* 0x000fce0008000f00 */
.L_x_439:
[----:B-1----:R1:W4:Y:S02]  /*72f0*/  SYNCS.PHASECHK.TRANS64.TRYWAIT P2, [R4+URZ+0x70], RZ ;  /* 0x000070ff040075a7 */ /* 0x00232400080411ff */
[----:B----4-:R-:W-:Y:S05]  /*7300*/  @!P2 NANOSLEEP.SYNCS 0x989680 ;  /* 0x009896800000a95d */ /* 0x010fea0003900000 */
[----:B------:R-:W4:Y:S02]  /*7310*/  @!P2 SYNCS.PHASECHK.TRANS64 P2, [R4+URZ+0x70], RZ ;  /* 0x000070ff0400a5a7 */ /* 0x000f2400080410ff */
[----:B----4-:R-:W-:Y:S05]  /*7320*/  @!P2 BRA `(.L_x_439) ;  /* 0xfffffffc00f0a947 */ /* 0x010fea000383ffff */
[----:B------:R-:W-:Y:S05]  /*7330*/  BRA `(.L_x_440) ;  /* 0xffffffdc00947947 */ /* 0x000fea000383ffff */
.L_x_379:
[----:B------:R-:W-:-:S07]  /*7340*/  MOV R3, UR15 ;  /* 0x0000000f00037c02 */ /* 0x000fce0008000f00 */
.L_x_441:
[----:B-1----:R1:W3:Y:S02]  /*7350*/  SYNCS.PHASECHK.TRANS64.TRYWAIT P0, [R3+URZ+0xb0], RZ ;  /* 0x0000b0ff030075a7 */ /* 0x0022e400080011ff */
[----:B---3--:R-:W-:Y:S05]  /*7360*/  @!P0 NANOSLEEP.SYNCS 0x989680 ;  /* 0x009896800000895d */ /* 0x008fea0003900000 */
[----:B------:R-:W3:Y:S02]  /*7370*/  @!P0 SYNCS.PHASECHK.TRANS64 P0, [R3+URZ+0xb0], RZ ;  /* 0x0000b0ff030085a7 */ /* 0x000ee400080010ff */
[----:B---3--:R-:W-:Y:S05]  /*7380*/  @!P0 BRA `(.L_x_441) ;  /* 0xfffffffc00f08947 */ /* 0x008fea000383ffff */
[----:B------:R-:W-:Y:S05]  /*7390*/  BRA `(.L_x_442) ;  /* 0xffffffec00c47947 */ /* 0x000fea000383ffff */
        .weak           $__internal_4_$__cuda_sm10x_tcgen05_guardrail_trap_col_being_dealloced_not_returned_by_alloc
        .type           $__internal_4_$__cuda_sm10x_tcgen05_guardrail_trap_col_being_dealloced_not_returned_by_alloc,@function
        .size           $__internal_4_$__cuda_sm10x_tcgen05_guardrail_trap_col_being_dealloced_not_returned_by_alloc,($__internal_5_$__cuda_sm10x_tcgen05_guardrail_trap_phase_invalid_during_alloc - $__internal_4_$__cuda_sm10x_tcgen05_guardrail_trap_col_being_dealloced_not_returned_by_alloc)
$__internal_4_$__cuda_sm10x_tcgen05_guardrail_trap_col_being_dealloced_not_returned_by_alloc:
[----:B------:R-:W-:Y:S05]  /*73a0*/  BPT.TRAP 0x1 ;  /* 0x000000040000795c */ /* 0x000fea0000300000 */
[----:B------:R-:W-:-:S04]  /*73b0*/  HFMA2 R3, -RZ, RZ, 0, 0 ;  /* 0x00000000ff037431 */ /* 0x000fc800000001ff */
[----:B------:R-:W-:Y:S05]  /*73c0*/  RET.REL.NODEC R2 `(kernel_cutlass_kernel_cudnnsdpabwdfmha_dq_d256_sm100BlackwellFusedAttentionDQKernel_object_at_____Int32_Int32_Int32_TiledMMA_ThrLayoutVMNK21111000_PermutationMNK____MMAAtom_ThrID21_ShapeM_1) ;  /* 0xffffff8c020c7950 */ /* 0x000fea0003c3ffff */
        .weak           $__internal_5_$__cuda_sm10x_tcgen05_guardrail_trap_phase_invalid_during_alloc
        .type           $__internal_5_$__cuda_sm10x_tcgen05_guardrail_trap_phase_invalid_during_alloc,@function
        .size           $__internal_5_$__cuda_sm10x_tcgen05_guardrail_trap_phase_invalid_during_alloc,($__internal_6_$__cuda_sm10x_tcgen05_guardrail_trap_unallocated_columns_being_dealloced - $__internal_5_$__cuda_sm10x_tcgen05_guardrail_trap_phase_invalid_during_alloc)
$__internal_5_$__cuda_sm10x_tcgen05_guardrail_trap_phase_invalid_during_alloc:
[----:B------:R-:W-:Y:S05]  /*73d0*/  BPT.TRAP 0x1 ;  /* 0x000000040000795c */ /* 0x000fea0000300000 */
[----:B------:R-:W-:-:S04]  /*73e0*/  MOV R5, 0x0 ;  /* 0x0000000000057802 */ /* 0x000fc80000000f00 */
[----:B------:R-:W-:Y:S05]  /*73f0*/  RET.REL.NODEC R4 `(kernel_cutlass_kernel_cudnnsdpabwdfmha_dq_d256_sm100BlackwellFusedAttentionDQKernel_object_at_____Int32_Int32_Int32_TiledMMA_ThrLayoutVMNK21111000_PermutationMNK____MMAAtom_ThrID21_ShapeM_1) ;  /* 0xffffff8c04007950 */ /* 0x000fea0003c3ffff */
        .weak           $__internal_6_$__cuda_sm10x_tcgen05_guardrail_trap_unallocated_columns_being_dealloced
        .type           $__internal_6_$__cuda_sm10x_tcgen05_guardrail_trap_unallocated_columns_being_dealloced,@function
        .size           $__internal_6_$__cuda_sm10x_tcgen05_guardrail_trap_unallocated_columns_being_dealloced,(.L_x_453 - $__internal_6_$__cuda_sm10x_tcgen05_guardrail_trap_unallocated_columns_being_dealloced)
$__internal_6_$__cuda_sm10x_tcgen05_guardrail_trap_unallocated_columns_being_dealloced:
[----:B------:R-:W-:Y:S05]  /*7400*/  BPT.TRAP 0x1 ;  /* 0x000000040000795c */ /* 0x000fea0000300000 */
[----:B------:R-:W-:-:S04]  /*7410*/  HFMA2 R3, -RZ, RZ, 0, 0 ;  /* 0x00000000ff037431 */ /* 0x000fc800000001ff */
[----:B------:R-:W-:Y:S05]  /*7420*/  RET.REL.NODEC R2 `(kernel_cutlass_kernel_cudnnsdpabwdfmha_dq_d256_sm100BlackwellFusedAttentionDQKernel_object_at_____Int32_Int32_Int32_TiledMMA_ThrLayoutVMNK21111000_PermutationMNK____MMAAtom_ThrID21_ShapeM_1) ;  /* 0xffffff8802f47950 */ /* 0x000fea0003c3ffff */
.L_x_443:
        /* <DEDUP_REMOVED lines=13> */
.L_x_453:


//--------------------- .text.kernel_cutlass_sum_OdO_cudnnsdpabwdfmha_backward_sm100_2kernelBlackwellFusedMultiHeadAttentionBackward_object_at__tensorptrbf16gmemalign64o409625620481256div64_tensorptrbf16gmemalign64o40_0 --------------------------
	.section	.text.kernel_cutlass_sum_OdO_cudnnsdpabwdfmha_backward_sm100_2kernelBlackwellFusedMultiHeadAttentionBackward_object_at__tensorptrbf16gmemalign64o409625620481256div64_tensorptrbf16gmemalign64o40_0,"ax",@progbits
	.align	128
        .global         kernel_cutlass_sum_OdO_cudnnsdpabwdfmha_backward_sm100_2kernelBlackwellFusedMultiHeadAttentionBackward_object_at__tensorptrbf16gmemalign64o409625620481256div64_tensorptrbf16gmemalign64o40_0
        .type           kernel_cutlass_sum_OdO_cudnnsdpabwdfmha_backward_sm100_2kernelBlackwellFusedMultiHeadAttentionBackward_object_at__tensorptrbf16gmemalign64o409625620481256div64_tensorptrbf16gmemalign64o40_0,@function
        .size           kernel_cutlass_sum_OdO_cudnnsdpabwdfmha_backward_sm100_2kernelBlackwellFusedMultiHeadAttentionBackward_object_at__tensorptrbf16gmemalign64o409625620481256div64_tensorptrbf16gmemalign64o40_0,(.L_x_456 - kernel_cutlass_sum_OdO_cudnnsdpabwdfmha_backward_sm100_2kernelBlackwellFusedMultiHeadAttentionBackward_object_at__tensorptrbf16gmemalign64o409625620481256div64_tensorptrbf16gmemalign64o40_0)
        .other          kernel_cutlass_sum_OdO_cudnnsdpabwdfmha_backward_sm100_2kernelBlackwellFusedMultiHeadAttentionBackward_object_at__tensorptrbf16gmemalign64o409625620481256div64_tensorptrbf16gmemalign64o40_0,@"STO_CUDA_ENTRY STV_DEFAULT"
kernel_cutlass_sum_OdO_cudnnsdpabwdfmha_backward_sm100_2kernelBlackwellFusedMultiHeadAttentionBackward_object_at__tensorptrbf16gmemalign64o409625620481256div64_tensorptrbf16gmemalign64o40_0:
.text.kernel_cutlass_sum_OdO_cudnnsdpabwdfmha_backward_sm100_2kernelBlackwellFusedMultiHeadAttentionBackward_object_at__tensorptrbf16gmemalign64o409625620481256div64_tensorptrbf16gmemalign64o40_0:
[----:B------:R-:W0:Y:S01]  /*0000*/  LDC R1, c[0x0][0x37c] ;  /* 0x0000df00ff017b82 */ /* 0x000e220000000800 */
[----:B------:R-:W1:Y:S02]  /*0010*/  S2R R0, SR_TID.Y ;  /* 0x0000000000007919 */ /* 0x000e640000002200 */
[----:B-1----:R-:W-:-:S13]  /*0020*/  ISETP.GT.U32.AND P0, PT, R0, 0xf, PT ;  /* 0x0000000f0000780c */ /* 0x002fda0003f04070 */
[----:B------:R-:W-:Y:S05]  /*0030*/  @P0 EXIT ;  /* 0x000000000000094d */ /* 0x000fea0003800000 */
[----:B------:R-:W1:Y:S01]  /*0040*/  S2R R17, SR_CTAID.X ;  /* 0x0000000000117919 */ /* 0x000e620000002500 */
[----:B------:R-:W2:Y:S01]  /*0050*/  LDCU UR4, c[0x0][0x420] ;  /* 0x00008400ff0477ac */ /* 0x000ea20008000800 */
[----:B-1----:R-:W-:-:S04]  /*0060*/  LEA R17, R17, R0, 0x4 ;  /* 0x0000000011117211 */ /* 0x002fc800078e20ff */
[----:B--2---:R-:W-:-:S13]  /*0070*/  ISETP.GE.AND P0, PT, R17, UR4, PT ;  /* 0x0000000411007c0c */ /* 0x004fda000bf06270 */
[----:B------:R-:W-:Y:S05]  /*0080*/  @P0 EXIT ;  /* 0x000000000000094d */ /* 0x000fea0003800000 */
[----:B------:R-:W1:Y:S01]  /*0090*/  LDC R0, c[0x0][0x3a8] ;  /* 0x0000ea00ff007b82 */ /* 0x000e620000000800 */
[----:B------:R-:W2:Y:S01]  /*00a0*/  S2R R13, SR_CTAID.Y ;  /* 0x00000000000d7919 */ /* 0x000ea20000002600 */
[----:B------:R-:W3:Y:S01]  /*00b0*/  LDCU UR9, c[0x0][0x394] ;  /* 0x00007280ff0977ac */ /* 0x000ee20008000800 */
[----:B------:R-:W-:Y:S01]  /*00c0*/  BSSY.RECONVERGENT B0, `(.L_x_444) ;  /* 0x0000063000007945 */ /* 0x000fe20003800200 */
[----:B------:R-:W4:Y:S01]  /*00d0*/  S2R R12, SR_CTAID.Z ;  /* 0x00000000000c7919 */ /* 0x000f220000002700 */
[----:B------:R-:W5:Y:S03]  /*00e0*/  LDCU UR8, c[0x0][0x3b4] ;  /* 0x00007680ff0877ac */ /* 0x000f660008000800 */
[----:B------:R-:W0:Y:S01]  /*00f0*/  LDC R2, c[0x0][0x388] ;  /* 0x0000e200ff027b82 */ /* 0x000e220000000800 */
[----:B------:R-:W4:Y:S01]  /*0100*/  LDCU UR5, c[0x0][0x398] ;  /* 0x00007300ff0577ac */ /* 0x000f220008000800 */
[----:B------:R-:W0:Y:S01]  /*0110*/  LDCU UR4, c[0x0][0x3b8] ;  /* 0x00007700ff0477ac */ /* 0x000e220008000800 */
[----:B------:R-:W0:Y:S01]  /*0120*/  LDCU.64 UR6, c[0x0][0x380] ;  /* 0x00007000ff0677ac */ /* 0x000e220008000a00 */
[----:B-1----:R-:W-:-:S04]  /*0130*/  IABS R4, R0 ;  /* 0x0000000000047213 */ /* 0x002fc80000000000 */
[----:B------:R-:W1:Y:S01]  /*0140*/  I2F.RP R5, R4 ;  /* 0x0000000400057306 */ /* 0x000e620000209400 */
[----:B0-----:R-:W-:Y:S02]  /*0150*/  IABS R7, R2 ;  /* 0x0000000200077213 */ /* 0x001fe40000000000 */
[----:B--2---:R-:W-:-:S05]  /*0160*/  IABS R10, R13 ;  /* 0x0000000d000a7213 */ /* 0x004fca0000000000 */
[----:B------:R-:W0:Y:S08]  /*0170*/  I2F.RP R11, R7 ;  /* 0x00000007000b7306 */ /* 0x000e300000209400 */
[----:B-1----:R-:W1:Y:S08]  /*0180*/  MUFU.RCP R8, R5 ;  /* 0x0000000500087308 */ /* 0x002e700000001000 */
[----:B0-----:R-:W0:Y:S01]  /*0190*/  MUFU.RCP R14, R11 ;  /* 0x0000000b000e7308 */ /* 0x001e220000001000 */
[----:B-1----:R-:W-:-:S07]  /*01a0*/  IADD3 R8, PT, PT, R8, 0xffffffe, RZ ;  /* 0x0ffffffe08087810 */ /* 0x002fce0007ffe0ff */
[----:B------:R1:W2:Y:S01]  /*01b0*/  F2I.FTZ.U32.TRUNC.NTZ R9, R8 ;  /* 0x0000000800097305 */ /* 0x0002a2000021f000 */
[----:B0-----:R-:W-:Y:S01]  /*01c0*/  VIADD R14, R14, 0xffffffe ;  /* 0x0ffffffe0e0e7836 */ /* 0x001fe20000000000 */
[----:B------:R-:W0:Y:S06]  /*01d0*/  S2R R11, SR_TID.X ;  /* 0x00000000000b7919 */ /* 0x000e2c0000002100 */
[----:B------:R-:W3:Y:S01]  /*01e0*/  F2I.FTZ.U32.TRUNC.NTZ R15, R14 ;  /* 0x0000000e000f7305 */ /* 0x000ee2000021f000 */
[----:B-1----:R-:W-:Y:S01]  /*01f0*/  HFMA2 R8, -RZ, RZ, 0, 0 ;  /* 0x00000000ff087431 */ /* 0x002fe200000001ff */
[----:B--2---:R-:W-:-:S05]  /*0200*/  IADD3 R3, PT, PT, RZ, -R9, RZ ;  /* 0x80000009ff037210 */ /* 0x004fca0007ffe0ff */
[----:B------:R-:W-:Y:S02]  /*0210*/  IMAD R3, R3, R4, RZ ;  /* 0x0000000403037224 */ /* 0x000fe400078e02ff */
[----:B---3--:R-:W-:Y:S02]  /*0220*/  IMAD.MOV R6, RZ, RZ, -R15 ;  /* 0x000000ffff067224 */ /* 0x008fe400078e0a0f */
[----:B------:R-:W-:Y:S02]  /*0230*/  IMAD.MOV.U32 R14, RZ, RZ, RZ ;  /* 0x000000ffff0e7224 */ /* 0x000fe400078e00ff */
[----:B------:R-:W-:Y:S02]  /*0240*/  IMAD R5, R6, R7, RZ ;  /* 0x0000000706057224 */ /* 0x000fe400078e02ff */
[----:B------:R-:W-:-:S04]  /*0250*/  IMAD.HI.U32 R3, R9, R3, R8 ;  /* 0x0000000309037227 */ /* 0x000fc800078e0008 */
[----:B------:R-:W-:Y:S01]  /*0260*/  IMAD.HI.U32 R5, R15, R5, R14 ;  /* 0x000000050f057227 */ /* 0x000fe200078e000e */
[----:B------:R-:W-:-:S03]  /*0270*/  MOV R15, RZ ;  /* 0x000000ff000f7202 */ /* 0x000fc60000000f00 */
[----:B------:R-:W-:-:S04]  /*0280*/  IMAD.HI.U32 R3, R3, R10, RZ ;  /* 0x0000000a03037227 */ /* 0x000fc800078e00ff */
[----:B------:R-:W-:Y:S01]  /*0290*/  IMAD.HI.U32 R5, R5, R10, RZ ;  /* 0x0000000a05057227 */ /* 0x000fe200078e00ff */
[----:B------:R-:W-:-:S03]  /*02a0*/  IADD3 R9, PT, PT, -R3, RZ, RZ ;  /* 0x000000ff03097210 */ /* 0x000fc60007ffe1ff */
[----:B------:R-:W-:Y:S02]  /*02b0*/  IMAD.MOV R6, RZ, RZ, -R5 ;  /* 0x000000ffff067224 */ /* 0x000fe400078e0a05 */
[C-C-:B------:R-:W-:Y:S02]  /*02c0*/  IMAD R9, R4.reuse, R9, R10.reuse ;  /* 0x0000000904097224 */ /* 0x140fe400078e020a */
[C---:B------:R-:W-:Y:S02]  /*02d0*/  IMAD R6, R7.reuse, R6, R10 ;  /* 0x0000000607067224 */ /* 0x040fe400078e020a */
[----:B0-----:R-:W-:Y:S01]  /*02e0*/  IMAD.MOV.U32 R14, RZ, RZ, R11 ;  /* 0x000000ffff0e7224 */ /* 0x001fe200078e000b */
[----:B------:R-:W-:Y:S02]  /*02f0*/  ISETP.GT.U32.AND P1, PT, R4, R9, PT ;  /* 0x000000090400720c */ /* 0x000fe40003f24070 */
[----:B------:R-:W-:-:S11]  /*0300*/  ISETP.GT.U32.AND P3, PT, R7, R6, PT ;  /* 0x000000060700720c */ /* 0x000fd60003f64070 */
[-C--:B------:R-:W-:Y:S02]  /*0310*/  @!P1 IADD3 R9, PT, PT, R9, -R4.reuse, RZ ;  /* 0x8000000409099210 */ /* 0x080fe40007ffe0ff */
[----:B------:R-:W-:Y:S01]  /*0320*/  @!P3 IMAD.IADD R6, R6, 0x1, -R7 ;  /* 0x000000010606b824 */ /* 0x000fe200078e0a07 */
[----:B------:R-:W-:Y:S01]  /*0330*/  @!P1 IADD3 R3, PT, PT, R3, 0x1, RZ ;  /* 0x0000000103039810 */ /* 0x000fe20007ffe0ff */
[----:B------:R-:W-:Y:S01]  /*0340*/  @!P3 VIADD R5, R5, 0x1 ;  /* 0x000000010505b836 */ /* 0x000fe20000000000 */
[----:B------:R-:W-:Y:S02]  /*0350*/  ISETP.GE.U32.AND P4, PT, R9, R4, PT ;  /* 0x000000040900720c */ /* 0x000fe40003f86070 */
[----:B------:R-:W-:Y:S02]  /*0360*/  ISETP.GE.U32.AND P5, PT, R6, R7, PT ;  /* 0x000000070600720c */ /* 0x000fe40003fa6070 */
[C---:B------:R-:W-:Y:S02]  /*0370*/  LOP3.LUT R6, R13.reuse, R2, RZ, 0x3c, !PT ;  /* 0x000000020d067212 */ /* 0x040fe400078e3cff */
[----:B------:R-:W-:-:S02]  /*0380*/  LOP3.LUT R4, R13, R0, RZ, 0x3c, !PT ;  /* 0x000000000d047212 */ /* 0x000fc400078e3cff */
[----:B------:R-:W-:Y:S02]  /*0390*/  ISETP.GE.AND P2, PT, R6, RZ, PT ;  /* 0x000000ff0600720c */ /* 0x000fe40003f46270 */
[----:B------:R-:W-:Y:S02]  /*03a0*/  ISETP.NE.AND P3, PT, R2, RZ, PT ;  /* 0x000000ff0200720c */ /* 0x000fe40003f65270 */
[----:B------:R-:W-:Y:S02]  /*03b0*/  ISETP.GE.AND P0, PT, R4, RZ, PT ;  /* 0x000000ff0400720c */ /* 0x000fe40003f06270 */
[----:B------:R-:W-:Y:S01]  /*03c0*/  ISETP.NE.AND P1, PT, R0, RZ, PT ;  /* 0x000000ff0000720c */ /* 0x000fe20003f25270 */
[----:B------:R-:W-:Y:S01]  /*03d0*/  @P5 VIADD R5, R5, 0x1 ;  /* 0x0000000105055836 */ /* 0x000fe20000000000 */
[----:B------:R-:W-:-:S05]  /*03e0*/  @P4 IADD3 R3, PT, PT, R3, 0x1, RZ ;  /* 0x0000000103034810 */ /* 0x000fca0007ffe0ff */
[----:B------:R-:W-:Y:S01]  /*03f0*/  IMAD.MOV.U32 R6, RZ, RZ, R3 ;  /* 0x000000ffff067224 */ /* 0x000fe200078e0003 */
[----:B------:R-:W-:Y:S02]  /*0400*/  @!P2 IADD3 R5, PT, PT, -R5, RZ, RZ ;  /* 0x000000ff0505a210 */ /* 0x000fe40007ffe1ff */
[----:B------:R-:W-:Y:S01]  /*0410*/  @!P3 LOP3.LUT R5, RZ, R2, RZ, 0x33, !PT ;  /* 0x00000002ff05b212 */ /* 0x000fe200078e33ff */
[----:B------:R-:W-:Y:S02]  /*0420*/  @!P0 IMAD.MOV R6, RZ, RZ, -R6 ;  /* 0x000000ffff068224 */ /* 0x000fe400078e0a06 */
[----:B------:R-:W-:Y:S02]  /*0430*/  @!P1 LOP3.LUT R6, RZ, R0, RZ, 0x33, !PT ;  /* 0x00000000ff069212 */ /* 0x000fe400078e33ff */
[----:B------:R-:W-:-:S03]  /*0440*/  IADD3 R4, PT, PT, -R5, RZ, RZ ;  /* 0x000000ff05047210 */ /* 0x000fc60007ffe1ff */
[----:B------:R-:W-:Y:S02]  /*0450*/  IMAD.MOV R3, RZ, RZ, -R6 ;  /* 0x000000ffff037224 */ /* 0x000fe400078e0a06 */
[--C-:B------:R-:W-:Y:S02]  /*0460*/  IMAD R4, R2, R4, R13.reuse ;  /* 0x0000000402047224 */ /* 0x100fe400078e020d */
[----:B------:R-:W-:-:S03]  /*0470*/  IMAD R3, R0, R3, R13 ;  /* 0x0000000300037224 */ /* 0x000fc600078e020d */
[----:B------:R-:W-:Y:S01]  /*0480*/  SHF.L.U32 R4, R4, 0x8, RZ ;  /* 0x0000000804047819 */ /* 0x000fe200000006ff */
[----:B------:R-:W-:-:S04]  /*0490*/  IMAD.SHL.U32 R3, R3, 0x100, RZ ;  /* 0x0000010003037824 */ /* 0x000fc800078e00ff */
[----:B------:R-:W-:Y:S02]  /*04a0*/  IMAD R5, R5, UR9, R4 ;  /* 0x0000000905057c24 */ /* 0x000fe4000f8e0204 */
[----:B-----5:R-:W-:Y:S01]  /*04b0*/  IMAD R3, R6, UR8, R3 ;  /* 0x0000000806037c24 */ /* 0x020fe2000f8e0203 */
[----:B------:R-:W0:Y:S01]  /*04c0*/  LDCU.64 UR8, c[0x0][0x3a0] ;  /* 0x00007400ff0877ac */ /* 0x000e220008000a00 */
[C---:B----4-:R-:W-:Y:S02]  /*04d0*/  IMAD R4, R12.reuse, UR5, R5 ;  /* 0x000000050c047c24 */ /* 0x050fe4000f8e0205 */
[----:B------:R-:W-:Y:S01]  /*04e0*/  IMAD R2, R12, UR4, R3 ;  /* 0x000000040c027c24 */ /* 0x000fe2000f8e0203 */
[----:B------:R-:W1:Y:S01]  /*04f0*/  LDCU.64 UR4, c[0x0][0x358] ;  /* 0x00006b00ff0477ac */ /* 0x000e620008000a00 */
[----:B------:R-:W-:Y:S01]  /*0500*/  IMAD.WIDE.U32 R6, R11, 0x4, RZ ;  /* 0x000000040b067825 */ /* 0x000fe200078e00ff */
[----:B------:R-:W-:-:S03]  /*0510*/  LEA R4, R17, R4, 0xb ;  /* 0x0000000411047211 */ /* 0x000fc600078e58ff */
[----:B------:R-:W-:Y:S02]  /*0520*/  IMAD R2, R17, 0x800, R2 ;  /* 0x0000080011027824 */ /* 0x000fe400078e0202 */
[----:B------:R-:W-:-:S04]  /*0530*/  IMAD.WIDE R4, R4, 0x2, R6 ;  /* 0x0000000204047825 */ /* 0x000fc800078e0206 */
[----:B------:R-:W-:Y:S01]  /*0540*/  IMAD.WIDE R2, R2, 0x2, R6 ;  /* 0x0000000202027825 */ /* 0x000fe200078e0206 */
[----:B------:R-:W-:Y:S02]  /*0550*/  IADD3 R6, P0, PT, R4, UR6, RZ ;  /* 0x0000000604067c10 */ /* 0x000fe4000ff1e0ff */
[----:B0-----:R-:W-:Y:S02]  /*0560*/  IADD3 R8, P1, PT, R2, UR8, RZ ;  /* 0x0000000802087c10 */ /* 0x001fe4000ff3e0ff */
[----:B------:R-:W-:Y:S02]  /*0570*/  IADD3.X R7, PT, PT, R5, UR7, RZ, P0, !PT ;  /* 0x0000000705077c10 */ /* 0x000fe400087fe4ff */
[----:B-1----:R-:W-:-:S09]  /*0580*/  IADD3.X R9, PT, PT, R3, UR9, RZ, P1, !PT ;  /* 0x0000000903097c10 */ /* 0x002fd20008ffe4ff */
.L_x_445:
[C---:B------:R-:W-:Y:S01]  /*0590*/  ISETP.GE.U32.AND P2, PT, R14.reuse, 0x78, PT ;  /* 0x000000780e00780c */ /* 0x040fe20003f46070 */
[----:B------:R-:W2:Y:S01]  /*05a0*/  LDG.E.U16 R5, desc[UR4][R6.64] ;  /* 0x0000000406057981 */ /* 0x000ea2000c1e1500 */
[----:B------:R-:W-:Y:S03]  /*05b0*/  VIADD R14, R14, 0x8 ;  /* 0x000000080e0e7836 */ /* 0x000fe60000000000 */
[----:B------:R0:W2:Y:S04]  /*05c0*/  LDG.E.U16 R2, desc[UR4][R6.64+0x2] ;  /* 0x0000020406027981 */ /* 0x0000a8000c1e1500 */
[----:B------:R-:W3:Y:S04]  /*05d0*/  LDG.E.U16 R4, desc[UR4][R8.64] ;  /* 0x0000000408047981 */ /* 0x000ee8000c1e1500 */
[----:B------:R1:W3:Y:S01]  /*05e0*/  LDG.E.U16 R3, desc[UR4][R8.64+0x2] ;  /* 0x0000020408037981 */ /* 0x0002e2000c1e1500 */
[----:B0-----:R-:W-:Y:S05]  /*05f0*/  IADD3 R6, P0, PT, R6, 0x20, RZ ;  /* 0x0000002006067810 */ /* 0x001fea0007f1e0ff */
[----:B------:R-:W-:Y:S01]  /*0600*/  IMAD.X R7, RZ, RZ, R7, P0 ;  /* 0x000000ffff077224 */ /* 0x000fe200000e0607 */
[----:B-1----:R-:W-:Y:S04]  /*0610*/  IADD3 R8, P1, PT, R8, 0x20, RZ ;  /* 0x0000002008087810 */ /* 0x002fe80007f3e0ff */
[----:B------:R-:W-:Y:S02]  /*0620*/  IADD3.X R9, PT, PT, RZ, R9, RZ, P1, !PT ;  /* 0x00000009ff097210 */ /* 0x000fe40000ffe4ff */
[----:B---3--:R-:W-:Y:S01]  /*0630*/  LEA R3, R3, R4, 0x10 ;  /* 0x0000000403037211 */ /* 0x008fe200078e80ff */
[--C-:B--2---:R-:W-:Y:S03]  /*0640*/  IMAD R2, R2, 0x10000, R5.reuse ;  /* 0x0001000002027824 */ /* 0x104fe600078e0205 */
[C---:B------:R-:W-:Y:S02]  /*0650*/  PRMT R4, R3.reuse, 0x7632, R4 ;  /* 0x0000763203047816 */ /* 0x040fe40000000004 */
[C---:B------:R-:W-:Y:S01]  /*0660*/  PRMT R5, R2.reuse, 0x7632, R5 ;  /* 0x0000763202057816 */ /* 0x040fe20000000005 */
[----:B------:R-:W-:Y:S01]  /*0670*/  IMAD.U32 R2, R2, 0x10000, RZ ;  /* 0x0001000002027824 */ /* 0x000fe200078e00ff */
[----:B------:R-:W-:Y:S02]  /*0680*/  SHF.L.U32 R3, R3, 0x10, RZ ;  /* 0x0000001003037819 */ /* 0x000fe400000006ff */
[----:B------:R-:W-:Y:S01]  /*0690*/  SHF.L.U32 R4, R4, 0x10, RZ ;  /* 0x0000001004047819 */ /* 0x000fe200000006ff */
[----:B------:R-:W-:Y:S02]  /*06a0*/  IMAD.U32 R5, R5, 0x10000, RZ ;  /* 0x0001000005057824 */ /* 0x000fe400078e00ff */
[----:B------:R-:W-:Y:S04]  /*06b0*/  FFMA R0, R2, R3, RZ ;  /* 0x0000000302007223 */ /* 0x000fe800000000ff */
[----:B------:R-:W-:Y:S04]  /*06c0*/  FFMA R0, R5, R4, R0 ;  /* 0x0000000405007223 */ /* 0x000fe80000000000 */
[----:B------:R-:W-:Y:S01]  /*06d0*/  FADD R15, R0, R15 ;  /* 0x0000000f000f7221 */ /* 0x000fe20000000000 */
[----:B------:R-:W-:Y:S09]  /*06e0*/  @!P2 BRA `(.L_x_445) ;  /* 0xfffffffc00a8a947 */ /* 0x000ff2000383ffff */
[----:B------:R-:W-:Y:S05]  /*06f0*/  BSYNC.RECONVERGENT B0 ;  /* 0x0000000000007941 */ /* 0x000fea0003800200 */
.L_x_444:
[----:B------:R-:W0:Y:S01]  /*0700*/  SHFL.BFLY PT, R0, R15, 0x4, 0x1f ;  /* 0x0c801f000f007f89 */ /* 0x000e2200000e0000 */
[----:B------:R-:W-:Y:S01]  /*0710*/  ISETP.NE.AND P0, PT, R11, RZ, PT ;  /* 0x000000ff0b00720c */ /* 0x000fe20003f05270 */
[----:B0-----:R-:W-:-:S05]  /*0720*/  FADD R0, R15, R0 ;  /* 0x000000000f007221 */ /* 0x001fca0000000000 */
[----:B------:R-:W0:Y:S02]  /*0730*/  SHFL.BFLY PT, R3, R0, 0x2, 0x1f ;  /* 0x0c401f0000037f89 */ /* 0x000e2400000e0000 */
[----:B0-----:R-:W-:-:S05]  /*0740*/  FADD R3, R0, R3 ;  /* 0x0000000300037221 */ /* 0x001fca0000000000 */
[----:B------:R-:W0:Y:S02]  /*0750*/  SHFL.BFLY PT, R4, R3, 0x1, 0x1f ;  /* 0x0c201f0003047f89 */ /* 0x000e2400000e0000 */
[----:B0-----:R-:W-:Y:S01]  /*0760*/  FADD R4, R3, R4 ;  /* 0x0000000403047221 */ /* 0x001fe20000000000 */
[----:B------:R-:W-:Y:S06]  /*0770*/  @P0 EXIT ;  /* 0x000000000000094d */ /* 0x000fec0003800000 */
[----:B------:R-:W0:Y:S01]  /*0780*/  LDC R2, c[0x0][0x3e8] ;  /* 0x0000fa00ff027b82 */ /* 0x000e220000000800 */
[----:B------:R-:W-:Y:S01]  /*0790*/  HFMA2 R6, -RZ, RZ, 0, 0 ;  /* 0x00000000ff067431 */ /* 0x000fe200000001ff */
[----:B------:R-:W1:Y:S01]  /*07a0*/  LDCU UR6, c[0x0][0x3f4] ;  /* 0x00007e80ff0677ac */ /* 0x000e620008000800 */
[----:B------:R-:W2:Y:S01]  /*07b0*/  LDCU UR9, c[0x0][0x3d8] ;  /* 0x00007b00ff0977ac */ /* 0x000ea20008000800 */
[----:B------:R-:W3:Y:S01]  /*07c0*/  LDCU UR7, c[0x0][0x410] ;  /* 0x00008200ff0777ac */ /* 0x000ee20008000800 */
[----:B------:R-:W4:Y:S01]  /*07d0*/  LDCU UR8, c[0x0][0x3d4] ;  /* 0x00007a80ff0877ac */ /* 0x000f220008000800 */
[----:B------:R-:W5:Y:S01]  /*07e0*/  LDCU UR10, c[0x0][0x418] ;  /* 0x00008300ff0a77ac */ /* 0x000f620008000800 */
[----:B0-----:R-:W-:-:S04]  /*07f0*/  IABS R3, R2 ;  /* 0x0000000200037213 */ /* 0x001fc80000000000 */
[----:B------:R-:W0:Y:S08]  /*0800*/  I2F.RP R8, R3 ;  /* 0x0000000300087306 */ /* 0x000e300000209400 */
[----:B0-----:R-:W0:Y:S02]  /*0810*/  MUFU.RCP R7, R8 ;  /* 0x0000000800077308 */ /* 0x001e240000001000 */
[----:B0-----:R-:W-:Y:S01]  /*0820*/  IADD3 R7, PT, PT, R7, 0xffffffe, RZ ;  /* 0x0ffffffe07077810 */ /* 0x001fe20007ffe0ff */
[----:B------:R-:W0:Y:S05]  /*0830*/  LDC.64 R8, c[0x0][0x3e0] ;  /* 0x0000f800ff087b82 */ /* 0x000e2a0000000a00 */
[----:B------:R-:W1:Y:S02]  /*0840*/  F2I.FTZ.U32.TRUNC.NTZ R7, R7 ;  /* 0x0000000700077305 */ /* 0x000e64000021f000 */
[----:B-1----:R-:W-:-:S04]  /*0850*/  IMAD.MOV R0, RZ, RZ, -R7 ;  /* 0x000000ffff007224 */ /* 0x002fc800078e0a07 */
[----:B------:R-:W-:-:S04]  /*0860*/  IMAD R5, R0, R3, RZ ;  /* 0x0000000300057224 */ /* 0x000fc800078e02ff */
[----:B------:R-:W-:-:S06]  /*0870*/  IMAD.HI.U32 R5, R7, R5, R6 ;  /* 0x0000000507057227 */ /* 0x000fcc00078e0006 */
[----:B------:R-:W-:-:S04]  /*0880*/  IMAD.HI.U32 R6, R5, R10, RZ ;  /* 0x0000000a05067227 */ /* 0x000fc800078e00ff */
[----:B------:R-:W-:-:S04]  /*0890*/  IMAD.MOV R0, RZ, RZ, -R6 ;  /* 0x000000ffff007224 */ /* 0x000fc800078e0a06 */
[----:B------:R-:W-:-:S05]  /*08a0*/  IMAD R0, R3, R0, R10 ;  /* 0x0000000003007224 */ /* 0x000fca00078e020a */
[----:B------:R-:W-:-:S13]  /*08b0*/  ISETP.GT.U32.AND P1, PT, R3, R0, PT ;  /* 0x000000000300720c */ /* 0x000fda0003f24070 */
[-C--:B------:R-:W-:Y:S01]  /*08c0*/  @!P1 IADD3 R0, PT, PT, R0, -R3.reuse, RZ ;  /* 0x8000000300009210 */ /* 0x080fe20007ffe0ff */
[----:B------:R-:W-:Y:S01]  /*08d0*/  @!P1 VIADD R6, R6, 0x1 ;  /* 0x0000000106069836 */ /* 0x000fe20000000000 */
[----:B------:R-:W-:Y:S02]  /*08e0*/  ISETP.NE.AND P1, PT, R2, RZ, PT ;  /* 0x000000ff0200720c */ /* 0x000fe40003f25270 */
[----:B------:R-:W-:Y:S02]  /*08f0*/  ISETP.GE.U32.AND P2, PT, R0, R3, PT ;  /* 0x000000030000720c */ /* 0x000fe40003f46070 */
[----:B------:R-:W-:Y:S02]  /*0900*/  LOP3.LUT R0, R13, R2, RZ, 0x3c, !PT ;  /* 0x000000020d007212 */ /* 0x000fe400078e3cff */
[----:B------:R-:W-:Y:S02]  /*0910*/  LEA R3, R12, R17, 0xf ;  /* 0x000000110c037211 */ /* 0x000fe400078e78ff */
[----:B------:R-:W-:-:S07]  /*0920*/  ISETP.GE.AND P0, PT, R0, RZ, PT ;  /* 0x000000ff0000720c */ /* 0x000fce0003f06270 */
[----:B------:R-:W-:-:S06]  /*0930*/  @P2 IADD3 R6, PT, PT, R6, 0x1, RZ ;  /* 0x0000000106062810 */ /* 0x000fcc0007ffe0ff */
[----:B------:R-:W-:Y:S01]  /*0940*/  @!P0 IMAD.MOV R6, RZ, RZ, -R6 ;  /* 0x000000ffff068224 */ /* 0x000fe200078e0a06 */
[----:B------:R-:W-:-:S05]  /*0950*/  @!P1 LOP3.LUT R6, RZ, R2, RZ, 0x33, !PT ;  /* 0x00000002ff069212 */ /* 0x000fca00078e33ff */
[----:B------:R-:W-:Y:S02]  /*0960*/  IMAD.MOV R0, RZ, RZ, -R6 ;  /* 0x000000ffff007224 */ /* 0x000fe400078e0a06 */
[----:B------:R-:W-:Y:S01]  /*0970*/  IMAD R3, R6, UR6, R3 ;  /* 0x0000000606037c24 */ /* 0x000fe2000f8e0203 */
[----:B------:R-:W1:Y:S01]  /*0980*/  LDCU UR6, c[0x0][0x40c] ;  /* 0x00008180ff0677ac */ /* 0x000e620008000800 */
[----:B------:R-:W-:Y:S01]  /*0990*/  IMAD R0, R2, R0, R13 ;  /* 0x0000000002007224 */ /* 0x000fe200078e020d */
[----:B------:R-:W1:Y:S04]  /*09a0*/  LDC R6, c[0x0][0x400] ;  /* 0x00010000ff067b82 */ /* 0x000e680000000800 */
[----:B------:R-:W-:-:S05]  /*09b0*/  LEA R3, R0, R3, 0xc ;  /* 0x0000000300037211 */ /* 0x000fca00078e60ff */
[----:B0-----:R-:W-:Y:S02]  /*09c0*/  IMAD.WIDE R2, R3, 0x4, R8 ;  /* 0x0000000403027825 */ /* 0x001fe400078e0208 */
[----:B------:R-:W0:Y:S04]  /*09d0*/  LDC R8, c[0x0][0x3c8] ;  /* 0x0000f200ff087b82 */ /* 0x000e280000000800 */
[----:B------:R0:W5:Y:S01]  /*09e0*/  LDG.E R3, desc[UR4][R2.64] ;  /* 0x0000000402037981 */ /* 0x000162000c1e1900 */
[----:B-1----:R-:W-:-:S04]  /*09f0*/  IABS R5, R6 ;  /* 0x0000000600057213 */ /* 0x002fc80000000000 */
[----:B------:R-:W1:Y:S01]  /*0a00*/  I2F.RP R16, R5 ;  /* 0x0000000500107306 */ /* 0x000e620000209400 */
[----:B0-----:R-:W-:-:S07]  /*0a10*/  IABS R7, R8 ;  /* 0x0000000800077213 */ /* 0x001fce0000000000 */
[----:B------:R-:W0:Y:S08]  /*0a20*/  I2F.RP R11, R7 ;  /* 0x00000007000b7306 */ /* 0x000e300000209400 */
[----:B-1----:R-:W1:Y:S08]  /*0a30*/  MUFU.RCP R14, R16 ;  /* 0x00000010000e7308 */ /* 0x002e700000001000 */
[----:B0-----:R-:W0:Y:S01]  /*0a40*/  MUFU.RCP R0, R11 ;  /* 0x0000000b00007308 */ /* 0x001e220000001000 */
[----:B-1----:R-:W-:-:S07]  /*0a50*/  IADD3 R14, PT, PT, R14, 0xffffffe, RZ ;  /* 0x0ffffffe0e0e7810 */ /* 0x002fce0007ffe0ff */
[----:B------:R-:W1:Y:S01]  /*0a60*/  F2I.FTZ.U32.TRUNC.NTZ R15, R14 ;  /* 0x0000000e000f7305 */ /* 0x000e62000021f000 */
[----:B0-----:R-:W-:-:S07]  /*0a70*/  VIADD R18, R0, 0xffffffe ;  /* 0x0ffffffe00127836 */ /* 0x001fce0000000000 */
[----:B------:R-:W0:Y:S01]  /*0a80*/  F2I.FTZ.U32.TRUNC.NTZ R19, R18 ;  /* 0x0000001200137305 */ /* 0x000e22000021f000 */
[----:B-1----:R-:W-:Y:S02]  /*0a90*/  IADD3 R0, PT, PT, RZ, -R15, RZ ;  /* 0x8000000fff007210 */ /* 0x002fe40007ffe0ff */
[----:B------:R-:W-:-:S03]  /*0aa0*/  MOV R14, RZ ;  /* 0x000000ff000e7202 */ /* 0x000fc60000000f00 */
[----:B------:R-:W-:Y:S02]  /*0ab0*/  IMAD R11, R0, R5, RZ ;  /* 0x00000005000b7224 */ /* 0x000fe400078e02ff */
[----:B0-----:R-:W-:Y:S02]  /*0ac0*/  IMAD.MOV R2, RZ, RZ, -R19 ;  /* 0x000000ffff027224 */ /* 0x001fe400078e0a13 */
[----:B------:R-:W-:Y:S02]  /*0ad0*/  IMAD.MOV.U32 R18, RZ, RZ, RZ ;  /* 0x000000ffff127224 */ /* 0x000fe400078e00ff */
[----:B------:R-:W-:Y:S02]  /*0ae0*/  IMAD R9, R2, R7, RZ ;  /* 0x0000000702097224 */ /* 0x000fe400078e02ff */
[----:B------:R-:W-:-:S04]  /*0af0*/  IMAD.HI.U32 R15, R15, R11, R14 ;  /* 0x0000000b0f0f7227 */ /* 0x000fc800078e000e */
[----:B------:R-:W-:-:S04]  /*0b00*/  IMAD.HI.U32 R9, R19, R9, R18 ;  /* 0x0000000913097227 */ /* 0x000fc800078e0012 */
[----:B------:R-:W-:-:S04]  /*0b10*/  IMAD.HI.U32 R0, R15, R10, RZ ;  /* 0x0000000a0f007227 */ /* 0x000fc800078e00ff */
[----:B------:R-:W-:Y:S01]  /*0b20*/  IMAD.HI.U32 R11, R9, R10, RZ ;  /* 0x0000000a090b7227 */ /* 0x000fe200078e00ff */
[----:B------:R-:W-:-:S03]  /*0b30*/  IADD3 R2, PT, PT, -R0, RZ, RZ ;  /* 0x000000ff00027210 */ /* 0x000fc60007ffe1ff */
[----:B------:R-:W-:Y:S02]  /*0b40*/  IMAD.MOV R9, RZ, RZ, -R11 ;  /* 0x000000ffff097224 */ /* 0x000fe400078e0a0b */
[--C-:B------:R-:W-:Y:S02]  /*0b50*/  IMAD R2, R5, R2, R10.reuse ;  /* 0x0000000205027224 */ /* 0x100fe400078e020a */
[----:B------:R-:W-:-:S03]  /*0b60*/  IMAD R14, R7, R9, R10 ;  /* 0x00000009070e7224 */ /* 0x000fc600078e020a */
        /* <DEDUP_REMOVED lines=8> */
[C---:B------:R-:W-:Y:S01]  /*0bf0*/  LOP3.LUT R5, R13.reuse, R8, RZ, 0x3c, !PT ;  /* 0x000000080d057212 */ /* 0x040fe200078e3cff */
[----:B------:R-:W0:Y:S01]  /*0c00*/  LDC.64 R14, c[0x0][0x3c0] ;  /* 0x0000f000ff0e7b82 */ /* 0x000e220000000a00 */
[----:B------:R-:W-:-:S02]  /*0c10*/  LOP3.LUT R2, R13, R6, RZ, 0x3c, !PT ;  /* 0x000000060d027212 */ /* 0x000fc400078e3cff */
[----:B------:R-:W-:Y:S02]  /*0c20*/  ISETP.GE.AND P2, PT, R5, RZ, PT ;  /* 0x000000ff0500720c */ /* 0x000fe40003f46270 */
[----:B------:R-:W-:Y:S01]  /*0c30*/  ISETP.GE.AND P0, PT, R2, RZ, PT ;  /* 0x000000ff0200720c */ /* 0x000fe20003f06270 */
[--C-:B--2---:R-:W-:Y:S01]  /*0c40*/  IMAD R2, R12, UR9, R17.reuse ;  /* 0x000000090c027c24 */ /* 0x104fe2000f8e0211 */
[----:B------:R-:W-:Y:S01]  /*0c50*/  ISETP.NE.AND P1, PT, R8, RZ, PT ;  /* 0x000000ff0800720c */ /* 0x000fe20003f25270 */
[----:B---3--:R-:W-:Y:S01]  /*0c60*/  IMAD R17, R12, UR7, R17 ;  /* 0x000000070c117c24 */ /* 0x008fe2000f8e0211 */
[----:B------:R-:W-:Y:S01]  /*0c70*/  ISETP.NE.AND P3, PT, R6, RZ, PT ;  /* 0x000000ff0600720c */ /* 0x000fe20003f65270 */
[----:B------:R-:W-:Y:S01]  /*0c80*/  @P5 VIADD R11, R11, 0x1 ;  /* 0x000000010b0b5836 */ /* 0x000fe20000000000 */
[----:B------:R-:W-:Y:S01]  /*0c90*/  @P4 IADD3 R0, PT, PT, R0, 0x1, RZ ;  /* 0x0000000100004810 */ /* 0x000fe20007ffe0ff */
[----:B------:R-:W1:Y:S03]  /*0ca0*/  LDCU UR7, c[0x0][0x41c] ;  /* 0x00008380ff0777ac */ /* 0x000e660008000800 */
[----:B------:R-:W-:-:S02]  /*0cb0*/  MOV R5, R11 ;  /* 0x0000000b00057202 */ /* 0x000fc40000000f00 */
[----:B------:R-:W2:Y:S01]  /*0cc0*/  LDC.64 R10, c[0x0][0x3f8] ;  /* 0x0000fe00ff0a7b82 */ /* 0x000ea20000000a00 */
[----:B------:R-:W-:Y:S02]  /*0cd0*/  @!P0 IADD3 R0, PT, PT, -R0, RZ, RZ ;  /* 0x000000ff00008210 */ /* 0x000fe40007ffe1ff */
[----:B------:R-:W-:Y:S01]  /*0ce0*/  @!P2 IMAD.MOV R5, RZ, RZ, -R5 ;  /* 0x000000ffff05a224 */ /* 0x000fe200078e0a05 */
[----:B------:R-:W-:Y:S02]  /*0cf0*/  @!P1 LOP3.LUT R5, RZ, R8, RZ, 0x33, !PT ;  /* 0x00000008ff059212 */ /* 0x000fe400078e33ff */
[----:B------:R-:W-:Y:S02]  /*0d00*/  @!P3 LOP3.LUT R0, RZ, R6, RZ, 0x33, !PT ;  /* 0x00000006ff00b212 */ /* 0x000fe400078e33ff */
[C---:B------:R-:W-:Y:S01]  /*0d10*/  IADD3 R9, PT, PT, -R5.reuse, RZ, RZ ;  /* 0x000000ff05097210 */ /* 0x040fe20007ffe1ff */
[----:B----4-:R-:W-:Y:S02]  /*0d20*/  IMAD R2, R5, UR8, R2 ;  /* 0x0000000805027c24 */ /* 0x010fe4000f8e0202 */
[----:B-----5:R-:W-:Y:S01]  /*0d30*/  FMUL R5, R4, UR10 ;  /* 0x0000000a04057c20 */ /* 0x020fe20008400000 */
[----:B------:R-:W-:-:S02]  /*0d40*/  IMAD.MOV R7, RZ, RZ, -R0 ;  /* 0x000000ffff077224 */ /* 0x000fc400078e0a00 */
[----:B------:R-:W-:Y:S02]  /*0d50*/  IMAD R9, R8, R9, R13 ;  /* 0x0000000908097224 */ /* 0x000fe400078e020d */
[----:B------:R-:W-:Y:S02]  /*0d60*/  IMAD R17, R0, UR6, R17 ;  /* 0x0000000600117c24 */ /* 0x000fe4000f8e0211 */
[----:B------:R-:W-:Y:S01]  /*0d70*/  IMAD R6, R6, R7, R13 ;  /* 0x0000000706067224 */ /* 0x000fe200078e020d */
[----:B------:R-:W-:-:S04]  /*0d80*/  LEA R9, R9, R2, 0xc ;  /* 0x0000000209097211 */ /* 0x000fc800078e60ff */
[----:B------:R-:W-:Y:S01]  /*0d90*/  LEA R17, R6, R17, 0xc ;  /* 0x0000001106117211 */ /* 0x000fe200078e60ff */
[----:B0-----:R-:W-:-:S04]  /*0da0*/  IMAD.WIDE R14, R9, 0x4, R14 ;  /* 0x00000004090e7825 */ /* 0x001fc800078e020e */
[----:B--2---:R-:W-:Y:S01]  /*0db0*/  IMAD.WIDE R10, R17, 0x4, R10 ;  /* 0x00000004110a7825 */ /* 0x004fe200078e020a */
[----:B------:R-:W-:Y:S03]  /*0dc0*/  STG.E desc[UR4][R14.64], R5 ;  /* 0x000000050e007986 */ /* 0x000fe6000c101904 */
[----:B-1----:R-:W-:-:S05]  /*0dd0*/  FMUL R3, R3, UR7 ;  /* 0x0000000703037c20 */ /* 0x002fca0008400000 */
[----:B------:R-:W-:Y:S01]  /*0de0*/  STG.E desc[UR4][R10.64], R3 ;  /* 0x000000030a007986 */ /* 0x000fe2000c101904 */
[----:B------:R-:W-:Y:S05]  /*0df0*/  EXIT ;  /* 0x000000000000794d */ /* 0x000fea0003800000 */
.L_x_446:
        /* <DEDUP_REMOVED lines=16> */
.L_x_456:


//--------------------- .nv.shared.kernel_cutlass_dkdv_bwd_cudnnsdpabwdfmha_dkdv_d256_sm100BlackwellFusedAttentionDKDVKernel_object_at__TiledMMA_ThrLayoutVMNK21111000_PermutationMNK____MMAAtom_ThrID21_ShapeMNK2566416_TVLay_2 --------------------------
	.section	.nv.shared.kernel_cutlass_dkdv_bwd_cudnnsdpabwdfmha_dkdv_d256_sm100BlackwellFusedAttentionDKDVKernel_object_at__TiledMMA_ThrLayoutVMNK21111000_PermutationMNK____MMAAtom_ThrID21_ShapeMNK2566416_TVLay_2,"aw",@nobits
	.sectionflags	@""
	.align	1024
	.zero		1024


//--------------------- .nv.shared.reserved.0     --------------------------
	.section	.nv.shared.reserved.0,"aw",@nobits
	.align	8
	.weak		__nv_reservedSMEM_offset_0_alias
	.size		__nv_reservedSMEM_offset_0_alias, 0, 64
	.other		__nv_reservedSMEM_offset_0_alias,@"STO_CUDA_RESERVED_SHARED STV_DEFAULT"
__nv_reservedSMEM_offset_0_alias:
	.zero		0
.nv.shared.reserved.0:
	.zero		64
	.weak		__nv_reservedSMEM_allocation_phase
	.type		__nv_reservedSMEM_allocation_phase,@object
	.size		__nv_reservedSMEM_allocation_phase,(.L_0 - __nv_reservedSMEM_allocation_phase)
__nv_reservedSMEM_allocation_phase:
	.zero		1
.L_0:
	.zero		7
	.weak		__nv_reservedSMEM_devtool_atexit_pc
	.type		__nv_reservedSMEM_devtool_atexit_pc,@object
	.size		__nv_reservedSMEM_devtool_atexit_pc,(__nv_reservedSMEM_allocation_mask - __nv_reservedSMEM_devtool_atexit_pc)
__nv_reservedSMEM_devtool_atexit_pc:
	.zero		8
	.weak		__nv_reservedSMEM_allocation_mask
	.type		__nv_reservedSMEM_allocation_mask,@object
	.size		__nv_reservedSMEM_allocation_mask,(.L_2 - __nv_reservedSMEM_allocation_mask)
__nv_reservedSMEM_allocation_mask:
	.zero		4
.L_2:
	.zero		4
	.weak		__nv_reservedSMEM_tmem_allocation_pipeline_mbarrier
	.type		__nv_reservedSMEM_tmem_allocation_pipeline_mbarrier,@object
	.size		__nv_reservedSMEM_tmem_allocation_pipeline_mbarrier,(__nv_reservedSMEM_tmem_allocation_pipeline_mbarrier_parity - __nv_reservedSMEM_tmem_allocation_pipeline_mbarrier)
__nv_reservedSMEM_tmem_allocation_pipeline_mbarrier:
	.zero		8
	.weak		__nv_reservedSMEM_tmem_allocation_pipeline_mbarrier_parity
	.type		__nv_reservedSMEM_tmem_allocation_pipeline_mbarrier_parity,@object
	.size		__nv_reservedSMEM_tmem_allocation_pipeline_mbarrier_parity,(.L_4 - __nv_reservedSMEM_tmem_allocation_pipeline_mbarrier_parity)
__nv_reservedSMEM_tmem_allocation_pipeline_mbarrier_parity:
	.zero		4
.L_4:


//--------------------- .nv.shared.kernel_cutlass_kernel_cudnnsdpabwdfmha_dq_d256_sm100BlackwellFusedAttentionDQKernel_object_at_____Int32_Int32_Int32_TiledMMA_ThrLayoutVMNK21111000_PermutationMNK____MMAAtom_ThrID21_ShapeM_1 --------------------------
	.section	.nv.shared.kernel_cutlass_kernel_cudnnsdpabwdfmha_dq_d256_sm100BlackwellFusedAttentionDQKernel_object_at_____Int32_Int32_Int32_TiledMMA_ThrLayoutVMNK21111000_PermutationMNK____MMAAtom_ThrID21_ShapeM_1,"aw",@nobits
	.sectionflags	@""
	.align	1024
	.zero		1024


//--------------------- .nv.shared.kernel_cutlass_sum_OdO_cudnnsdpabwdfmha_backward_sm100_2kernelBlackwellFusedMultiHeadAttentionBackward_object_at__tensorptrbf16gmemalign64o409625620481256div64_tensorptrbf16gmemalign64o40_0 --------------------------
	.section	.nv.shared.kernel_cutlass_sum_OdO_cudnnsdpabwdfmha_backward_sm100_2kernelBlackwellFusedMultiHeadAttentionBackward_object_at__tensorptrbf16gmemalign64o409625620481256div64_tensorptrbf16gmemalign64o40_0,"aw",@nobits
	.sectionflags	@""
	.align	1024
	.zero		1024


//--------------------- .nv.constant0.kernel_cutlass_dkdv_bwd_cudnnsdpabwdfmha_dkdv_d256_sm100BlackwellFusedAttentionDKDVKernel_object_at__TiledMMA_ThrLayoutVMNK21111000_PermutationMNK____MMAAtom_ThrID21_ShapeMNK2566416_TVLay_2 --------------------------
	.section	.nv.constant0.kernel_cutlass_dkdv_bwd_cudnnsdpabwdfmha_dkdv_d256_sm100BlackwellFusedAttentionDKDVKernel_object_at__TiledMMA_ThrLayoutVMNK21111000_PermutationMNK____MMAAtom_ThrID21_ShapeMNK2566416_TVLay_2,"a",@progbits
	.sectionflags	@""
	.align	4
.nv.constant0.kernel_cutlass_dkdv_bwd_cudnnsdpabwdfmha_dkdv_d256_sm100BlackwellFusedAttentionDKDVKernel_object_at__TiledMMA_ThrLayoutVMNK21111000_PermutationMNK____MMAAtom_ThrID21_ShapeMNK2566416_TVLay_2:
	.zero		2220


//--------------------- .nv.constant0.kernel_cutlass_kernel_cudnnsdpabwdfmha_dq_d256_sm100BlackwellFusedAttentionDQKernel_object_at_____Int32_Int32_Int32_TiledMMA_ThrLayoutVMNK21111000_PermutationMNK____MMAAtom_ThrID21_ShapeM_1 --------------------------
	.section	.nv.constant0.kernel_cutlass_kernel_cudnnsdpabwdfmha_dq_d256_sm100BlackwellFusedAttentionDQKernel_object_at_____Int32_Int32_Int32_TiledMMA_ThrLayoutVMNK21111000_PermutationMNK____MMAAtom_ThrID21_ShapeM_1,"a",@progbits
	.sectionflags	@""
	.align	4
.nv.constant0.kernel_cutlass_kernel_cudnnsdpabwdfmha_dq_d256_sm100BlackwellFusedAttentionDQKernel_object_at_____Int32_Int32_Int32_TiledMMA_ThrLayoutVMNK21111000_PermutationMNK____MMAAtom_ThrID21_ShapeM_1:
	.zero		2056


//--------------------- .nv.constant0.kernel_cutlass_sum_OdO_cudnnsdpabwdfmha_backward_sm100_2kernelBlackwellFusedMultiHeadAttentionBackward_object_at__tensorptrbf16gmemalign64o409625620481256div64_tensorptrbf16gmemalign64o40_0 --------------------------
	.section	.nv.constant0.kernel_cutlass_sum_OdO_cudnnsdpabwdfmha_backward_sm100_2kernelBlackwellFusedMultiHeadAttentionBackward_object_at__tensorptrbf16gmemalign64o409625620481256div64_tensorptrbf16gmemalign64o40_0,"a",@progbits
	.sectionflags	@""
	.align	4
.nv.constant0.kernel_cutlass_sum_OdO_cudnnsdpabwdfmha_backward_sm100_2kernelBlackwellFusedMultiHeadAttentionBackward_object_at__tensorptrbf16gmemalign64o409625620481256div64_tensorptrbf16gmemalign64o40_0:
	.zero		1080


//--------------------- SYMBOLS --------------------------

	.type		.nv.reservedSmem.offset0,@object
	.size		.nv.reservedSmem.offset0,0x4
	.type		.nv.reservedSmem.cap,@object
	.size		.nv.reservedSmem.cap,0x4
